// auto-generated by cutlass_sweep.conv — config: {"arch": "sm_100", "cluster_m": 2, "cluster_n": 1, "conv_kind": "wgrad", "dtype": "fp16", "ndim": 2, "tile_k": 32, "tile_m": 128, "tile_n": 64}
#include "cutlass/cutlass.h"
#include "cute/tensor.hpp"
#include "cutlass/kernel_hardware_info.hpp"
#include "cutlass/conv/convolution.h"
#include "cutlass/conv/dispatch_policy.hpp"
#include "cutlass/conv/collective/collective_builder.hpp"
#include "cutlass/conv/kernel/conv_universal.hpp"
#include "cutlass/conv/device/conv_universal_adapter.hpp"
#include "cutlass/epilogue/collective/collective_builder.hpp"

using namespace cute;
using Elem = cutlass::half_t;
using Acc  = float;
using LayoutAB = cutlass::layout::TensorNHWC;
using LayoutC  = cutlass::layout::TensorKCSR;
constexpr auto ConvOp = cutlass::conv::Operator::kWgrad;
using TileShape    = Shape<_128, Shape<_64>, Shape<_32>>;
using ClusterShape = Shape<_2, _1, _1>;

using CollectiveEpilogue = typename cutlass::epilogue::collective::CollectiveBuilder<
    cutlass::arch::Sm100, cutlass::arch::OpClassTensorOp,
    TileShape, ClusterShape,
    cutlass::epilogue::collective::EpilogueTileAuto,
    Acc, Acc,
    Elem, LayoutC, 128 / cutlass::sizeof_bits<Elem>::value,
    Elem, LayoutC, 128 / cutlass::sizeof_bits<Elem>::value,
    cutlass::epilogue::collective::EpilogueScheduleAuto
  >::CollectiveOp;

using CollectiveMainloop = typename cutlass::conv::collective::CollectiveBuilder<
    cutlass::arch::Sm100, cutlass::arch::OpClassTensorOp, ConvOp,
    Elem, LayoutAB, 128 / cutlass::sizeof_bits<Elem>::value,
    Elem, LayoutAB, 128 / cutlass::sizeof_bits<Elem>::value,
    Acc,
    TileShape, ClusterShape,
    cutlass::conv::collective::StageCountAutoCarveout<
        static_cast<int>(sizeof(typename CollectiveEpilogue::SharedStorage))>,
    cutlass::conv::collective::KernelScheduleAuto
  >::CollectiveOp;

using ProblemShape = cutlass::conv::ConvProblemShape<
    ConvOp, CollectiveMainloop::DispatchPolicy::NumSpatialDimensions>;
using ConvKernel = cutlass::conv::kernel::ConvUniversal<
    ProblemShape, CollectiveMainloop, CollectiveEpilogue>;
using Conv = cutlass::conv::device::ConvUniversalAdapter<ConvKernel>;

auto* _anchor = &cutlass::device_kernel<ConvKernel>;


// ===== COMPILED SASS (sm_100a) =====

	.target	sm_100a

	.elftype	@"ET_EXEC"


//--------------------- .note.nv.tkinfo           --------------------------
	.section	.note.nv.tkinfo,"",@"SHT_NOTE"
	.sectionflags	@"SHF_NOTE_NV_TKINFO"
	.tkinfo
        /*0018*/ 	.word	0x00000002
        /*0030*/ 	.string	""
        /*0030*/ 	.string	"ptxas"
        /*0030*/ 	.string	"Cuda compilation tools, release 13.0, V13.0.88"
        /*0030*/ 	.string	"Build cuda_13.0.r13.0/compiler.36424714_0"
        /*0030*/ 	.string	"-arch sm_100a -m 64 "



//--------------------- .note.nv.cuinfo           --------------------------
	.section	.note.nv.cuinfo,"",@"SHT_NOTE"
	.sectionflags	@"SHF_NOTE_NV_CUINFO"
        /*0018*/ 	.short	0x0002
        /*001a*/ 	.short	0x0064
        /*001c*/ 	.short	0x0082
	.zero		2


//--------------------- .nv.info                  --------------------------
	.section	.nv.info,"",@"SHT_CUDA_INFO"
	.align	4


	//----- nvinfo : EIATTR_REGCOUNT
	.align		4
        /*0000*/ 	.byte	0x04, 0x2f
        /*0002*/ 	.short	(.L_19 - .L_18)
	.align		4
.L_18:
        /*0004*/ 	.word	index@(_ZN7cutlass13device_kernelINS_4conv6kernel13ConvUniversalINS1_16ConvProblemShapeILNS1_8OperatorE2ELi2EEENS1_10collective14CollectiveConvINS1_47MainloopSm100TmaUmmaWarpSpecializedImplicitGemmILS5_2ELi35ELi2ELi1ELi2EN4cute5tupleIJNSA_1CILi2EEENSC_ILi1EEESE_EEEEENSB_IJNSC_ILi128EEENSB_IJNSC_ILi64EEEEEENSB_IJNSC_ILi32EEEEEEEEENS_6half_tESN_NSA_8TiledMMAINSA_8MMA_AtomIJNSA_26SM100_MMA_F16BF16_2x1SM_SSISN_SN_fLi128ELi64ELNSA_4UMMA5MajorE1ELSS_1ELNSR_7ScaleInE0ELST_0EEEEEENSA_6LayoutINSB_IJSE_SE_SE_EEENSB_IJNSC_ILi0EEESY_SY_EEEEENSB_IJNSA_10UnderscoreES11_S11_EEEEENS7_6detail27Sm100ImplicitGemmTileTraitsINSA_18SM100_TMA_2SM_LOADENSA_14ComposedLayoutINSA_7SwizzleILi3ELi4ELi3EEENSA_18smem_ptr_flag_bitsILi16EEENSW_INSB_IJSI_NSC_ILi8EEEEEENSB_IJSE_SI_EEEEEEEvEENS15_INSA_25SM100_TMA_2SM_LOAD_IM2COLENS17_INS18_ILi2ELi4ELi3EEES1B_NSW_INSB_IJSK_S1C_EEENSB_IJSE_SK_EEEEEEEvEEEENS_8epilogue10collective18CollectiveEpilogueINS1Q_23Sm100TmaWarpSpecializedILi3ELi2ELi16ELb1ELb0EEEJNSB_IJSI_SJ_SL_EEENSB_IJNSW_ISI_SE_EENSW_INSB_IJNSC_ILi16EEESD_EEES1L_EEEEESN_NSB_IJlNSB_IJSE_llEEESY_EEESN_S22_NS1Q_6fusion15FusionCallbacksIS1U_NS23_17LinearCombinationISN_fSN_fLNS_15FloatRoundStyleE2EEES1V_S20_JEEENSA_5SM1004TMEM4LOAD26SM100_TMEM_LOAD_32dp32b16xENSA_13SM90_TMA_LOADENS17_INS18_ILi1ELi4ELi3EEES1B_NSW_INSB_IJS1C_S1X_EEENSB_IJS1X_SE_EEEEEEENSA_39AutoVectorizingCopyWithAssumedAlignmentILi128EEENSA_14SM90_TMA_STOREES2I_S2K_S2K_EEEvvEEEEvNT_6ParamsE)
        /*0008*/ 	.word	0x00000046


	//----- nvinfo : EIATTR_FRAME_SIZE
	.align		4
.L_19:
        /*000c*/ 	.byte	0x04, 0x11
        /*000e*/ 	.short	(.L_21 - .L_20)
	.align		4
.L_20:
        /*0010*/ 	.word	index@($__internal_2_$__cuda_sm10x_tcgen05_guardrail_trap_unallocated_columns_being_dealloced)
        /*0014*/ 	.word	0x00000008


	//----- nvinfo : EIATTR_FRAME_SIZE
	.align		4
.L_21:
        /*0018*/ 	.byte	0x04, 0x11
        /*001a*/ 	.short	(.L_23 - .L_22)
	.align		4
.L_22:
        /*001c*/ 	.word	index@($__internal_1_$__cuda_sm10x_tcgen05_guardrail_trap_phase_invalid_during_alloc)
        /*0020*/ 	.word	0x00000008


	//----- nvinfo : EIATTR_FRAME_SIZE
	.align		4
.L_23:
        /*0024*/ 	.byte	0x04, 0x11
        /*0026*/ 	.short	(.L_25 - .L_24)
	.align		4
.L_24:
        /*0028*/ 	.word	index@($__internal_0_$__cuda_sm10x_tcgen05_guardrail_trap_col_being_dealloced_not_returned_by_alloc)
        /*002c*/ 	.word	0x00000008


	//----- nvinfo : EIATTR_FRAME_SIZE
	.align		4
.L_25:
        /*0030*/ 	.byte	0x04, 0x11
        /*0032*/ 	.short	(.L_27 - .L_26)
	.align		4
.L_26:
        /*0034*/ 	.word	index@(_ZN7cutlass13device_kernelINS_4conv6kernel13ConvUniversalINS1_16ConvProblemShapeILNS1_8OperatorE2ELi2EEENS1_10collective14CollectiveConvINS1_47MainloopSm100TmaUmmaWarpSpecializedImplicitGemmILS5_2ELi35ELi2ELi1ELi2EN4cute5tupleIJNSA_1CILi2EEENSC_ILi1EEESE_EEEEENSB_IJNSC_ILi128EEENSB_IJNSC_ILi64EEEEEENSB_IJNSC_ILi32EEEEEEEEENS_6half_tESN_NSA_8TiledMMAINSA_8MMA_AtomIJNSA_26SM100_MMA_F16BF16_2x1SM_SSISN_SN_fLi128ELi64ELNSA_4UMMA5MajorE1ELSS_1ELNSR_7ScaleInE0ELST_0EEEEEENSA_6LayoutINSB_IJSE_SE_SE_EEENSB_IJNSC_ILi0EEESY_SY_EEEEENSB_IJNSA_10UnderscoreES11_S11_EEEEENS7_6detail27Sm100ImplicitGemmTileTraitsINSA_18SM100_TMA_2SM_LOADENSA_14ComposedLayoutINSA_7SwizzleILi3ELi4ELi3EEENSA_18smem_ptr_flag_bitsILi16EEENSW_INSB_IJSI_NSC_ILi8EEEEEENSB_IJSE_SI_EEEEEEEvEENS15_INSA_25SM100_TMA_2SM_LOAD_IM2COLENS17_INS18_ILi2ELi4ELi3EEES1B_NSW_INSB_IJSK_S1C_EEENSB_IJSE_SK_EEEEEEEvEEEENS_8epilogue10collective18CollectiveEpilogueINS1Q_23Sm100TmaWarpSpecializedILi3ELi2ELi16ELb1ELb0EEEJNSB_IJSI_SJ_SL_EEENSB_IJNSW_ISI_SE_EENSW_INSB_IJNSC_ILi16EEESD_EEES1L_EEEEESN_NSB_IJlNSB_IJSE_llEEESY_EEESN_S22_NS1Q_6fusion15FusionCallbacksIS1U_NS23_17LinearCombinationISN_fSN_fLNS_15FloatRoundStyleE2EEES1V_S20_JEEENSA_5SM1004TMEM4LOAD26SM100_TMEM_LOAD_32dp32b16xENSA_13SM90_TMA_LOADENS17_INS18_ILi1ELi4ELi3EEES1B_NSW_INSB_IJS1C_S1X_EEENSB_IJS1X_SE_EEEEEEENSA_39AutoVectorizingCopyWithAssumedAlignmentILi128EEENSA_14SM90_TMA_STOREES2I_S2K_S2K_EEEvvEEEEvNT_6ParamsE)
        /*0038*/ 	.word	0x00000008


	//----- nvinfo : EIATTR_MIN_STACK_SIZE
	.align		4
.L_27:
        /*003c*/ 	.byte	0x04, 0x12
        /*003e*/ 	.short	(.L_29 - .L_28)
	.align		4
.L_28:
        /*0040*/ 	.word	index@(_ZN7cutlass13device_kernelINS_4conv6kernel13ConvUniversalINS1_16ConvProblemShapeILNS1_8OperatorE2ELi2EEENS1_10collective14CollectiveConvINS1_47MainloopSm100TmaUmmaWarpSpecializedImplicitGemmILS5_2ELi35ELi2ELi1ELi2EN4cute5tupleIJNSA_1CILi2EEENSC_ILi1EEESE_EEEEENSB_IJNSC_ILi128EEENSB_IJNSC_ILi64EEEEEENSB_IJNSC_ILi32EEEEEEEEENS_6half_tESN_NSA_8TiledMMAINSA_8MMA_AtomIJNSA_26SM100_MMA_F16BF16_2x1SM_SSISN_SN_fLi128ELi64ELNSA_4UMMA5MajorE1ELSS_1ELNSR_7ScaleInE0ELST_0EEEEEENSA_6LayoutINSB_IJSE_SE_SE_EEENSB_IJNSC_ILi0EEESY_SY_EEEEENSB_IJNSA_10UnderscoreES11_S11_EEEEENS7_6detail27Sm100ImplicitGemmTileTraitsINSA_18SM100_TMA_2SM_LOADENSA_14ComposedLayoutINSA_7SwizzleILi3ELi4ELi3EEENSA_18smem_ptr_flag_bitsILi16EEENSW_INSB_IJSI_NSC_ILi8EEEEEENSB_IJSE_SI_EEEEEEEvEENS15_INSA_25SM100_TMA_2SM_LOAD_IM2COLENS17_INS18_ILi2ELi4ELi3EEES1B_NSW_INSB_IJSK_S1C_EEENSB_IJSE_SK_EEEEEEEvEEEENS_8epilogue10collective18CollectiveEpilogueINS1Q_23Sm100TmaWarpSpecializedILi3ELi2ELi16ELb1ELb0EEEJNSB_IJSI_SJ_SL_EEENSB_IJNSW_ISI_SE_EENSW_INSB_IJNSC_ILi16EEESD_EEES1L_EEEEESN_NSB_IJlNSB_IJSE_llEEESY_EEESN_S22_NS1Q_6fusion15FusionCallbacksIS1U_NS23_17LinearCombinationISN_fSN_fLNS_15FloatRoundStyleE2EEES1V_S20_JEEENSA_5SM1004TMEM4LOAD26SM100_TMEM_LOAD_32dp32b16xENSA_13SM90_TMA_LOADENS17_INS18_ILi1ELi4ELi3EEES1B_NSW_INSB_IJS1C_S1X_EEENSB_IJS1X_SE_EEEEEEENSA_39AutoVectorizingCopyWithAssumedAlignmentILi128EEENSA_14SM90_TMA_STOREES2I_S2K_S2K_EEEvvEEEEvNT_6ParamsE)
        /*0044*/ 	.word	0x00000008
.L_29:


//--------------------- .nv.compat                --------------------------
	.section	.nv.compat,"",@"SHT_CUDA_COMPAT_INFO"
	.align	4
        /*0000*/ 	.byte	0x02, 0x09, 0x01, 0x00, 0x02, 0x02, 0x02, 0x00, 0x02, 0x05, 0x05, 0x00, 0x03, 0x07, 0x01, 0x01
        /*0010*/ 	.byte	0x02, 0x03, 0x01, 0x00, 0x02, 0x06, 0x01, 0x00, 0x04, 0x0b, 0x08, 0x00, 0x09, 0x00, 0x00, 0x00
        /*0020*/ 	.byte	0x00, 0x00, 0x00, 0x00


//--------------------- .nv.info._ZN7cutlass13device_kernelINS_4conv6kernel13ConvUniversalINS1_16ConvProblemShapeILNS1_8OperatorE2ELi2EEENS1_10collective14CollectiveConvINS1_47MainloopSm100TmaUmmaWarpSpecializedImplicitGemmILS5_2ELi35ELi2ELi1ELi2EN4cute5tupleIJNSA_1CILi2EEENSC_ILi1EEESE_EEEEENSB_IJNSC_ILi128EEENSB_IJNSC_ILi64EEEEEENSB_IJNSC_ILi32EEEEEEEEENS_6half_tESN_NSA_8TiledMMAINSA_8MMA_AtomIJNSA_26SM100_MMA_F16BF16_2x1SM_SSISN_SN_fLi128ELi64ELNSA_4UMMA5MajorE1ELSS_1ELNSR_7ScaleInE0ELST_0EEEEEENSA_6LayoutINSB_IJSE_SE_SE_EEENSB_IJNSC_ILi0EEESY_SY_EEEEENSB_IJNSA_10UnderscoreES11_S11_EEEEENS7_6detail27Sm100ImplicitGemmTileTraitsINSA_18SM100_TMA_2SM_LOADENSA_14ComposedLayoutINSA_7SwizzleILi3ELi4ELi3EEENSA_18smem_ptr_flag_bitsILi16EEENSW_INSB_IJSI_NSC_ILi8EEEEEENSB_IJSE_SI_EEEEEEEvEENS15_INSA_25SM100_TMA_2SM_LOAD_IM2COLENS17_INS18_ILi2ELi4ELi3EEES1B_NSW_INSB_IJSK_S1C_EEENSB_IJSE_SK_EEEEEEEvEEEENS_8epilogue10collective18CollectiveEpilogueINS1Q_23Sm100TmaWarpSpecializedILi3ELi2ELi16ELb1ELb0EEEJNSB_IJSI_SJ_SL_EEENSB_IJNSW_ISI_SE_EENSW_INSB_IJNSC_ILi16EEESD_EEES1L_EEEEESN_NSB_IJlNSB_IJSE_llEEESY_EEESN_S22_NS1Q_6fusion15FusionCallbacksIS1U_NS23_17LinearCombinationISN_fSN_fLNS_15FloatRoundStyleE2EEES1V_S20_JEEENSA_5SM1004TMEM4LOAD26SM100_TMEM_LOAD_32dp32b16xENSA_13SM90_TMA_LOADENS17_INS18_ILi1ELi4ELi3EEES1B_NSW_INSB_IJS1C_S1X_EEENSB_IJS1X_SE_EEEEEEENSA_39AutoVectorizingCopyWithAssumedAlignmentILi128EEENSA_14SM90_TMA_STOREES2I_S2K_S2K_EEEvvEEEEvNT_6ParamsE --------------------------
	.section	.nv.info._ZN7cutlass13device_kernelINS_4conv6kernel13ConvUniversalINS1_16ConvProblemShapeILNS1_8OperatorE2ELi2EEENS1_10collective14CollectiveConvINS1_47MainloopSm100TmaUmmaWarpSpecializedImplicitGemmILS5_2ELi35ELi2ELi1ELi2EN4cute5tupleIJNSA_1CILi2EEENSC_ILi1EEESE_EEEEENSB_IJNSC_ILi128EEENSB_IJNSC_ILi64EEEEEENSB_IJNSC_ILi32EEEEEEEEENS_6half_tESN_NSA_8TiledMMAINSA_8MMA_AtomIJNSA_26SM100_MMA_F16BF16_2x1SM_SSISN_SN_fLi128ELi64ELNSA_4UMMA5MajorE1ELSS_1ELNSR_7ScaleInE0ELST_0EEEEEENSA_6LayoutINSB_IJSE_SE_SE_EEENSB_IJNSC_ILi0EEESY_SY_EEEEENSB_IJNSA_10UnderscoreES11_S11_EEEEENS7_6detail27Sm100ImplicitGemmTileTraitsINSA_18SM100_TMA_2SM_LOADENSA_14ComposedLayoutINSA_7SwizzleILi3ELi4ELi3EEENSA_18smem_ptr_flag_bitsILi16EEENSW_INSB_IJSI_NSC_ILi8EEEEEENSB_IJSE_SI_EEEEEEEvEENS15_INSA_25SM100_TMA_2SM_LOAD_IM2COLENS17_INS18_ILi2ELi4ELi3EEES1B_NSW_INSB_IJSK_S1C_EEENSB_IJSE_SK_EEEEEEEvEEEENS_8epilogue10collective18CollectiveEpilogueINS1Q_23Sm100TmaWarpSpecializedILi3ELi2ELi16ELb1ELb0EEEJNSB_IJSI_SJ_SL_EEENSB_IJNSW_ISI_SE_EENSW_INSB_IJNSC_ILi16EEESD_EEES1L_EEEEESN_NSB_IJlNSB_IJSE_llEEESY_EEESN_S22_NS1Q_6fusion15FusionCallbacksIS1U_NS23_17LinearCombinationISN_fSN_fLNS_15FloatRoundStyleE2EEES1V_S20_JEEENSA_5SM1004TMEM4LOAD26SM100_TMEM_LOAD_32dp32b16xENSA_13SM90_TMA_LOADENS17_INS18_ILi1ELi4ELi3EEES1B_NSW_INSB_IJS1C_S1X_EEENSB_IJS1X_SE_EEEEEEENSA_39AutoVectorizingCopyWithAssumedAlignmentILi128EEENSA_14SM90_TMA_STOREES2I_S2K_S2K_EEEvvEEEEvNT_6ParamsE,"",@"SHT_CUDA_INFO"
	.sectionflags	@""
	.align	4


	//----- nvinfo : EIATTR_CUDA_API_VERSION
	.align		4
        /*0000*/ 	.byte	0x04, 0x37
        /*0002*/ 	.short	(.L_31 - .L_30)
.L_30:
        /*0004*/ 	.word	0x00000082


	//----- nvinfo : EIATTR_KPARAM_INFO
	.align		4
.L_31:
        /*0008*/ 	.byte	0x04, 0x17
        /*000a*/ 	.short	(.L_33 - .L_32)
.L_32:
        /*000c*/ 	.word	0x00000000
        /*0010*/ 	.short	0x0000
        /*0012*/ 	.short	0x0000
        /*0014*/ 	.byte	0x00, 0xf0, 0x01, 0x20


	//----- nvinfo : EIATTR_AT_ENTRY_FRAGMENTS
	.align		4
.L_33:
        /*0018*/ 	.byte	0x04, 0x4f
        /*001a*/ 	.short	(.L_35 - .L_34)


	//   ....[0]....
.L_34:
        /*001c*/ 	.word	0x00000007


	//----- nvinfo : EIATTR_RESERVED_SMEM_USED
	.align		4
.L_35:
        /*0020*/ 	.byte	0x01, 0x41
	.zero		2


	//----- nvinfo : EIATTR_SPARSE_MMA_MASK
	.align		4
        /*0024*/ 	.byte	0x03, 0x50
        /*0026*/ 	.short	0x0000


	//----- nvinfo : EIATTR_TCGEN05_2CTA_USED
	.align		4
        /*0028*/ 	.byte	0x01, 0x52
	.zero		2


	//----- nvinfo : EIATTR_MAXREG_COUNT
	.align		4
        /*002c*/ 	.byte	0x03, 0x1b
        /*002e*/ 	.short	0x00ff


	//----- nvinfo : EIATTR_NUM_BARRIERS
	.align		4
        /*0030*/ 	.byte	0x02, 0x4c
        /*0032*/ 	.byte	0x07
	.zero		1


	//----- nvinfo : EIATTR_EXTERNS
	.align		4
        /*0034*/ 	.byte	0x04, 0x0f
        /*0036*/ 	.short	(.L_37 - .L_36)


	//   ....[0]....
	.align		4
.L_36:
        /*0038*/ 	.word	index@(__assertfail)


	//----- nvinfo : EIATTR_MERCURY_ISA_VERSION
	.align		4
.L_37:
        /*003c*/ 	.byte	0x03, 0x5f
        /*003e*/ 	.short	0x0101


	//----- nvinfo : EIATTR_INT_WARP_WIDE_INSTR_OFFSETS
	.align		4
        /*0040*/ 	.byte	0x04, 0x31
        /*0042*/ 	.short	(.L_39 - .L_38)


	//   ....[0]....
.L_38:
        /*0044*/ 	.word	0x00001040


	//   ....[1]....
        /*0048*/ 	.word	0x000010f0


	//   ....[2]....
        /*004c*/ 	.word	0x00005a50


	//   ....[3]....
        /*0050*/ 	.word	0x00005a70


	//   ....[4]....
        /*0054*/ 	.word	0x00005aa0


	//   ....[5]....
        /*0058*/ 	.word	0x00006a60


	//   ....[6]....
        /*005c*/ 	.word	0x00006bd0


	//   ....[7]....
        /*0060*/ 	.word	0x00006c80


	//   ....[8]....
        /*0064*/ 	.word	0x00006db0


	//   ....[9]....
        /*0068*/ 	.word	0x00006eb0


	//   ....[10]....
        /*006c*/ 	.word	0x00006f40


	//----- nvinfo : EIATTR_COOP_GROUP_MASK_REGIDS
	.align		4
.L_39:
        /*0070*/ 	.byte	0x04, 0x29
        /*0072*/ 	.short	(.L_41 - .L_40)


	//   ....[0]....
.L_40:
        /*0074*/ 	.word	0xffffffff


	//   ....[1]....
        /*0078*/ 	.word	0xffffffff


	//   ....[2]....
        /*007c*/ 	.word	0xffffffff


	//   ....[3]....
        /*0080*/ 	.word	0xffffffff


	//   ....[4]....
        /*0084*/ 	.word	0xffffffff


	//   ....[5]....
        /*0088*/ 	.word	0xffffffff


	//   ....[6]....
        /*008c*/ 	.word	0xffffffff


	//   ....[7]....
        /*0090*/ 	.word	0xffffffff


	//   ....[8]....
        /*0094*/ 	.word	0xffffffff


	//   ....[9]....
        /*0098*/ 	.word	0xffffffff


	//   ....[10]....
        /*009c*/ 	.word	0xffffffff


	//   ....[11]....
        /*00a0*/ 	.word	0xffffffff


	//   ....[12]....
        /*00a4*/ 	.word	0xffffffff


	//----- nvinfo : EIATTR_COOP_GROUP_INSTR_OFFSETS
	.align		4
.L_41:
        /*00a8*/ 	.byte	0x04, 0x28
        /*00aa*/ 	.short	(.L_43 - .L_42)


	//   ....[0]....
.L_42:
        /*00ac*/ 	.word	0x000000d0


	//   ....[1]....
        /*00b0*/ 	.word	0x00000540


	//   ....[2]....
        /*00b4*/ 	.word	0x00000af0


	//   ....[3]....
        /*00b8*/ 	.word	0x00000c70


	//   ....[4]....
        /*00bc*/ 	.word	0x00000d70


	//   ....[5]....
        /*00c0*/ 	.word	0x00000ec0


	//   ....[6]....
        /*00c4*/ 	.word	0x00001160


	//   ....[7]....
        /*00c8*/ 	.word	0x00002aa0


	//   ....[8]....
        /*00cc*/ 	.word	0x00004a40


	//   ....[9]....
        /*00d0*/ 	.word	0x00004f10


	//   ....[10]....
        /*00d4*/ 	.word	0x00004f40


	//   ....[11]....
        /*00d8*/ 	.word	0x00005960


	//   ....[12]....
        /*00dc*/ 	.word	0x00005b70


	//----- nvinfo : EIATTR_VRC_CTA_INIT_COUNT
	.align		4
.L_43:
        /*00e0*/ 	.byte	0x02, 0x4a
        /*00e2*/ 	.byte	0x80
	.zero		1


	//----- nvinfo : EIATTR_SYSCALL_OFFSETS
	.align		4
        /*00e4*/ 	.byte	0x04, 0x46
        /*00e6*/ 	.short	(.L_45 - .L_44)


	//   ....[0]....
.L_44:
        /*00e8*/ 	.word	0x00008030


	//   ....[1]....
        /*00ec*/ 	.word	0x00008120


	//   ....[2]....
        /*00f0*/ 	.word	0x00008920


	//   ....[3]....
        /*00f4*/ 	.word	0x000092b0


	//----- nvinfo : EIATTR_MBARRIER_INSTR_OFFSETS
	.align		4
.L_45:
        /*00f8*/ 	.byte	0x04, 0x39
        /*00fa*/ 	.short	(.L_47 - .L_46)


	//   ....[0]....
.L_46:
        /*00fc*/ 	.word	0x00000670
        /*0100*/ 	.word	0x000000ff
        /*0104*/ 	.word	0x00000000
        /*0108*/ 	.short	0x0100
        /*010a*/ 	.byte	0x04
	.zero		1


	//   ....[1]....
        /*010c*/ 	.word	0x00000680
        /*0110*/ 	.word	0x000000ff
        /*0114*/ 	.word	0x00000118
        /*0118*/ 	.short	0x0100
        /*011a*/ 	.byte	0x04
	.zero		1


	//   ....[2]....
        /*011c*/ 	.word	0x00000690
        /*0120*/ 	.word	0x000000ff
        /*0124*/ 	.word	0x00000008
        /*0128*/ 	.short	0x0100
        /*012a*/ 	.byte	0x04
	.zero		1


	//   ....[3]....
        /*012c*/ 	.word	0x000006a0
        /*0130*/ 	.word	0x000000ff
        /*0134*/ 	.word	0x00000120
        /*0138*/ 	.short	0x0100
        /*013a*/ 	.byte	0x04
	.zero		1


	//   ....[4]....
        /*013c*/ 	.word	0x000006b0
        /*0140*/ 	.word	0x000000ff
        /*0144*/ 	.word	0x00000010
        /*0148*/ 	.short	0x0100
        /*014a*/ 	.byte	0x04
	.zero		1


	//   ....[5]....
        /*014c*/ 	.word	0x000006c0
        /*0150*/ 	.word	0x000000ff
        /*0154*/ 	.word	0x00000128
        /*0158*/ 	.short	0x0100
        /*015a*/ 	.byte	0x04
	.zero		1


	//   ....[6]....
        /*015c*/ 	.word	0x000006d0
        /*0160*/ 	.word	0x000000ff
        /*0164*/ 	.word	0x00000018
        /*0168*/ 	.short	0x0100
        /*016a*/ 	.byte	0x04
	.zero		1


	//   ....[7]....
        /*016c*/ 	.word	0x000006e0
        /*0170*/ 	.word	0x000000ff
        /*0174*/ 	.word	0x00000130
        /*0178*/ 	.short	0x0100
        /*017a*/ 	.byte	0x04
	.zero		1


	//   ....[8]....
        /*017c*/ 	.word	0x000006f0
        /*0180*/ 	.word	0x000000ff
        /*0184*/ 	.word	0x00000020
        /*0188*/ 	.short	0x0100
        /*018a*/ 	.byte	0x04
	.zero		1


	//   ....[9]....
        /*018c*/ 	.word	0x00000700
        /*0190*/ 	.word	0x000000ff
        /*0194*/ 	.word	0x00000138
        /*0198*/ 	.short	0x0100
        /*019a*/ 	.byte	0x04
	.zero		1


	//   ....[10]....
        /*019c*/ 	.word	0x00000710
        /*01a0*/ 	.word	0x000000ff
        /*01a4*/ 	.word	0x00000028
        /*01a8*/ 	.short	0x0100
        /*01aa*/ 	.byte	0x04
	.zero		1


	//   ....[11]....
        /*01ac*/ 	.word	0x00000720
        /*01b0*/ 	.word	0x000000ff
        /*01b4*/ 	.word	0x00000140
        /*01b8*/ 	.short	0x0100
        /*01ba*/ 	.byte	0x04
	.zero		1


	//   ....[12]....
        /*01bc*/ 	.word	0x00000730
        /*01c0*/ 	.word	0x000000ff
        /*01c4*/ 	.word	0x00000030
        /*01c8*/ 	.short	0x0100
        /*01ca*/ 	.byte	0x04
	.zero		1


	//   ....[13]....
        /*01cc*/ 	.word	0x00000740
        /*01d0*/ 	.word	0x000000ff
        /*01d4*/ 	.word	0x00000148
        /*01d8*/ 	.short	0x0100
        /*01da*/ 	.byte	0x04
	.zero		1


	//   ....[14]....
        /*01dc*/ 	.word	0x00000750
        /*01e0*/ 	.word	0x000000ff
        /*01e4*/ 	.word	0x00000038
        /*01e8*/ 	.short	0x0100
        /*01ea*/ 	.byte	0x04
	.zero		1


	//   ....[15]....
        /*01ec*/ 	.word	0x00000760
        /*01f0*/ 	.word	0x000000ff
        /*01f4*/ 	.word	0x00000150
        /*01f8*/ 	.short	0x0100
        /*01fa*/ 	.byte	0x04
	.zero		1


	//   ....[16]....
        /*01fc*/ 	.word	0x00000770
        /*0200*/ 	.word	0x000000ff
        /*0204*/ 	.word	0x00000040
        /*0208*/ 	.short	0x0100
        /*020a*/ 	.byte	0x04
	.zero		1


	//   ....[17]....
        /*020c*/ 	.word	0x00000780
        /*0210*/ 	.word	0x000000ff
        /*0214*/ 	.word	0x00000158
        /*0218*/ 	.short	0x0100
        /*021a*/ 	.byte	0x04
	.zero		1


	//   ....[18]....
        /*021c*/ 	.word	0x00000790
        /*0220*/ 	.word	0x000000ff
        /*0224*/ 	.word	0x00000048
        /*0228*/ 	.short	0x0100
        /*022a*/ 	.byte	0x04
	.zero		1


	//   ....[19]....
        /*022c*/ 	.word	0x000007a0
        /*0230*/ 	.word	0x000000ff
        /*0234*/ 	.word	0x00000160
        /*0238*/ 	.short	0x0100
        /*023a*/ 	.byte	0x04
	.zero		1


	//   ....[20]....
        /*023c*/ 	.word	0x000007b0
        /*0240*/ 	.word	0x000000ff
        /*0244*/ 	.word	0x00000050
        /*0248*/ 	.short	0x0100
        /*024a*/ 	.byte	0x04
	.zero		1


	//   ....[21]....
        /*024c*/ 	.word	0x000007c0
        /*0250*/ 	.word	0x000000ff
        /*0254*/ 	.word	0x00000168
        /*0258*/ 	.short	0x0100
        /*025a*/ 	.byte	0x04
	.zero		1


	//   ....[22]....
        /*025c*/ 	.word	0x000007d0
        /*0260*/ 	.word	0x000000ff
        /*0264*/ 	.word	0x00000058
        /*0268*/ 	.short	0x0100
        /*026a*/ 	.byte	0x04
	.zero		1


	//   ....[23]....
        /*026c*/ 	.word	0x000007e0
        /*0270*/ 	.word	0x000000ff
        /*0274*/ 	.word	0x00000170
        /*0278*/ 	.short	0x0100
        /*027a*/ 	.byte	0x04
	.zero		1


	//   ....[24]....
        /*027c*/ 	.word	0x000007f0
        /*0280*/ 	.word	0x000000ff
        /*0284*/ 	.word	0x00000060
        /*0288*/ 	.short	0x0100
        /*028a*/ 	.byte	0x04
	.zero		1


	//   ....[25]....
        /*028c*/ 	.word	0x00000800
        /*0290*/ 	.word	0x000000ff
        /*0294*/ 	.word	0x00000178
        /*0298*/ 	.short	0x0100
        /*029a*/ 	.byte	0x04
	.zero		1


	//   ....[26]....
        /*029c*/ 	.word	0x00000810
        /*02a0*/ 	.word	0x000000ff
        /*02a4*/ 	.word	0x00000068
        /*02a8*/ 	.short	0x0100
        /*02aa*/ 	.byte	0x04
	.zero		1


	//   ....[27]....
        /*02ac*/ 	.word	0x00000820
        /*02b0*/ 	.word	0x000000ff
        /*02b4*/ 	.word	0x00000180
        /*02b8*/ 	.short	0x0100
        /*02ba*/ 	.byte	0x04
	.zero		1


	//   ....[28]....
        /*02bc*/ 	.word	0x00000830
        /*02c0*/ 	.word	0x000000ff
        /*02c4*/ 	.word	0x00000070
        /*02c8*/ 	.short	0x0100
        /*02ca*/ 	.byte	0x04
	.zero		1


	//   ....[29]....
        /*02cc*/ 	.word	0x00000840
        /*02d0*/ 	.word	0x000000ff
        /*02d4*/ 	.word	0x00000188
        /*02d8*/ 	.short	0x0100
        /*02da*/ 	.byte	0x04
	.zero		1


	//   ....[30]....
        /*02dc*/ 	.word	0x00000850
        /*02e0*/ 	.word	0x000000ff
        /*02e4*/ 	.word	0x00000078
        /*02e8*/ 	.short	0x0100
        /*02ea*/ 	.byte	0x04
	.zero		1


	//   ....[31]....
        /*02ec*/ 	.word	0x00000860
        /*02f0*/ 	.word	0x000000ff
        /*02f4*/ 	.word	0x00000190
        /*02f8*/ 	.short	0x0100
        /*02fa*/ 	.byte	0x04
	.zero		1


	//   ....[32]....
        /*02fc*/ 	.word	0x00000870
        /*0300*/ 	.word	0x000000ff
        /*0304*/ 	.word	0x00000080
        /*0308*/ 	.short	0x0100
        /*030a*/ 	.byte	0x04
	.zero		1


	//   ....[33]....
        /*030c*/ 	.word	0x00000880
        /*0310*/ 	.word	0x000000ff
        /*0314*/ 	.word	0x00000198
        /*0318*/ 	.short	0x0100
        /*031a*/ 	.byte	0x04
	.zero		1


	//   ....[34]....
        /*031c*/ 	.word	0x00000890
        /*0320*/ 	.word	0x000000ff
        /*0324*/ 	.word	0x00000088
        /*0328*/ 	.short	0x0100
        /*032a*/ 	.byte	0x04
	.zero		1


	//   ....[35]....
        /*032c*/ 	.word	0x000008a0
        /*0330*/ 	.word	0x000000ff
        /*0334*/ 	.word	0x000001a0
        /*0338*/ 	.short	0x0100
        /*033a*/ 	.byte	0x04
	.zero		1


	//   ....[36]....
        /*033c*/ 	.word	0x000008b0
        /*0340*/ 	.word	0x000000ff
        /*0344*/ 	.word	0x00000090
        /*0348*/ 	.short	0x0100
        /*034a*/ 	.byte	0x04
	.zero		1


	//   ....[37]....
        /*034c*/ 	.word	0x000008c0
        /*0350*/ 	.word	0x000000ff
        /*0354*/ 	.word	0x000001a8
        /*0358*/ 	.short	0x0100
        /*035a*/ 	.byte	0x04
	.zero		1


	//   ....[38]....
        /*035c*/ 	.word	0x000008d0
        /*0360*/ 	.word	0x000000ff
        /*0364*/ 	.word	0x00000098
        /*0368*/ 	.short	0x0100
        /*036a*/ 	.byte	0x04
	.zero		1


	//   ....[39]....
        /*036c*/ 	.word	0x000008e0
        /*0370*/ 	.word	0x000000ff
        /*0374*/ 	.word	0x000001b0
        /*0378*/ 	.short	0x0100
        /*037a*/ 	.byte	0x04
	.zero		1


	//   ....[40]....
        /*037c*/ 	.word	0x000008f0
        /*0380*/ 	.word	0x000000ff
        /*0384*/ 	.word	0x000000a0
        /*0388*/ 	.short	0x0100
        /*038a*/ 	.byte	0x04
	.zero		1


	//   ....[41]....
        /*038c*/ 	.word	0x00000900
        /*0390*/ 	.word	0x000000ff
        /*0394*/ 	.word	0x000001b8
        /*0398*/ 	.short	0x0100
        /*039a*/ 	.byte	0x04
	.zero		1


	//   ....[42]....
        /*039c*/ 	.word	0x00000910
        /*03a0*/ 	.word	0x000000ff
        /*03a4*/ 	.word	0x000000a8
        /*03a8*/ 	.short	0x0100
        /*03aa*/ 	.byte	0x04
	.zero		1


	//   ....[43]....
        /*03ac*/ 	.word	0x00000920
        /*03b0*/ 	.word	0x000000ff
        /*03b4*/ 	.word	0x000001c0
        /*03b8*/ 	.short	0x0100
        /*03ba*/ 	.byte	0x04
	.zero		1


	//   ....[44]....
        /*03bc*/ 	.word	0x00000930
        /*03c0*/ 	.word	0x000000ff
        /*03c4*/ 	.word	0x000000b0
        /*03c8*/ 	.short	0x0100
        /*03ca*/ 	.byte	0x04
	.zero		1


	//   ....[45]....
        /*03cc*/ 	.word	0x00000940
        /*03d0*/ 	.word	0x000000ff
        /*03d4*/ 	.word	0x000001c8
        /*03d8*/ 	.short	0x0100
        /*03da*/ 	.byte	0x04
	.zero		1


	//   ....[46]....
        /*03dc*/ 	.word	0x00000950
        /*03e0*/ 	.word	0x000000ff
        /*03e4*/ 	.word	0x000000b8
        /*03e8*/ 	.short	0x0100
        /*03ea*/ 	.byte	0x04
	.zero		1


	//   ....[47]....
        /*03ec*/ 	.word	0x00000960
        /*03f0*/ 	.word	0x000000ff
        /*03f4*/ 	.word	0x000001d0
        /*03f8*/ 	.short	0x0100
        /*03fa*/ 	.byte	0x04
	.zero		1


	//   ....[48]....
        /*03fc*/ 	.word	0x00000970
        /*0400*/ 	.word	0x000000ff
        /*0404*/ 	.word	0x000000c0
        /*0408*/ 	.short	0x0100
        /*040a*/ 	.byte	0x04
	.zero		1


	//   ....[49]....
        /*040c*/ 	.word	0x00000980
        /*0410*/ 	.word	0x000000ff
        /*0414*/ 	.word	0x000001d8
        /*0418*/ 	.short	0x0100
        /*041a*/ 	.byte	0x04
	.zero		1


	//   ....[50]....
        /*041c*/ 	.word	0x00000990
        /*0420*/ 	.word	0x000000ff
        /*0424*/ 	.word	0x000000c8
        /*0428*/ 	.short	0x0100
        /*042a*/ 	.byte	0x04
	.zero		1


	//   ....[51]....
        /*042c*/ 	.word	0x000009a0
        /*0430*/ 	.word	0x000000ff
        /*0434*/ 	.word	0x000001e0
        /*0438*/ 	.short	0x0100
        /*043a*/ 	.byte	0x04
	.zero		1


	//   ....[52]....
        /*043c*/ 	.word	0x000009b0
        /*0440*/ 	.word	0x000000ff
        /*0444*/ 	.word	0x000000d0
        /*0448*/ 	.short	0x0100
        /*044a*/ 	.byte	0x04
	.zero		1


	//   ....[53]....
        /*044c*/ 	.word	0x000009c0
        /*0450*/ 	.word	0x000000ff
        /*0454*/ 	.word	0x000001e8
        /*0458*/ 	.short	0x0100
        /*045a*/ 	.byte	0x04
	.zero		1


	//   ....[54]....
        /*045c*/ 	.word	0x000009d0
        /*0460*/ 	.word	0x000000ff
        /*0464*/ 	.word	0x000000d8
        /*0468*/ 	.short	0x0100
        /*046a*/ 	.byte	0x04
	.zero		1


	//   ....[55]....
        /*046c*/ 	.word	0x000009e0
        /*0470*/ 	.word	0x000000ff
        /*0474*/ 	.word	0x000001f0
        /*0478*/ 	.short	0x0100
        /*047a*/ 	.byte	0x04
	.zero		1


	//   ....[56]....
        /*047c*/ 	.word	0x000009f0
        /*0480*/ 	.word	0x000000ff
        /*0484*/ 	.word	0x000000e0
        /*0488*/ 	.short	0x0100
        /*048a*/ 	.byte	0x04
	.zero		1


	//   ....[57]....
        /*048c*/ 	.word	0x00000a00
        /*0490*/ 	.word	0x000000ff
        /*0494*/ 	.word	0x000001f8
        /*0498*/ 	.short	0x0100
        /*049a*/ 	.byte	0x04
	.zero		1


	//   ....[58]....
        /*049c*/ 	.word	0x00000a10
        /*04a0*/ 	.word	0x000000ff
        /*04a4*/ 	.word	0x000000e8
        /*04a8*/ 	.short	0x0100
        /*04aa*/ 	.byte	0x04
	.zero		1


	//   ....[59]....
        /*04ac*/ 	.word	0x00000a20
        /*04b0*/ 	.word	0x000000ff
        /*04b4*/ 	.word	0x00000200
        /*04b8*/ 	.short	0x0100
        /*04ba*/ 	.byte	0x04
	.zero		1


	//   ....[60]....
        /*04bc*/ 	.word	0x00000a30
        /*04c0*/ 	.word	0x000000ff
        /*04c4*/ 	.word	0x000000f0
        /*04c8*/ 	.short	0x0100
        /*04ca*/ 	.byte	0x04
	.zero		1


	//   ....[61]....
        /*04cc*/ 	.word	0x00000a40
        /*04d0*/ 	.word	0x000000ff
        /*04d4*/ 	.word	0x00000208
        /*04d8*/ 	.short	0x0100
        /*04da*/ 	.byte	0x04
	.zero		1


	//   ....[62]....
        /*04dc*/ 	.word	0x00000a50
        /*04e0*/ 	.word	0x000000ff
        /*04e4*/ 	.word	0x000000f8
        /*04e8*/ 	.short	0x0100
        /*04ea*/ 	.byte	0x04
	.zero		1


	//   ....[63]....
        /*04ec*/ 	.word	0x00000a60
        /*04f0*/ 	.word	0x000000ff
        /*04f4*/ 	.word	0x00000210
        /*04f8*/ 	.short	0x0100
        /*04fa*/ 	.byte	0x04
	.zero		1


	//   ....[64]....
        /*04fc*/ 	.word	0x00000a70
        /*0500*/ 	.word	0x000000ff
        /*0504*/ 	.word	0x00000100
        /*0508*/ 	.short	0x0100
        /*050a*/ 	.byte	0x04
	.zero		1


	//   ....[65]....
        /*050c*/ 	.word	0x00000a80
        /*0510*/ 	.word	0x000000ff
        /*0514*/ 	.word	0x00000218
        /*0518*/ 	.short	0x0100
        /*051a*/ 	.byte	0x04
	.zero		1


	//   ....[66]....
        /*051c*/ 	.word	0x00000a90
        /*0520*/ 	.word	0x000000ff
        /*0524*/ 	.word	0x00000108
        /*0528*/ 	.short	0x0100
        /*052a*/ 	.byte	0x04
	.zero		1


	//   ....[67]....
        /*052c*/ 	.word	0x00000aa0
        /*0530*/ 	.word	0x000000ff
        /*0534*/ 	.word	0x00000220
        /*0538*/ 	.short	0x0100
        /*053a*/ 	.byte	0x04
	.zero		1


	//   ....[68]....
        /*053c*/ 	.word	0x00000ab0
        /*0540*/ 	.word	0x000000ff
        /*0544*/ 	.word	0x00000110
        /*0548*/ 	.short	0x0100
        /*054a*/ 	.byte	0x04
	.zero		1


	//   ....[69]....
        /*054c*/ 	.word	0x00000ac0
        /*0550*/ 	.word	0x000000ff
        /*0554*/ 	.word	0x00000228
        /*0558*/ 	.short	0x0100
        /*055a*/ 	.byte	0x04
	.zero		1


	//   ....[70]....
        /*055c*/ 	.word	0x00000c00
        /*0560*/ 	.word	0x000000ff
        /*0564*/ 	.word	0x00000230
        /*0568*/ 	.short	0x0100
        /*056a*/ 	.byte	0x04
	.zero		1


	//   ....[71]....
        /*056c*/ 	.word	0x00000c10
        /*0570*/ 	.word	0x000000ff
        /*0574*/ 	.word	0x00000248
        /*0578*/ 	.short	0x0100
        /*057a*/ 	.byte	0x04
	.zero		1


	//   ....[72]....
        /*057c*/ 	.word	0x00000c20
        /*0580*/ 	.word	0x000000ff
        /*0584*/ 	.word	0x00000238
        /*0588*/ 	.short	0x0100
        /*058a*/ 	.byte	0x04
	.zero		1


	//   ....[73]....
        /*058c*/ 	.word	0x00000c30
        /*0590*/ 	.word	0x000000ff
        /*0594*/ 	.word	0x00000250
        /*0598*/ 	.short	0x0100
        /*059a*/ 	.byte	0x04
	.zero		1


	//   ....[74]....
        /*059c*/ 	.word	0x00000c40
        /*05a0*/ 	.word	0x000000ff
        /*05a4*/ 	.word	0x00000240
        /*05a8*/ 	.short	0x0100
        /*05aa*/ 	.byte	0x04
	.zero		1


	//   ....[75]....
        /*05ac*/ 	.word	0x00000c50
        /*05b0*/ 	.word	0x000000ff
        /*05b4*/ 	.word	0x00000258
        /*05b8*/ 	.short	0x0100
        /*05ba*/ 	.byte	0x04
	.zero		1


	//   ....[76]....
        /*05bc*/ 	.word	0x00000d40
        /*05c0*/ 	.word	0x000000ff
        /*05c4*/ 	.word	0x00000260
        /*05c8*/ 	.short	0x0100
        /*05ca*/ 	.byte	0x04
	.zero		1


	//   ....[77]....
        /*05cc*/ 	.word	0x00000d50
        /*05d0*/ 	.word	0x000000ff
        /*05d4*/ 	.word	0x00000268
        /*05d8*/ 	.short	0x0100
        /*05da*/ 	.byte	0x04
	.zero		1


	//   ....[78]....
        /*05dc*/ 	.word	0x00000e90
        /*05e0*/ 	.word	0x000000ff
        /*05e4*/ 	.word	0x00000270
        /*05e8*/ 	.short	0x0100
        /*05ea*/ 	.byte	0x06
	.zero		1


	//   ....[79]....
        /*05ec*/ 	.word	0x00000ea0
        /*05f0*/ 	.word	0x000000ff
        /*05f4*/ 	.word	0x00000278
        /*05f8*/ 	.short	0x0100
        /*05fa*/ 	.byte	0x06
	.zero		1


	//   ....[80]....
        /*05fc*/ 	.word	0x00000fe0
        /*0600*/ 	.word	0x000000ff
        /*0604*/ 	.word	0x00000280
        /*0608*/ 	.short	0x0100
        /*060a*/ 	.byte	0x04
	.zero		1


	//   ....[81]....
        /*060c*/ 	.word	0x00000ff0
        /*0610*/ 	.word	0x000000ff
        /*0614*/ 	.word	0x00000290
        /*0618*/ 	.short	0x0100
        /*061a*/ 	.byte	0x04
	.zero		1


	//   ....[82]....
        /*061c*/ 	.word	0x00001000
        /*0620*/ 	.word	0x000000ff
        /*0624*/ 	.word	0x00000288
        /*0628*/ 	.short	0x0100
        /*062a*/ 	.byte	0x04
	.zero		1


	//   ....[83]....
        /*062c*/ 	.word	0x00001010
        /*0630*/ 	.word	0x000000ff
        /*0634*/ 	.word	0x00000298
        /*0638*/ 	.short	0x0100
        /*063a*/ 	.byte	0x04
	.zero		1


	//   ....[84]....
        /*063c*/ 	.word	0x00001110
        /*0640*/ 	.word	0x000000ff
        /*0644*/ 	.word	0x000002a0
        /*0648*/ 	.short	0x0100
        /*064a*/ 	.byte	0x06
	.zero		1


	//   ....[85]....
        /*064c*/ 	.word	0x00001f10
        /*0650*/ 	.word	0x000000ff
        /*0654*/ 	.word	0x00000118
        /*0658*/ 	.short	0x010a
        /*065a*/ 	.byte	0x06
	.zero		1


	//   ....[86]....
        /*065c*/ 	.word	0x00002210
        /*0660*/ 	.word	0x000000ff
        /*0664*/ 	.word	0x00000118
        /*0668*/ 	.short	0x010a
        /*066a*/ 	.byte	0x0b
	.zero		1


	//   ....[87]....
        /*066c*/ 	.word	0x000023c0
        /*0670*/ 	.word	0x000000ff
        /*0674*/ 	.word	0x00000118
        /*0678*/ 	.short	0x010a
        /*067a*/ 	.byte	0x08
	.zero		1


	//   ....[88]....
        /*067c*/ 	.word	0x000025b0
        /*0680*/ 	.word	0x000000ff
        /*0684*/ 	.word	0x00000268
        /*0688*/ 	.short	0x0101
        /*068a*/ 	.byte	0x18
	.zero		1


	//   ....[89]....
        /*068c*/ 	.word	0x000025e0
        /*0690*/ 	.word	0x000000ff
        /*0694*/ 	.word	0x00000118
        /*0698*/ 	.short	0x010a
        /*069a*/ 	.byte	0x04
	.zero		1


	//   ....[90]....
        /*069c*/ 	.word	0x00002720
        /*06a0*/ 	.word	0x000000ff
        /*06a4*/ 	.word	0x00000118
        /*06a8*/ 	.short	0x010a
        /*06aa*/ 	.byte	0x15
	.zero		1


	//   ....[91]....
        /*06ac*/ 	.word	0x000028d0
        /*06b0*/ 	.word	0x000000ff
        /*06b4*/ 	.word	0x00000118
        /*06b8*/ 	.short	0x010a
        /*06ba*/ 	.byte	0x08
	.zero		1


	//   ....[92]....
        /*06bc*/ 	.word	0x00002ab0
        /*06c0*/ 	.word	0x000000ff
        /*06c4*/ 	.word	0x00000270
        /*06c8*/ 	.short	0x010a
        /*06ca*/ 	.byte	0x18
	.zero		1


	//   ....[93]....
        /*06cc*/ 	.word	0x00002b70
        /*06d0*/ 	.word	0x000000ff
        /*06d4*/ 	.word	0x00000000
        /*06d8*/ 	.short	0x0101
        /*06da*/ 	.byte	0x04
	.zero		1


	//   ....[94]....
        /*06dc*/ 	.word	0x00003160
        /*06e0*/ 	.word	0x000000ff
        /*06e4*/ 	.word	0x00000000
        /*06e8*/ 	.short	0x010a
        /*06ea*/ 	.byte	0x04
	.zero		1


	//   ....[95]....
        /*06ec*/ 	.word	0x00003200
        /*06f0*/ 	.word	0x000000ff
        /*06f4*/ 	.word	0x00000000
        /*06f8*/ 	.short	0x010a
        /*06fa*/ 	.byte	0x05
	.zero		1


	//   ....[96]....
        /*06fc*/ 	.word	0x000032a0
        /*0700*/ 	.word	0x000000ff
        /*0704*/ 	.word	0x00000000
        /*0708*/ 	.short	0x010a
        /*070a*/ 	.byte	0x05
	.zero		1


	//   ....[97]....
        /*070c*/ 	.word	0x00003340
        /*0710*/ 	.word	0x000000ff
        /*0714*/ 	.word	0x00000000
        /*0718*/ 	.short	0x010a
        /*071a*/ 	.byte	0x05
	.zero		1


	//   ....[98]....
        /*071c*/ 	.word	0x000033e0
        /*0720*/ 	.word	0x000000ff
        /*0724*/ 	.word	0x00000000
        /*0728*/ 	.short	0x010a
        /*072a*/ 	.byte	0x05
	.zero		1


	//   ....[99]....
        /*072c*/ 	.word	0x00003480
        /*0730*/ 	.word	0x000000ff
        /*0734*/ 	.word	0x00000000
        /*0738*/ 	.short	0x010a
        /*073a*/ 	.byte	0x05
	.zero		1


	//   ....[100]....
        /*073c*/ 	.word	0x00003520
        /*0740*/ 	.word	0x000000ff
        /*0744*/ 	.word	0x00000000
        /*0748*/ 	.short	0x010a
        /*074a*/ 	.byte	0x05
	.zero		1


	//   ....[101]....
        /*074c*/ 	.word	0x000035c0
        /*0750*/ 	.word	0x000000ff
        /*0754*/ 	.word	0x00000000
        /*0758*/ 	.short	0x010a
        /*075a*/ 	.byte	0x05
	.zero		1


	//   ....[102]....
        /*075c*/ 	.word	0x00003660
        /*0760*/ 	.word	0x000000ff
        /*0764*/ 	.word	0x00000000
        /*0768*/ 	.short	0x010a
        /*076a*/ 	.byte	0x05
	.zero		1


	//   ....[103]....
        /*076c*/ 	.word	0x00003700
        /*0770*/ 	.word	0x000000ff
        /*0774*/ 	.word	0x00000000
        /*0778*/ 	.short	0x010a
        /*077a*/ 	.byte	0x05
	.zero		1


	//   ....[104]....
        /*077c*/ 	.word	0x000037a0
        /*0780*/ 	.word	0x000000ff
        /*0784*/ 	.word	0x00000000
        /*0788*/ 	.short	0x010a
        /*078a*/ 	.byte	0x05
	.zero		1


	//   ....[105]....
        /*078c*/ 	.word	0x00003840
        /*0790*/ 	.word	0x000000ff
        /*0794*/ 	.word	0x00000000
        /*0798*/ 	.short	0x010a
        /*079a*/ 	.byte	0x05
	.zero		1


	//   ....[106]....
        /*079c*/ 	.word	0x000038e0
        /*07a0*/ 	.word	0x000000ff
        /*07a4*/ 	.word	0x00000000
        /*07a8*/ 	.short	0x010a
        /*07aa*/ 	.byte	0x05
	.zero		1


	//   ....[107]....
        /*07ac*/ 	.word	0x00003980
        /*07b0*/ 	.word	0x000000ff
        /*07b4*/ 	.word	0x00000000
        /*07b8*/ 	.short	0x010a
        /*07ba*/ 	.byte	0x05
	.zero		1


	//   ....[108]....
        /*07bc*/ 	.word	0x00003a20
        /*07c0*/ 	.word	0x000000ff
        /*07c4*/ 	.word	0x00000000
        /*07c8*/ 	.short	0x010a
        /*07ca*/ 	.byte	0x05
	.zero		1


	//   ....[109]....
        /*07cc*/ 	.word	0x00003ac0
        /*07d0*/ 	.word	0x000000ff
        /*07d4*/ 	.word	0x00000000
        /*07d8*/ 	.short	0x010a
        /*07da*/ 	.byte	0x05
	.zero		1


	//   ....[110]....
        /*07dc*/ 	.word	0x00003b60
        /*07e0*/ 	.word	0x000000ff
        /*07e4*/ 	.word	0x00000000
        /*07e8*/ 	.short	0x010a
        /*07ea*/ 	.byte	0x05
	.zero		1


	//   ....[111]....
        /*07ec*/ 	.word	0x00003c00
        /*07f0*/ 	.word	0x000000ff
        /*07f4*/ 	.word	0x00000000
        /*07f8*/ 	.short	0x010a
        /*07fa*/ 	.byte	0x05
	.zero		1


	//   ....[112]....
        /*07fc*/ 	.word	0x00003ca0
        /*0800*/ 	.word	0x000000ff
        /*0804*/ 	.word	0x00000000
        /*0808*/ 	.short	0x010a
        /*080a*/ 	.byte	0x05
	.zero		1


	//   ....[113]....
        /*080c*/ 	.word	0x00003d40
        /*0810*/ 	.word	0x000000ff
        /*0814*/ 	.word	0x00000000
        /*0818*/ 	.short	0x010a
        /*081a*/ 	.byte	0x05
	.zero		1


	//   ....[114]....
        /*081c*/ 	.word	0x00003de0
        /*0820*/ 	.word	0x000000ff
        /*0824*/ 	.word	0x00000000
        /*0828*/ 	.short	0x010a
        /*082a*/ 	.byte	0x05
	.zero		1


	//   ....[115]....
        /*082c*/ 	.word	0x00003e80
        /*0830*/ 	.word	0x000000ff
        /*0834*/ 	.word	0x00000000
        /*0838*/ 	.short	0x010a
        /*083a*/ 	.byte	0x05
	.zero		1


	//   ....[116]....
        /*083c*/ 	.word	0x00003f20
        /*0840*/ 	.word	0x000000ff
        /*0844*/ 	.word	0x00000000
        /*0848*/ 	.short	0x010a
        /*084a*/ 	.byte	0x05
	.zero		1


	//   ....[117]....
        /*084c*/ 	.word	0x00003fc0
        /*0850*/ 	.word	0x000000ff
        /*0854*/ 	.word	0x00000000
        /*0858*/ 	.short	0x010a
        /*085a*/ 	.byte	0x05
	.zero		1


	//   ....[118]....
        /*085c*/ 	.word	0x00004060
        /*0860*/ 	.word	0x000000ff
        /*0864*/ 	.word	0x00000000
        /*0868*/ 	.short	0x010a
        /*086a*/ 	.byte	0x05
	.zero		1


	//   ....[119]....
        /*086c*/ 	.word	0x00004100
        /*0870*/ 	.word	0x000000ff
        /*0874*/ 	.word	0x00000000
        /*0878*/ 	.short	0x010a
        /*087a*/ 	.byte	0x05
	.zero		1


	//   ....[120]....
        /*087c*/ 	.word	0x000041a0
        /*0880*/ 	.word	0x000000ff
        /*0884*/ 	.word	0x00000000
        /*0888*/ 	.short	0x010a
        /*088a*/ 	.byte	0x05
	.zero		1


	//   ....[121]....
        /*088c*/ 	.word	0x00004240
        /*0890*/ 	.word	0x000000ff
        /*0894*/ 	.word	0x00000000
        /*0898*/ 	.short	0x010a
        /*089a*/ 	.byte	0x05
	.zero		1


	//   ....[122]....
        /*089c*/ 	.word	0x000042e0
        /*08a0*/ 	.word	0x000000ff
        /*08a4*/ 	.word	0x00000000
        /*08a8*/ 	.short	0x010a
        /*08aa*/ 	.byte	0x05
	.zero		1


	//   ....[123]....
        /*08ac*/ 	.word	0x00004380
        /*08b0*/ 	.word	0x000000ff
        /*08b4*/ 	.word	0x00000000
        /*08b8*/ 	.short	0x010a
        /*08ba*/ 	.byte	0x05
	.zero		1


	//   ....[124]....
        /*08bc*/ 	.word	0x00004420
        /*08c0*/ 	.word	0x000000ff
        /*08c4*/ 	.word	0x00000000
        /*08c8*/ 	.short	0x010a
        /*08ca*/ 	.byte	0x05
	.zero		1


	//   ....[125]....
        /*08cc*/ 	.word	0x000044c0
        /*08d0*/ 	.word	0x000000ff
        /*08d4*/ 	.word	0x00000000
        /*08d8*/ 	.short	0x010a
        /*08da*/ 	.byte	0x05
	.zero		1


	//   ....[126]....
        /*08dc*/ 	.word	0x00004560
        /*08e0*/ 	.word	0x000000ff
        /*08e4*/ 	.word	0x00000000
        /*08e8*/ 	.short	0x010a
        /*08ea*/ 	.byte	0x05
	.zero		1


	//   ....[127]....
        /*08ec*/ 	.word	0x00004600
        /*08f0*/ 	.word	0x000000ff
        /*08f4*/ 	.word	0x00000000
        /*08f8*/ 	.short	0x010a
        /*08fa*/ 	.byte	0x05
	.zero		1


	//   ....[128]....
        /*08fc*/ 	.word	0x000046b0
        /*0900*/ 	.word	0x00000000
        /*0904*/ 	.word	0x00000000
        /*0908*/ 	.short	0x010a
        /*090a*/ 	.byte	0xff
	.zero		1


	//   ....[129]....
        /*090c*/ 	.word	0x00004800
        /*0910*/ 	.word	0x000000ff
        /*0914*/ 	.word	0x00000278
        /*0918*/ 	.short	0x010a
        /*091a*/ 	.byte	0x04
	.zero		1


	//   ....[130]....
        /*091c*/ 	.word	0x000048a0
        /*0920*/ 	.word	0x000000ff
        /*0924*/ 	.word	0x00000270
        /*0928*/ 	.short	0x010a
        /*092a*/ 	.byte	0x04
	.zero		1


	//   ....[131]....
        /*092c*/ 	.word	0x00004940
        /*0930*/ 	.word	0x000000ff
        /*0934*/ 	.word	0x00000000
        /*0938*/ 	.short	0x0101
        /*093a*/ 	.byte	0x05
	.zero		1


	//   ....[132]....
        /*093c*/ 	.word	0x00004980
        /*0940*/ 	.word	0x000000ff
        /*0944*/ 	.word	0x00000278
        /*0948*/ 	.short	0x0106
        /*094a*/ 	.byte	0x04
	.zero		1


	//   ....[133]....
        /*094c*/ 	.word	0x000049c0
        /*0950*/ 	.word	0x00000000
        /*0954*/ 	.word	0x00000278
        /*0958*/ 	.short	0x010a
        /*095a*/ 	.byte	0xff
	.zero		1


	//   ....[134]....
        /*095c*/ 	.word	0x00004c10
        /*0960*/ 	.word	0x000000ff
        /*0964*/ 	.word	0x00000008
        /*0968*/ 	.short	0x010a
        /*096a*/ 	.byte	0x05
	.zero		1


	//   ....[135]....
        /*096c*/ 	.word	0x00004c30
        /*0970*/ 	.word	0x000000ff
        /*0974*/ 	.word	0x00000008
        /*0978*/ 	.short	0x010a
        /*097a*/ 	.byte	0x05
	.zero		1


	//   ....[136]....
        /*097c*/ 	.word	0x00004dc0
        /*0980*/ 	.word	0x000000ff
        /*0984*/ 	.word	0x00000008
        /*0988*/ 	.short	0x010a
        /*098a*/ 	.byte	0x05
	.zero		1


	//   ....[137]....
        /*098c*/ 	.word	0x00004de0
        /*0990*/ 	.word	0x000000ff
        /*0994*/ 	.word	0x00000008
        /*0998*/ 	.short	0x010a
        /*099a*/ 	.byte	0x05
	.zero		1


	//   ....[138]....
        /*099c*/ 	.word	0x00004ea0
        /*09a0*/ 	.word	0x000000ff
        /*09a4*/ 	.word	0x00000000
        /*09a8*/ 	.short	0x0101
        /*09aa*/ 	.byte	0x04
	.zero		1


	//   ....[139]....
        /*09ac*/ 	.word	0x000051b0
        /*09b0*/ 	.word	0x000000ff
        /*09b4*/ 	.word	0x00000270
        /*09b8*/ 	.short	0x010a
        /*09ba*/ 	.byte	0x12
	.zero		1


	//   ....[140]....
        /*09bc*/ 	.word	0x00005250
        /*09c0*/ 	.word	0x000000ff
        /*09c4*/ 	.word	0x00000000
        /*09c8*/ 	.short	0x0101
        /*09ca*/ 	.byte	0x1d
	.zero		1


	//   ....[141]....
        /*09cc*/ 	.word	0x00005290
        /*09d0*/ 	.word	0x000000ff
        /*09d4*/ 	.word	0x00000290
        /*09d8*/ 	.short	0x010a
        /*09da*/ 	.byte	0x17
	.zero		1


	//   ....[142]....
        /*09dc*/ 	.word	0x00005370
        /*09e0*/ 	.word	0x000000ff
        /*09e4*/ 	.word	0x00000000
        /*09e8*/ 	.short	0x010a
        /*09ea*/ 	.byte	0x04
	.zero		1


	//   ....[143]....
        /*09ec*/ 	.word	0x000053d0
        /*09f0*/ 	.word	0x000000ff
        /*09f4*/ 	.word	0x00000000
        /*09f8*/ 	.short	0x010a
        /*09fa*/ 	.byte	0x0a
	.zero		1


	//   ....[144]....
        /*09fc*/ 	.word	0x00005500
        /*0a00*/ 	.word	0x000000ff
        /*0a04*/ 	.word	0x00000000
        /*0a08*/ 	.short	0x010a
        /*0a0a*/ 	.byte	0x04
	.zero		1


	//   ....[145]....
        /*0a0c*/ 	.word	0x00005760
        /*0a10*/ 	.word	0x000000ff
        /*0a14*/ 	.word	0x00000000
        /*0a18*/ 	.short	0x010a
        /*0a1a*/ 	.byte	0x04
	.zero		1


	//   ....[146]....
        /*0a1c*/ 	.word	0x00005800
        /*0a20*/ 	.word	0x00000000
        /*0a24*/ 	.word	0x00000000
        /*0a28*/ 	.short	0x010a
        /*0a2a*/ 	.byte	0xff
	.zero		1


	//   ....[147]....
        /*0a2c*/ 	.word	0x00005840
        /*0a30*/ 	.word	0x00000000
        /*0a34*/ 	.word	0x00000000
        /*0a38*/ 	.short	0x010a
        /*0a3a*/ 	.byte	0xff
	.zero		1


	//   ....[148]....
        /*0a3c*/ 	.word	0x000058b0
        /*0a40*/ 	.word	0x000000ff
        /*0a44*/ 	.word	0x00000000
        /*0a48*/ 	.short	0x0101
        /*0a4a*/ 	.byte	0x04
	.zero		1


	//   ....[149]....
        /*0a4c*/ 	.word	0x000058f0
        /*0a50*/ 	.word	0x000000ff
        /*0a54*/ 	.word	0x000002a0
        /*0a58*/ 	.short	0x010a
        /*0a5a*/ 	.byte	0x12
	.zero		1


	//   ....[150]....
        /*0a5c*/ 	.word	0x00005950
        /*0a60*/ 	.word	0x000000ff
        /*0a64*/ 	.word	0x00000000
        /*0a68*/ 	.short	0x0101
        /*0a6a*/ 	.byte	0x04
	.zero		1


	//   ....[151]....
        /*0a6c*/ 	.word	0x00005f80
        /*0a70*/ 	.word	0x000000ff
        /*0a74*/ 	.word	0x00000270
        /*0a78*/ 	.short	0x010a
        /*0a7a*/ 	.byte	0x1f
	.zero		1


	//   ....[152]....
        /*0a7c*/ 	.word	0x00006020
        /*0a80*/ 	.word	0x000000ff
        /*0a84*/ 	.word	0x00000000
        /*0a88*/ 	.short	0x0101
        /*0a8a*/ 	.byte	0x2e
	.zero		1


	//   ....[153]....
        /*0a8c*/ 	.word	0x00006550
        /*0a90*/ 	.word	0x000000ff
        /*0a94*/ 	.word	0x00000268
        /*0a98*/ 	.short	0x010a
        /*0a9a*/ 	.byte	0x1f
	.zero		1


	//   ....[154]....
        /*0a9c*/ 	.word	0x00006a30
        /*0aa0*/ 	.word	0x000000ff
        /*0aa4*/ 	.word	0x00000248
        /*0aa8*/ 	.short	0x010a
        /*0aaa*/ 	.byte	0x04
	.zero		1


	//   ....[155]....
        /*0aac*/ 	.word	0x00006ca0
        /*0ab0*/ 	.word	0x000000ff
        /*0ab4*/ 	.word	0x00000230
        /*0ab8*/ 	.short	0x010b
        /*0aba*/ 	.byte	0x04
	.zero		1


	//   ....[156]....
        /*0abc*/ 	.word	0x00006cb0
        /*0ac0*/ 	.word	0x000000ff
        /*0ac4*/ 	.word	0x00000000
        /*0ac8*/ 	.short	0x0101
        /*0aca*/ 	.byte	0x07
	.zero		1


	//   ....[157]....
        /*0acc*/ 	.word	0x00006cc0
        /*0ad0*/ 	.word	0x000000ff
        /*0ad4*/ 	.word	0x00000248
        /*0ad8*/ 	.short	0x010a
        /*0ada*/ 	.byte	0x05
	.zero		1


	//   ....[158]....
        /*0adc*/ 	.word	0x00006f60
        /*0ae0*/ 	.word	0x000000ff
        /*0ae4*/ 	.word	0x00000230
        /*0ae8*/ 	.short	0x010b
        /*0aea*/ 	.byte	0x05
	.zero		1


	//   ....[159]....
        /*0aec*/ 	.word	0x00006f70
        /*0af0*/ 	.word	0x000000ff
        /*0af4*/ 	.word	0x00000000
        /*0af8*/ 	.short	0x0101
        /*0afa*/ 	.byte	0x04
	.zero		1


	//   ....[160]....
        /*0afc*/ 	.word	0x00006fe0
        /*0b00*/ 	.word	0x000000ff
        /*0b04*/ 	.word	0x00000000
        /*0b08*/ 	.short	0x010a
        /*0b0a*/ 	.byte	0x04
	.zero		1


	//   ....[161]....
        /*0b0c*/ 	.word	0x00007070
        /*0b10*/ 	.word	0x000000ff
        /*0b14*/ 	.word	0x00000000
        /*0b18*/ 	.short	0x010a
        /*0b1a*/ 	.byte	0x05
	.zero		1


	//   ....[162]....
        /*0b1c*/ 	.word	0x00007110
        /*0b20*/ 	.word	0x00000000
        /*0b24*/ 	.word	0x00000000
        /*0b28*/ 	.short	0x010a
        /*0b2a*/ 	.byte	0xff
	.zero		1


	//   ....[163]....
        /*0b2c*/ 	.word	0x00007490
        /*0b30*/ 	.word	0x000000ff
        /*0b34*/ 	.word	0x00000270
        /*0b38*/ 	.short	0x010a
        /*0b3a*/ 	.byte	0x32
	.zero		1


	//   ....[164]....
        /*0b3c*/ 	.word	0x00007560
        /*0b40*/ 	.word	0x000000ff
        /*0b44*/ 	.word	0x00000000
        /*0b48*/ 	.short	0x0101
        /*0b4a*/ 	.byte	0x04
	.zero		1


	//   ....[165]....
        /*0b4c*/ 	.word	0x000085b0
        /*0b50*/ 	.word	0x00000000
        /*0b54*/ 	.word	0x00000230
        /*0b58*/ 	.short	0x010a
        /*0b5a*/ 	.byte	0xff
	.zero		1


	//   ....[166]....
        /*0b5c*/ 	.word	0x000085e0
        /*0b60*/ 	.word	0x00000039
        /*0b64*/ 	.word	0x00000280
        /*0b68*/ 	.short	0x010a
        /*0b6a*/ 	.byte	0xff
	.zero		1


	//   ....[167]....
        /*0b6c*/ 	.word	0x000086f0
        /*0b70*/ 	.word	0x00000000
        /*0b74*/ 	.word	0x00000230
        /*0b78*/ 	.short	0x010a
        /*0b7a*/ 	.byte	0xff
	.zero		1


	//   ....[168]....
        /*0b7c*/ 	.word	0x00008800
        /*0b80*/ 	.word	0x00000039
        /*0b84*/ 	.word	0x00000280
        /*0b88*/ 	.short	0x010a
        /*0b8a*/ 	.byte	0xff
	.zero		1


	//   ....[169]....
        /*0b8c*/ 	.word	0x00009020
        /*0b90*/ 	.word	0x00000000
        /*0b94*/ 	.word	0x00000000
        /*0b98*/ 	.short	0x0101
        /*0b9a*/ 	.byte	0xff
	.zero		1


	//   ....[170]....
        /*0b9c*/ 	.word	0x00009030
        /*0ba0*/ 	.word	0x00000003
        /*0ba4*/ 	.word	0x00000230
        /*0ba8*/ 	.short	0x010a
        /*0baa*/ 	.byte	0xff
	.zero		1


	//   ....[171]....
        /*0bac*/ 	.word	0x000090f0
        /*0bb0*/ 	.word	0x00000003
        /*0bb4*/ 	.word	0x00000230
        /*0bb8*/ 	.short	0x010a
        /*0bba*/ 	.byte	0xff
	.zero		1


	//   ....[172]....
        /*0bbc*/ 	.word	0x000093a0
        /*0bc0*/ 	.word	0x00000039
        /*0bc4*/ 	.word	0x00000000
        /*0bc8*/ 	.short	0x0101
        /*0bca*/ 	.byte	0xff
	.zero		1


	//   ....[173]....
        /*0bcc*/ 	.word	0x00009a00
        /*0bd0*/ 	.word	0x00000000
        /*0bd4*/ 	.word	0x00000000
        /*0bd8*/ 	.short	0x0101
        /*0bda*/ 	.byte	0xff
	.zero		1


	//   ....[174]....
        /*0bdc*/ 	.word	0x00009c90
        /*0be0*/ 	.word	0x000000ff
        /*0be4*/ 	.word	0x00000000
        /*0be8*/ 	.short	0x0101
        /*0bea*/ 	.byte	0x04
	.zero		1


	//   ....[175]....
        /*0bec*/ 	.word	0x00009cc0
        /*0bf0*/ 	.word	0x00000000
        /*0bf4*/ 	.word	0x00000118
        /*0bf8*/ 	.short	0x010a
        /*0bfa*/ 	.byte	0xff
	.zero		1


	//   ....[176]....
        /*0bfc*/ 	.word	0x00009d20
        /*0c00*/ 	.word	0x00000000
        /*0c04*/ 	.word	0x00000118
        /*0c08*/ 	.short	0x010a
        /*0c0a*/ 	.byte	0xff
	.zero		1


	//   ....[177]....
        /*0c0c*/ 	.word	0x00009d80
        /*0c10*/ 	.word	0x00000000
        /*0c14*/ 	.word	0x00000270
        /*0c18*/ 	.short	0x010a
        /*0c1a*/ 	.byte	0xff
	.zero		1


	//   ....[178]....
        /*0c1c*/ 	.word	0x00009de0
        /*0c20*/ 	.word	0x00000000
        /*0c24*/ 	.word	0x00000000
        /*0c28*/ 	.short	0x010a
        /*0c2a*/ 	.byte	0xff
	.zero		1


	//   ....[179]....
        /*0c2c*/ 	.word	0x00009e40
        /*0c30*/ 	.word	0x00000000
        /*0c34*/ 	.word	0x00000000
        /*0c38*/ 	.short	0x010a
        /*0c3a*/ 	.byte	0xff
	.zero		1


	//   ....[180]....
        /*0c3c*/ 	.word	0x00009ea0
        /*0c40*/ 	.word	0x00000000
        /*0c44*/ 	.word	0x00000000
        /*0c48*/ 	.short	0x010a
        /*0c4a*/ 	.byte	0xff
	.zero		1


	//   ....[181]....
        /*0c4c*/ 	.word	0x00009f00
        /*0c50*/ 	.word	0x00000000
        /*0c54*/ 	.word	0x00000000
        /*0c58*/ 	.short	0x010a
        /*0c5a*/ 	.byte	0xff
	.zero		1


	//   ....[182]....
        /*0c5c*/ 	.word	0x00009f60
        /*0c60*/ 	.word	0x00000000
        /*0c64*/ 	.word	0x00000000
        /*0c68*/ 	.short	0x010a
        /*0c6a*/ 	.byte	0xff
	.zero		1


	//   ....[183]....
        /*0c6c*/ 	.word	0x00009fc0
        /*0c70*/ 	.word	0x00000000
        /*0c74*/ 	.word	0x00000000
        /*0c78*/ 	.short	0x010a
        /*0c7a*/ 	.byte	0xff
	.zero		1


	//   ....[184]....
        /*0c7c*/ 	.word	0x0000a020
        /*0c80*/ 	.word	0x00000000
        /*0c84*/ 	.word	0x00000000
        /*0c88*/ 	.short	0x010a
        /*0c8a*/ 	.byte	0xff
	.zero		1


	//   ....[185]....
        /*0c8c*/ 	.word	0x0000a080
        /*0c90*/ 	.word	0x00000000
        /*0c94*/ 	.word	0x00000000
        /*0c98*/ 	.short	0x010a
        /*0c9a*/ 	.byte	0xff
	.zero		1


	//   ....[186]....
        /*0c9c*/ 	.word	0x0000a0e0
        /*0ca0*/ 	.word	0x00000000
        /*0ca4*/ 	.word	0x00000000
        /*0ca8*/ 	.short	0x010a
        /*0caa*/ 	.byte	0xff
	.zero		1


	//   ....[187]....
        /*0cac*/ 	.word	0x0000a140
        /*0cb0*/ 	.word	0x00000000
        /*0cb4*/ 	.word	0x00000000
        /*0cb8*/ 	.short	0x010a
        /*0cba*/ 	.byte	0xff
	.zero		1


	//   ....[188]....
        /*0cbc*/ 	.word	0x0000a1a0
        /*0cc0*/ 	.word	0x00000000
        /*0cc4*/ 	.word	0x00000000
        /*0cc8*/ 	.short	0x010a
        /*0cca*/ 	.byte	0xff
	.zero		1


	//   ....[189]....
        /*0ccc*/ 	.word	0x0000a200
        /*0cd0*/ 	.word	0x00000000
        /*0cd4*/ 	.word	0x00000000
        /*0cd8*/ 	.short	0x010a
        /*0cda*/ 	.byte	0xff
	.zero		1


	//   ....[190]....
        /*0cdc*/ 	.word	0x0000a260
        /*0ce0*/ 	.word	0x00000000
        /*0ce4*/ 	.word	0x00000000
        /*0ce8*/ 	.short	0x010a
        /*0cea*/ 	.byte	0xff
	.zero		1


	//   ....[191]....
        /*0cec*/ 	.word	0x0000a2c0
        /*0cf0*/ 	.word	0x00000000
        /*0cf4*/ 	.word	0x00000000
        /*0cf8*/ 	.short	0x010a
        /*0cfa*/ 	.byte	0xff
	.zero		1


	//   ....[192]....
        /*0cfc*/ 	.word	0x0000a320
        /*0d00*/ 	.word	0x00000000
        /*0d04*/ 	.word	0x00000000
        /*0d08*/ 	.short	0x010a
        /*0d0a*/ 	.byte	0xff
	.zero		1


	//   ....[193]....
        /*0d0c*/ 	.word	0x0000a380
        /*0d10*/ 	.word	0x00000000
        /*0d14*/ 	.word	0x00000000
        /*0d18*/ 	.short	0x010a
        /*0d1a*/ 	.byte	0xff
	.zero		1


	//   ....[194]....
        /*0d1c*/ 	.word	0x0000a3e0
        /*0d20*/ 	.word	0x00000000
        /*0d24*/ 	.word	0x00000000
        /*0d28*/ 	.short	0x010a
        /*0d2a*/ 	.byte	0xff
	.zero		1


	//   ....[195]....
        /*0d2c*/ 	.word	0x0000a440
        /*0d30*/ 	.word	0x00000000
        /*0d34*/ 	.word	0x00000000
        /*0d38*/ 	.short	0x010a
        /*0d3a*/ 	.byte	0xff
	.zero		1


	//   ....[196]....
        /*0d3c*/ 	.word	0x0000a4a0
        /*0d40*/ 	.word	0x00000000
        /*0d44*/ 	.word	0x00000000
        /*0d48*/ 	.short	0x010a
        /*0d4a*/ 	.byte	0xff
	.zero		1


	//   ....[197]....
        /*0d4c*/ 	.word	0x0000a500
        /*0d50*/ 	.word	0x00000000
        /*0d54*/ 	.word	0x00000000
        /*0d58*/ 	.short	0x010a
        /*0d5a*/ 	.byte	0xff
	.zero		1


	//   ....[198]....
        /*0d5c*/ 	.word	0x0000a560
        /*0d60*/ 	.word	0x00000000
        /*0d64*/ 	.word	0x00000000
        /*0d68*/ 	.short	0x010a
        /*0d6a*/ 	.byte	0xff
	.zero		1


	//   ....[199]....
        /*0d6c*/ 	.word	0x0000a5c0
        /*0d70*/ 	.word	0x00000000
        /*0d74*/ 	.word	0x00000000
        /*0d78*/ 	.short	0x010a
        /*0d7a*/ 	.byte	0xff
	.zero		1


	//   ....[200]....
        /*0d7c*/ 	.word	0x0000a620
        /*0d80*/ 	.word	0x00000000
        /*0d84*/ 	.word	0x00000000
        /*0d88*/ 	.short	0x010a
        /*0d8a*/ 	.byte	0xff
	.zero		1


	//   ....[201]....
        /*0d8c*/ 	.word	0x0000a680
        /*0d90*/ 	.word	0x00000000
        /*0d94*/ 	.word	0x00000000
        /*0d98*/ 	.short	0x010a
        /*0d9a*/ 	.byte	0xff
	.zero		1


	//   ....[202]....
        /*0d9c*/ 	.word	0x0000a6e0
        /*0da0*/ 	.word	0x00000000
        /*0da4*/ 	.word	0x00000000
        /*0da8*/ 	.short	0x010a
        /*0daa*/ 	.byte	0xff
	.zero		1


	//   ....[203]....
        /*0dac*/ 	.word	0x0000a740
        /*0db0*/ 	.word	0x00000000
        /*0db4*/ 	.word	0x00000000
        /*0db8*/ 	.short	0x010a
        /*0dba*/ 	.byte	0xff
	.zero		1


	//   ....[204]....
        /*0dbc*/ 	.word	0x0000a7a0
        /*0dc0*/ 	.word	0x00000000
        /*0dc4*/ 	.word	0x00000000
        /*0dc8*/ 	.short	0x010a
        /*0dca*/ 	.byte	0xff
	.zero		1


	//   ....[205]....
        /*0dcc*/ 	.word	0x0000a800
        /*0dd0*/ 	.word	0x00000000
        /*0dd4*/ 	.word	0x00000000
        /*0dd8*/ 	.short	0x010a
        /*0dda*/ 	.byte	0xff
	.zero		1


	//   ....[206]....
        /*0ddc*/ 	.word	0x0000a860
        /*0de0*/ 	.word	0x00000000
        /*0de4*/ 	.word	0x00000000
        /*0de8*/ 	.short	0x010a
        /*0dea*/ 	.byte	0xff
	.zero		1


	//   ....[207]....
        /*0dec*/ 	.word	0x0000a8c0
        /*0df0*/ 	.word	0x00000000
        /*0df4*/ 	.word	0x00000000
        /*0df8*/ 	.short	0x010a
        /*0dfa*/ 	.byte	0xff
	.zero		1


	//   ....[208]....
        /*0dfc*/ 	.word	0x0000a920
        /*0e00*/ 	.word	0x00000000
        /*0e04*/ 	.word	0x00000000
        /*0e08*/ 	.short	0x010a
        /*0e0a*/ 	.byte	0xff
	.zero		1


	//   ....[209]....
        /*0e0c*/ 	.word	0x0000a980
        /*0e10*/ 	.word	0x00000000
        /*0e14*/ 	.word	0x00000000
        /*0e18*/ 	.short	0x010a
        /*0e1a*/ 	.byte	0xff
	.zero		1


	//   ....[210]....
        /*0e1c*/ 	.word	0x0000a9e0
        /*0e20*/ 	.word	0x00000000
        /*0e24*/ 	.word	0x00000000
        /*0e28*/ 	.short	0x010a
        /*0e2a*/ 	.byte	0xff
	.zero		1


	//   ....[211]....
        /*0e2c*/ 	.word	0x0000aa40
        /*0e30*/ 	.word	0x00000000
        /*0e34*/ 	.word	0x00000000
        /*0e38*/ 	.short	0x010a
        /*0e3a*/ 	.byte	0xff
	.zero		1


	//   ....[212]....
        /*0e3c*/ 	.word	0x0000aaa0
        /*0e40*/ 	.word	0x00000004
        /*0e44*/ 	.word	0x00000278
        /*0e48*/ 	.short	0x010a
        /*0e4a*/ 	.byte	0xff
	.zero		1


	//   ....[213]....
        /*0e4c*/ 	.word	0x0000ab00
        /*0e50*/ 	.word	0x00000004
        /*0e54*/ 	.word	0x00000270
        /*0e58*/ 	.short	0x010a
        /*0e5a*/ 	.byte	0xff
	.zero		1


	//   ....[214]....
        /*0e5c*/ 	.word	0x0000ab60
        /*0e60*/ 	.word	0x00000005
        /*0e64*/ 	.word	0x00000008
        /*0e68*/ 	.short	0x010a
        /*0e6a*/ 	.byte	0xff
	.zero		1


	//   ....[215]....
        /*0e6c*/ 	.word	0x0000ac40
        /*0e70*/ 	.word	0x00000003
        /*0e74*/ 	.word	0x00000008
        /*0e78*/ 	.short	0x010a
        /*0e7a*/ 	.byte	0xff
	.zero		1


	//   ....[216]....
        /*0e7c*/ 	.word	0x0000aca0
        /*0e80*/ 	.word	0x00000004
        /*0e84*/ 	.word	0x00000270
        /*0e88*/ 	.short	0x010a
        /*0e8a*/ 	.byte	0xff
	.zero		1


	//   ....[217]....
        /*0e8c*/ 	.word	0x0000ad00
        /*0e90*/ 	.word	0x00000004
        /*0e94*/ 	.word	0x00000290
        /*0e98*/ 	.short	0x010a
        /*0e9a*/ 	.byte	0xff
	.zero		1


	//   ....[218]....
        /*0e9c*/ 	.word	0x0000ad60
        /*0ea0*/ 	.word	0x00000004
        /*0ea4*/ 	.word	0x00000000
        /*0ea8*/ 	.short	0x010a
        /*0eaa*/ 	.byte	0xff
	.zero		1


	//   ....[219]....
        /*0eac*/ 	.word	0x0000adc0
        /*0eb0*/ 	.word	0x00000000
        /*0eb4*/ 	.word	0x00000000
        /*0eb8*/ 	.short	0x010a
        /*0eba*/ 	.byte	0xff
	.zero		1


	//   ....[220]....
        /*0ebc*/ 	.word	0x0000ae20
        /*0ec0*/ 	.word	0x00000000
        /*0ec4*/ 	.word	0x000002a0
        /*0ec8*/ 	.short	0x010a
        /*0eca*/ 	.byte	0xff
	.zero		1


	//   ....[221]....
        /*0ecc*/ 	.word	0x0000ae80
        /*0ed0*/ 	.word	0x00000000
        /*0ed4*/ 	.word	0x00000270
        /*0ed8*/ 	.short	0x010a
        /*0eda*/ 	.byte	0xff
	.zero		1


	//   ....[222]....
        /*0edc*/ 	.word	0x0000aee0
        /*0ee0*/ 	.word	0x00000003
        /*0ee4*/ 	.word	0x00000268
        /*0ee8*/ 	.short	0x010a
        /*0eea*/ 	.byte	0xff
	.zero		1


	//   ....[223]....
        /*0eec*/ 	.word	0x0000af40
        /*0ef0*/ 	.word	0x00000000
        /*0ef4*/ 	.word	0x00000248
        /*0ef8*/ 	.short	0x010a
        /*0efa*/ 	.byte	0xff
	.zero		1


	//   ....[224]....
        /*0efc*/ 	.word	0x0000afa0
        /*0f00*/ 	.word	0x00000000
        /*0f04*/ 	.word	0x00000248
        /*0f08*/ 	.short	0x010a
        /*0f0a*/ 	.byte	0xff
	.zero		1


	//   ....[225]....
        /*0f0c*/ 	.word	0x0000b000
        /*0f10*/ 	.word	0x00000000
        /*0f14*/ 	.word	0x00000000
        /*0f18*/ 	.short	0x010a
        /*0f1a*/ 	.byte	0xff
	.zero		1


	//   ....[226]....
        /*0f1c*/ 	.word	0x0000b060
        /*0f20*/ 	.word	0x00000000
        /*0f24*/ 	.word	0x00000000
        /*0f28*/ 	.short	0x010a
        /*0f2a*/ 	.byte	0xff
	.zero		1


	//   ....[227]....
        /*0f2c*/ 	.word	0x0000b0c0
        /*0f30*/ 	.word	0x00000000
        /*0f34*/ 	.word	0x00000270
        /*0f38*/ 	.short	0x010a
        /*0f3a*/ 	.byte	0xff
	.zero		1


	//   ....[228]....
        /*0f3c*/ 	.word	0x0000b110
        /*0f40*/ 	.word	0x00000000
        /*0f44*/ 	.word	0x00000230
        /*0f48*/ 	.short	0x010a
        /*0f4a*/ 	.byte	0xff
	.zero		1


	//   ....[229]....
        /*0f4c*/ 	.word	0x0000b160
        /*0f50*/ 	.word	0x00000039
        /*0f54*/ 	.word	0x00000280
        /*0f58*/ 	.short	0x010a
        /*0f5a*/ 	.byte	0xff
	.zero		1


	//   ....[230]....
        /*0f5c*/ 	.word	0x0000b1b0
        /*0f60*/ 	.word	0x00000003
        /*0f64*/ 	.word	0x00000230
        /*0f68*/ 	.short	0x010a
        /*0f6a*/ 	.byte	0xff
	.zero		1


	//----- nvinfo : EIATTR_NUM_MBARRIERS
	.align		4
.L_47:
        /*0f6c*/ 	.byte	0x03, 0x38
        /*0f6e*/ 	.short	0x0055


	//----- nvinfo : EIATTR_EXIT_INSTR_OFFSETS
	.align		4
        /*0f70*/ 	.byte	0x04, 0x1c
        /*0f72*/ 	.short	(.L_49 - .L_48)


	//   ....[0]....
.L_48:
        /*0f74*/ 	.word	0x000046e0


	//   ....[1]....
        /*0f78*/ 	.word	0x00004990


	//   ....[2]....
        /*0f7c*/ 	.word	0x000049f0


	//   ....[3]....
        /*0f80*/ 	.word	0x00005b80


	//   ....[4]....
        /*0f84*/ 	.word	0x00007140


	//   ....[5]....
        /*0f88*/ 	.word	0x00007180


	//   ....[6]....
        /*0f8c*/ 	.word	0x00009b70


	//   ....[7]....
        /*0f90*/ 	.word	0x00009bf0


	//   ....[8]....
        /*0f94*/ 	.word	0x00009c20


	//   ....[9]....
        /*0f98*/ 	.word	0x00009ca0


	//----- nvinfo : EIATTR_MAX_THREADS
	.align		4
.L_49:
        /*0f9c*/ 	.byte	0x04, 0x05
        /*0f9e*/ 	.short	(.L_51 - .L_50)
.L_50:
        /*0fa0*/ 	.word	0x00000100
        /*0fa4*/ 	.word	0x00000001
        /*0fa8*/ 	.word	0x00000001


	//----- nvinfo : EIATTR_CRS_STACK_SIZE
	.align		4
.L_51:
        /*0fac*/ 	.byte	0x04, 0x1e
        /*0fae*/ 	.short	(.L_53 - .L_52)
.L_52:
        /*0fb0*/ 	.word	0x00000000


	//----- nvinfo : EIATTR_CBANK_PARAM_SIZE
	.align		4
.L_53:
        /*0fb4*/ 	.byte	0x03, 0x19
        /*0fb6*/ 	.short	0x0800


	//----- nvinfo : EIATTR_PARAM_CBANK
	.align		4
        /*0fb8*/ 	.byte	0x04, 0x0a
        /*0fba*/ 	.short	(.L_55 - .L_54)
	.align		4
.L_54:
        /*0fbc*/ 	.word	index@(.nv.constant0._ZN7cutlass13device_kernelINS_4conv6kernel13ConvUniversalINS1_16ConvProblemShapeILNS1_8OperatorE2ELi2EEENS1_10collective14CollectiveConvINS1_47MainloopSm100TmaUmmaWarpSpecializedImplicitGemmILS5_2ELi35ELi2ELi1ELi2EN4cute5tupleIJNSA_1CILi2EEENSC_ILi1EEESE_EEEEENSB_IJNSC_ILi128EEENSB_IJNSC_ILi64EEEEEENSB_IJNSC_ILi32EEEEEEEEENS_6half_tESN_NSA_8TiledMMAINSA_8MMA_AtomIJNSA_26SM100_MMA_F16BF16_2x1SM_SSISN_SN_fLi128ELi64ELNSA_4UMMA5MajorE1ELSS_1ELNSR_7ScaleInE0ELST_0EEEEEENSA_6LayoutINSB_IJSE_SE_SE_EEENSB_IJNSC_ILi0EEESY_SY_EEEEENSB_IJNSA_10UnderscoreES11_S11_EEEEENS7_6detail27Sm100ImplicitGemmTileTraitsINSA_18SM100_TMA_2SM_LOADENSA_14ComposedLayoutINSA_7SwizzleILi3ELi4ELi3EEENSA_18smem_ptr_flag_bitsILi16EEENSW_INSB_IJSI_NSC_ILi8EEEEEENSB_IJSE_SI_EEEEEEEvEENS15_INSA_25SM100_TMA_2SM_LOAD_IM2COLENS17_INS18_ILi2ELi4ELi3EEES1B_NSW_INSB_IJSK_S1C_EEENSB_IJSE_SK_EEEEEEEvEEEENS_8epilogue10collective18CollectiveEpilogueINS1Q_23Sm100TmaWarpSpecializedILi3ELi2ELi16ELb1ELb0EEEJNSB_IJSI_SJ_SL_EEENSB_IJNSW_ISI_SE_EENSW_INSB_IJNSC_ILi16EEESD_EEES1L_EEEEESN_NSB_IJlNSB_IJSE_llEEESY_EEESN_S22_NS1Q_6fusion15FusionCallbacksIS1U_NS23_17LinearCombinationISN_fSN_fLNS_15FloatRoundStyleE2EEES1V_S20_JEEENSA_5SM1004TMEM4LOAD26SM100_TMEM_LOAD_32dp32b16xENSA_13SM90_TMA_LOADENS17_INS18_ILi1ELi4ELi3EEES1B_NSW_INSB_IJS1C_S1X_EEENSB_IJS1X_SE_EEEEEEENSA_39AutoVectorizingCopyWithAssumedAlignmentILi128EEENSA_14SM90_TMA_STOREES2I_S2K_S2K_EEEvvEEEEvNT_6ParamsE)
        /*0fc0*/ 	.short	0x0380
        /*0fc2*/ 	.short	0x0800


	//----- nvinfo : EIATTR_SW_WAR
	.align		4
.L_55:
        /*0fc4*/ 	.byte	0x04, 0x36
        /*0fc6*/ 	.short	(.L_57 - .L_56)
.L_56:
        /*0fc8*/ 	.word	0x00000008
.L_57:


//--------------------- .nv.callgraph             --------------------------
	.section	.nv.callgraph,"",@"SHT_CUDA_CALLGRAPH"
	.align	4
	.sectionentsize	8
	.align		4
        /*0000*/ 	.word	0x00000000
	.align		4
        /*0004*/ 	.word	0xffffffff
	.align		4
        /*0008*/ 	.word	index@(_ZN7cutlass13device_kernelINS_4conv6kernel13ConvUniversalINS1_16ConvProblemShapeILNS1_8OperatorE2ELi2EEENS1_10collective14CollectiveConvINS1_47MainloopSm100TmaUmmaWarpSpecializedImplicitGemmILS5_2ELi35ELi2ELi1ELi2EN4cute5tupleIJNSA_1CILi2EEENSC_ILi1EEESE_EEEEENSB_IJNSC_ILi128EEENSB_IJNSC_ILi64EEEEEENSB_IJNSC_ILi32EEEEEEEEENS_6half_tESN_NSA_8TiledMMAINSA_8MMA_AtomIJNSA_26SM100_MMA_F16BF16_2x1SM_SSISN_SN_fLi128ELi64ELNSA_4UMMA5MajorE1ELSS_1ELNSR_7ScaleInE0ELST_0EEEEEENSA_6LayoutINSB_IJSE_SE_SE_EEENSB_IJNSC_ILi0EEESY_SY_EEEEENSB_IJNSA_10UnderscoreES11_S11_EEEEENS7_6detail27Sm100ImplicitGemmTileTraitsINSA_18SM100_TMA_2SM_LOADENSA_14ComposedLayoutINSA_7SwizzleILi3ELi4ELi3EEENSA_18smem_ptr_flag_bitsILi16EEENSW_INSB_IJSI_NSC_ILi8EEEEEENSB_IJSE_SI_EEEEEEEvEENS15_INSA_25SM100_TMA_2SM_LOAD_IM2COLENS17_INS18_ILi2ELi4ELi3EEES1B_NSW_INSB_IJSK_S1C_EEENSB_IJSE_SK_EEEEEEEvEEEENS_8epilogue10collective18CollectiveEpilogueINS1Q_23Sm100TmaWarpSpecializedILi3ELi2ELi16ELb1ELb0EEEJNSB_IJSI_SJ_SL_EEENSB_IJNSW_ISI_SE_EENSW_INSB_IJNSC_ILi16EEESD_EEES1L_EEEEESN_NSB_IJlNSB_IJSE_llEEESY_EEESN_S22_NS1Q_6fusion15FusionCallbacksIS1U_NS23_17LinearCombinationISN_fSN_fLNS_15FloatRoundStyleE2EEES1V_S20_JEEENSA_5SM1004TMEM4LOAD26SM100_TMEM_LOAD_32dp32b16xENSA_13SM90_TMA_LOADENS17_INS18_ILi1ELi4ELi3EEES1B_NSW_INSB_IJS1C_S1X_EEENSB_IJS1X_SE_EEEEEEENSA_39AutoVectorizingCopyWithAssumedAlignmentILi128EEENSA_14SM90_TMA_STOREES2I_S2K_S2K_EEEvvEEEEvNT_6ParamsE)
	.align		4
        /*000c*/ 	.word	index@(__assertfail)
	.align		4
        /*0010*/ 	.word	0x00000000
	.align		4
        /*0014*/ 	.word	0xfffffffe
	.align		4
        /*0018*/ 	.word	0x00000000
	.align		4
        /*001c*/ 	.word	0xfffffffd
	.align		4
        /*0020*/ 	.word	0x00000000
	.align		4
        /*0024*/ 	.word	0xfffffffc


//--------------------- .nv.constant4             --------------------------
	.section	.nv.constant4,"a",@progbits
	.align	8
	.align		8
.nv.constant4:
        /*0000*/ 	.dword	__assertfail
	.align		8
        /*0008*/ 	.dword	__unnamed_1
	.align		8
        /*0010*/ 	.dword	__unnamed_2
	.align		8
        /*0018*/ 	.dword	_ZN39_INTERNAL_77d446e3_4_k_cu_9bfc7a48_31924cuda3std3__45__cpo5beginE
	.align		8
        /*0020*/ 	.dword	_ZN39_INTERNAL_77d446e3_4_k_cu_9bfc7a48_31924cuda3std3__45__cpo3endE
	.align		8
        /*0028*/ 	.dword	_ZN39_INTERNAL_77d446e3_4_k_cu_9bfc7a48_31924cuda3std3__45__cpo6cbeginE
	.align		8
        /*0030*/ 	.dword	_ZN39_INTERNAL_77d446e3_4_k_cu_9bfc7a48_31924cuda3std3__45__cpo4cendE
	.align		8
        /*0038*/ 	.dword	_ZN39_INTERNAL_77d446e3_4_k_cu_9bfc7a48_31924cuda3std3__441_GLOBAL__N__77d446e3_4_k_cu_9bfc7a48_31926ignoreE
	.align		8
        /*0040*/ 	.dword	_ZN39_INTERNAL_77d446e3_4_k_cu_9bfc7a48_31924cuda3std3__419piecewise_constructE
	.align		8
        /*0048*/ 	.dword	_ZN39_INTERNAL_77d446e3_4_k_cu_9bfc7a48_31924cuda3std3__48in_placeE
	.align		8
        /*0050*/ 	.dword	_ZN39_INTERNAL_77d446e3_4_k_cu_9bfc7a48_31924cuda3std6ranges3__45__cpo4swapE
	.align		8
        /*0058*/ 	.dword	_ZN39_INTERNAL_77d446e3_4_k_cu_9bfc7a48_31924cuda3std6ranges3__45__cpo9iter_moveE
	.align		8
        /*0060*/ 	.dword	_ZN39_INTERNAL_77d446e3_4_k_cu_9bfc7a48_31924cute7productE
	.align		8
        /*0068*/ 	.dword	_ZN39_INTERNAL_77d446e3_4_k_cu_9bfc7a48_31924cute1_E
	.align		8
        /*0070*/ 	.dword	$str$27
	.align		8
        /*0078*/ 	.dword	$str$28
	.align		8
        /*0080*/ 	.dword	$str$29
	.align		8
        /*0088*/ 	.dword	$str$30


//--------------------- .text._ZN7cutlass13device_kernelINS_4conv6kernel13ConvUniversalINS1_16ConvProblemShapeILNS1_8OperatorE2ELi2EEENS1_10collective14CollectiveConvINS1_47MainloopSm100TmaUmmaWarpSpecializedImplicitGemmILS5_2ELi35ELi2ELi1ELi2EN4cute5tupleIJNSA_1CILi2EEENSC_ILi1EEESE_EEEEENSB_IJNSC_ILi128EEENSB_IJNSC_ILi64EEEEEENSB_IJNSC_ILi32EEEEEEEEENS_6half_tESN_NSA_8TiledMMAINSA_8MMA_AtomIJNSA_26SM100_MMA_F16BF16_2x1SM_SSISN_SN_fLi128ELi64ELNSA_4UMMA5MajorE1ELSS_1ELNSR_7ScaleInE0ELST_0EEEEEENSA_6LayoutINSB_IJSE_SE_SE_EEENSB_IJNSC_ILi0EEESY_SY_EEEEENSB_IJNSA_10UnderscoreES11_S11_EEEEENS7_6detail27Sm100ImplicitGemmTileTraitsINSA_18SM100_TMA_2SM_LOADENSA_14ComposedLayoutINSA_7SwizzleILi3ELi4ELi3EEENSA_18smem_ptr_flag_bitsILi16EEENSW_INSB_IJSI_NSC_ILi8EEEEEENSB_IJSE_SI_EEEEEEEvEENS15_INSA_25SM100_TMA_2SM_LOAD_IM2COLENS17_INS18_ILi2ELi4ELi3EEES1B_NSW_INSB_IJSK_S1C_EEENSB_IJSE_SK_EEEEEEEvEEEENS_8epilogue10collective18CollectiveEpilogueINS1Q_23Sm100TmaWarpSpecializedILi3ELi2ELi16ELb1ELb0EEEJNSB_IJSI_SJ_SL_EEENSB_IJNSW_ISI_SE_EENSW_INSB_IJNSC_ILi16EEESD_EEES1L_EEEEESN_NSB_IJlNSB_IJSE_llEEESY_EEESN_S22_NS1Q_6fusion15FusionCallbacksIS1U_NS23_17LinearCombinationISN_fSN_fLNS_15FloatRoundStyleE2EEES1V_S20_JEEENSA_5SM1004TMEM4LOAD26SM100_TMEM_LOAD_32dp32b16xENSA_13SM90_TMA_LOADENS17_INS18_ILi1ELi4ELi3EEES1B_NSW_INSB_IJS1C_S1X_EEENSB_IJS1X_SE_EEEEEEENSA_39AutoVectorizingCopyWithAssumedAlignmentILi128EEENSA_14SM90_TMA_STOREES2I_S2K_S2K_EEEvvEEEEvNT_6ParamsE --------------------------
	.section	.text._ZN7cutlass13device_kernelINS_4conv6kernel13ConvUniversalINS1_16ConvProblemShapeILNS1_8OperatorE2ELi2EEENS1_10collective14CollectiveConvINS1_47MainloopSm100TmaUmmaWarpSpecializedImplicitGemmILS5_2ELi35ELi2ELi1ELi2EN4cute5tupleIJNSA_1CILi2EEENSC_ILi1EEESE_EEEEENSB_IJNSC_ILi128EEENSB_IJNSC_ILi64EEEEEENSB_IJNSC_ILi32EEEEEEEEENS_6half_tESN_NSA_8TiledMMAINSA_8MMA_AtomIJNSA_26SM100_MMA_F16BF16_2x1SM_SSISN_SN_fLi128ELi64ELNSA_4UMMA5MajorE1ELSS_1ELNSR_7ScaleInE0ELST_0EEEEEENSA_6LayoutINSB_IJSE_SE_SE_EEENSB_IJNSC_ILi0EEESY_SY_EEEEENSB_IJNSA_10UnderscoreES11_S11_EEEEENS7_6detail27Sm100ImplicitGemmTileTraitsINSA_18SM100_TMA_2SM_LOADENSA_14ComposedLayoutINSA_7SwizzleILi3ELi4ELi3EEENSA_18smem_ptr_flag_bitsILi16EEENSW_INSB_IJSI_NSC_ILi8EEEEEENSB_IJSE_SI_EEEEEEEvEENS15_INSA_25SM100_TMA_2SM_LOAD_IM2COLENS17_INS18_ILi2ELi4ELi3EEES1B_NSW_INSB_IJSK_S1C_EEENSB_IJSE_SK_EEEEEEEvEEEENS_8epilogue10collective18CollectiveEpilogueINS1Q_23Sm100TmaWarpSpecializedILi3ELi2ELi16ELb1ELb0EEEJNSB_IJSI_SJ_SL_EEENSB_IJNSW_ISI_SE_EENSW_INSB_IJNSC_ILi16EEESD_EEES1L_EEEEESN_NSB_IJlNSB_IJSE_llEEESY_EEESN_S22_NS1Q_6fusion15FusionCallbacksIS1U_NS23_17LinearCombinationISN_fSN_fLNS_15FloatRoundStyleE2EEES1V_S20_JEEENSA_5SM1004TMEM4LOAD26SM100_TMEM_LOAD_32dp32b16xENSA_13SM90_TMA_LOADENS17_INS18_ILi1ELi4ELi3EEES1B_NSW_INSB_IJS1C_S1X_EEENSB_IJS1X_SE_EEEEEEENSA_39AutoVectorizingCopyWithAssumedAlignmentILi128EEENSA_14SM90_TMA_STOREES2I_S2K_S2K_EEEvvEEEEvNT_6ParamsE,"ax",@progbits
	.align	128
.text._ZN7cutlass13device_kernelINS_4conv6kernel13ConvUniversalINS1_16ConvProblemShapeILNS1_8OperatorE2ELi2EEENS1_10collective14CollectiveConvINS1_47MainloopSm100TmaUmmaWarpSpecializedImplicitGemmILS5_2ELi35ELi2ELi1ELi2EN4cute5tupleIJNSA_1CILi2EEENSC_ILi1EEESE_EEEEENSB_IJNSC_ILi128EEENSB_IJNSC_ILi64EEEEEENSB_IJNSC_ILi32EEEEEEEEENS_6half_tESN_NSA_8TiledMMAINSA_8MMA_AtomIJNSA_26SM100_MMA_F16BF16_2x1SM_SSISN_SN_fLi128ELi64ELNSA_4UMMA5MajorE1ELSS_1ELNSR_7ScaleInE0ELST_0EEEEEENSA_6LayoutINSB_IJSE_SE_SE_EEENSB_IJNSC_ILi0EEESY_SY_EEEEENSB_IJNSA_10UnderscoreES11_S11_EEEEENS7_6detail27Sm100ImplicitGemmTileTraitsINSA_18SM100_TMA_2SM_LOADENSA_14ComposedLayoutINSA_7SwizzleILi3ELi4ELi3EEENSA_18smem_ptr_flag_bitsILi16EEENSW_INSB_IJSI_NSC_ILi8EEEEEENSB_IJSE_SI_EEEEEEEvEENS15_INSA_25SM100_TMA_2SM_LOAD_IM2COLENS17_INS18_ILi2ELi4ELi3EEES1B_NSW_INSB_IJSK_S1C_EEENSB_IJSE_SK_EEEEEEEvEEEENS_8epilogue10collective18CollectiveEpilogueINS1Q_23Sm100TmaWarpSpecializedILi3ELi2ELi16ELb1ELb0EEEJNSB_IJSI_SJ_SL_EEENSB_IJNSW_ISI_SE_EENSW_INSB_IJNSC_ILi16EEESD_EEES1L_EEEEESN_NSB_IJlNSB_IJSE_llEEESY_EEESN_S22_NS1Q_6fusion15FusionCallbacksIS1U_NS23_17LinearCombinationISN_fSN_fLNS_15FloatRoundStyleE2EEES1V_S20_JEEENSA_5SM1004TMEM4LOAD26SM100_TMEM_LOAD_32dp32b16xENSA_13SM90_TMA_LOADENS17_INS18_ILi1ELi4ELi3EEES1B_NSW_INSB_IJS1C_S1X_EEENSB_IJS1X_SE_EEEEEEENSA_39AutoVectorizingCopyWithAssumedAlignmentILi128EEENSA_14SM90_TMA_STOREES2I_S2K_S2K_EEEvvEEEEvNT_6ParamsE:
        .type           _ZN7cutlass13device_kernelINS_4conv6kernel13ConvUniversalINS1_16ConvProblemShapeILNS1_8OperatorE2ELi2EEENS1_10collective14CollectiveConvINS1_47MainloopSm100TmaUmmaWarpSpecializedImplicitGemmILS5_2ELi35ELi2ELi1ELi2EN4cute5tupleIJNSA_1CILi2EEENSC_ILi1EEESE_EEEEENSB_IJNSC_ILi128EEENSB_IJNSC_ILi64EEEEEENSB_IJNSC_ILi32EEEEEEEEENS_6half_tESN_NSA_8TiledMMAINSA_8MMA_AtomIJNSA_26SM100_MMA_F16BF16_2x1SM_SSISN_SN_fLi128ELi64ELNSA_4UMMA5MajorE1ELSS_1ELNSR_7ScaleInE0ELST_0EEEEEENSA_6LayoutINSB_IJSE_SE_SE_EEENSB_IJNSC_ILi0EEESY_SY_EEEEENSB_IJNSA_10UnderscoreES11_S11_EEEEENS7_6detail27Sm100ImplicitGemmTileTraitsINSA_18SM100_TMA_2SM_LOADENSA_14ComposedLayoutINSA_7SwizzleILi3ELi4ELi3EEENSA_18smem_ptr_flag_bitsILi16EEENSW_INSB_IJSI_NSC_ILi8EEEEEENSB_IJSE_SI_EEEEEEEvEENS15_INSA_25SM100_TMA_2SM_LOAD_IM2COLENS17_INS18_ILi2ELi4ELi3EEES1B_NSW_INSB_IJSK_S1C_EEENSB_IJSE_SK_EEEEEEEvEEEENS_8epilogue10collective18CollectiveEpilogueINS1Q_23Sm100TmaWarpSpecializedILi3ELi2ELi16ELb1ELb0EEEJNSB_IJSI_SJ_SL_EEENSB_IJNSW_ISI_SE_EENSW_INSB_IJNSC_ILi16EEESD_EEES1L_EEEEESN_NSB_IJlNSB_IJSE_llEEESY_EEESN_S22_NS1Q_6fusion15FusionCallbacksIS1U_NS23_17LinearCombinationISN_fSN_fLNS_15FloatRoundStyleE2EEES1V_S20_JEEENSA_5SM1004TMEM4LOAD26SM100_TMEM_LOAD_32dp32b16xENSA_13SM90_TMA_LOADENS17_INS18_ILi1ELi4ELi3EEES1B_NSW_INSB_IJS1C_S1X_EEENSB_IJS1X_SE_EEEEEEENSA_39AutoVectorizingCopyWithAssumedAlignmentILi128EEENSA_14SM90_TMA_STOREES2I_S2K_S2K_EEEvvEEEEvNT_6ParamsE,@function
        .size           _ZN7cutlass13device_kernelINS_4conv6kernel13ConvUniversalINS1_16ConvProblemShapeILNS1_8OperatorE2ELi2EEENS1_10collective14CollectiveConvINS1_47MainloopSm100TmaUmmaWarpSpecializedImplicitGemmILS5_2ELi35ELi2ELi1ELi2EN4cute5tupleIJNSA_1CILi2EEENSC_ILi1EEESE_EEEEENSB_IJNSC_ILi128EEENSB_IJNSC_ILi64EEEEEENSB_IJNSC_ILi32EEEEEEEEENS_6half_tESN_NSA_8TiledMMAINSA_8MMA_AtomIJNSA_26SM100_MMA_F16BF16_2x1SM_SSISN_SN_fLi128ELi64ELNSA_4UMMA5MajorE1ELSS_1ELNSR_7ScaleInE0ELST_0EEEEEENSA_6LayoutINSB_IJSE_SE_SE_EEENSB_IJNSC_ILi0EEESY_SY_EEEEENSB_IJNSA_10UnderscoreES11_S11_EEEEENS7_6detail27Sm100ImplicitGemmTileTraitsINSA_18SM100_TMA_2SM_LOADENSA_14ComposedLayoutINSA_7SwizzleILi3ELi4ELi3EEENSA_18smem_ptr_flag_bitsILi16EEENSW_INSB_IJSI_NSC_ILi8EEEEEENSB_IJSE_SI_EEEEEEEvEENS15_INSA_25SM100_TMA_2SM_LOAD_IM2COLENS17_INS18_ILi2ELi4ELi3EEES1B_NSW_INSB_IJSK_S1C_EEENSB_IJSE_SK_EEEEEEEvEEEENS_8epilogue10collective18CollectiveEpilogueINS1Q_23Sm100TmaWarpSpecializedILi3ELi2ELi16ELb1ELb0EEEJNSB_IJSI_SJ_SL_EEENSB_IJNSW_ISI_SE_EENSW_INSB_IJNSC_ILi16EEESD_EEES1L_EEEEESN_NSB_IJlNSB_IJSE_llEEESY_EEESN_S22_NS1Q_6fusion15FusionCallbacksIS1U_NS23_17LinearCombinationISN_fSN_fLNS_15FloatRoundStyleE2EEES1V_S20_JEEENSA_5SM1004TMEM4LOAD26SM100_TMEM_LOAD_32dp32b16xENSA_13SM90_TMA_LOADENS17_INS18_ILi1ELi4ELi3EEES1B_NSW_INSB_IJS1C_S1X_EEENSB_IJS1X_SE_EEEEEEENSA_39AutoVectorizingCopyWithAssumedAlignmentILi128EEENSA_14SM90_TMA_STOREES2I_S2K_S2K_EEEvvEEEEvNT_6ParamsE,(.L_x_259 - _ZN7cutlass13device_kernelINS_4conv6kernel13ConvUniversalINS1_16ConvProblemShapeILNS1_8OperatorE2ELi2EEENS1_10collective14CollectiveConvINS1_47MainloopSm100TmaUmmaWarpSpecializedImplicitGemmILS5_2ELi35ELi2ELi1ELi2EN4cute5tupleIJNSA_1CILi2EEENSC_ILi1EEESE_EEEEENSB_IJNSC_ILi128EEENSB_IJNSC_ILi64EEEEEENSB_IJNSC_ILi32EEEEEEEEENS_6half_tESN_NSA_8TiledMMAINSA_8MMA_AtomIJNSA_26SM100_MMA_F16BF16_2x1SM_SSISN_SN_fLi128ELi64ELNSA_4UMMA5MajorE1ELSS_1ELNSR_7ScaleInE0ELST_0EEEEEENSA_6LayoutINSB_IJSE_SE_SE_EEENSB_IJNSC_ILi0EEESY_SY_EEEEENSB_IJNSA_10UnderscoreES11_S11_EEEEENS7_6detail27Sm100ImplicitGemmTileTraitsINSA_18SM100_TMA_2SM_LOADENSA_14ComposedLayoutINSA_7SwizzleILi3ELi4ELi3EEENSA_18smem_ptr_flag_bitsILi16EEENSW_INSB_IJSI_NSC_ILi8EEEEEENSB_IJSE_SI_EEEEEEEvEENS15_INSA_25SM100_TMA_2SM_LOAD_IM2COLENS17_INS18_ILi2ELi4ELi3EEES1B_NSW_INSB_IJSK_S1C_EEENSB_IJSE_SK_EEEEEEEvEEEENS_8epilogue10collective18CollectiveEpilogueINS1Q_23Sm100TmaWarpSpecializedILi3ELi2ELi16ELb1ELb0EEEJNSB_IJSI_SJ_SL_EEENSB_IJNSW_ISI_SE_EENSW_INSB_IJNSC_ILi16EEESD_EEES1L_EEEEESN_NSB_IJlNSB_IJSE_llEEESY_EEESN_S22_NS1Q_6fusion15FusionCallbacksIS1U_NS23_17LinearCombinationISN_fSN_fLNS_15FloatRoundStyleE2EEES1V_S20_JEEENSA_5SM1004TMEM4LOAD26SM100_TMEM_LOAD_32dp32b16xENSA_13SM90_TMA_LOADENS17_INS18_ILi1ELi4ELi3EEES1B_NSW_INSB_IJS1C_S1X_EEENSB_IJS1X_SE_EEEEEEENSA_39AutoVectorizingCopyWithAssumedAlignmentILi128EEENSA_14SM90_TMA_STOREES2I_S2K_S2K_EEEvvEEEEvNT_6ParamsE)
        .other          _ZN7cutlass13device_kernelINS_4conv6kernel13ConvUniversalINS1_16ConvProblemShapeILNS1_8OperatorE2ELi2EEENS1_10collective14CollectiveConvINS1_47MainloopSm100TmaUmmaWarpSpecializedImplicitGemmILS5_2ELi35ELi2ELi1ELi2EN4cute5tupleIJNSA_1CILi2EEENSC_ILi1EEESE_EEEEENSB_IJNSC_ILi128EEENSB_IJNSC_ILi64EEEEEENSB_IJNSC_ILi32EEEEEEEEENS_6half_tESN_NSA_8TiledMMAINSA_8MMA_AtomIJNSA_26SM100_MMA_F16BF16_2x1SM_SSISN_SN_fLi128ELi64ELNSA_4UMMA5MajorE1ELSS_1ELNSR_7ScaleInE0ELST_0EEEEEENSA_6LayoutINSB_IJSE_SE_SE_EEENSB_IJNSC_ILi0EEESY_SY_EEEEENSB_IJNSA_10UnderscoreES11_S11_EEEEENS7_6detail27Sm100ImplicitGemmTileTraitsINSA_18SM100_TMA_2SM_LOADENSA_14ComposedLayoutINSA_7SwizzleILi3ELi4ELi3EEENSA_18smem_ptr_flag_bitsILi16EEENSW_INSB_IJSI_NSC_ILi8EEEEEENSB_IJSE_SI_EEEEEEEvEENS15_INSA_25SM100_TMA_2SM_LOAD_IM2COLENS17_INS18_ILi2ELi4ELi3EEES1B_NSW_INSB_IJSK_S1C_EEENSB_IJSE_SK_EEEEEEEvEEEENS_8epilogue10collective18CollectiveEpilogueINS1Q_23Sm100TmaWarpSpecializedILi3ELi2ELi16ELb1ELb0EEEJNSB_IJSI_SJ_SL_EEENSB_IJNSW_ISI_SE_EENSW_INSB_IJNSC_ILi16EEESD_EEES1L_EEEEESN_NSB_IJlNSB_IJSE_llEEESY_EEESN_S22_NS1Q_6fusion15FusionCallbacksIS1U_NS23_17LinearCombinationISN_fSN_fLNS_15FloatRoundStyleE2EEES1V_S20_JEEENSA_5SM1004TMEM4LOAD26SM100_TMEM_LOAD_32dp32b16xENSA_13SM90_TMA_LOADENS17_INS18_ILi1ELi4ELi3EEES1B_NSW_INSB_IJS1C_S1X_EEENSB_IJS1X_SE_EEEEEEENSA_39AutoVectorizingCopyWithAssumedAlignmentILi128EEENSA_14SM90_TMA_STOREES2I_S2K_S2K_EEEvvEEEEvNT_6ParamsE,@"STO_CUDA_ENTRY STV_DEFAULT"
_ZN7cutlass13device_kernelINS_4conv6kernel13ConvUniversalINS1_16ConvProblemShapeILNS1_8OperatorE2ELi2EEENS1_10collective14CollectiveConvINS1_47MainloopSm100TmaUmmaWarpSpecializedImplicitGemmILS5_2ELi35ELi2ELi1ELi2EN4cute5tupleIJNSA_1CILi2EEENSC_ILi1EEESE_EEEEENSB_IJNSC_ILi128EEENSB_IJNSC_ILi64EEEEEENSB_IJNSC_ILi32EEEEEEEEENS_6half_tESN_NSA_8TiledMMAINSA_8MMA_AtomIJNSA_26SM100_MMA_F16BF16_2x1SM_SSISN_SN_fLi128ELi64ELNSA_4UMMA5MajorE1ELSS_1ELNSR_7ScaleInE0ELST_0EEEEEENSA_6LayoutINSB_IJSE_SE_SE_EEENSB_IJNSC_ILi0EEESY_SY_EEEEENSB_IJNSA_10UnderscoreES11_S11_EEEEENS7_6detail27Sm100ImplicitGemmTileTraitsINSA_18SM100_TMA_2SM_LOADENSA_14ComposedLayoutINSA_7SwizzleILi3ELi4ELi3EEENSA_18smem_ptr_flag_bitsILi16EEENSW_INSB_IJSI_NSC_ILi8EEEEEENSB_IJSE_SI_EEEEEEEvEENS15_INSA_25SM100_TMA_2SM_LOAD_IM2COLENS17_INS18_ILi2ELi4ELi3EEES1B_NSW_INSB_IJSK_S1C_EEENSB_IJSE_SK_EEEEEEEvEEEENS_8epilogue10collective18CollectiveEpilogueINS1Q_23Sm100TmaWarpSpecializedILi3ELi2ELi16ELb1ELb0EEEJNSB_IJSI_SJ_SL_EEENSB_IJNSW_ISI_SE_EENSW_INSB_IJNSC_ILi16EEESD_EEES1L_EEEEESN_NSB_IJlNSB_IJSE_llEEESY_EEESN_S22_NS1Q_6fusion15FusionCallbacksIS1U_NS23_17LinearCombinationISN_fSN_fLNS_15FloatRoundStyleE2EEES1V_S20_JEEENSA_5SM1004TMEM4LOAD26SM100_TMEM_LOAD_32dp32b16xENSA_13SM90_TMA_LOADENS17_INS18_ILi1ELi4ELi3EEES1B_NSW_INSB_IJS1C_S1X_EEENSB_IJS1X_SE_EEEEEEENSA_39AutoVectorizingCopyWithAssumedAlignmentILi128EEENSA_14SM90_TMA_STOREES2I_S2K_S2K_EEEvvEEEEvNT_6ParamsE:
[----:B------:R-:W1:Y:S01]  /*0000*/  LDC R1, c[0x0][0x37c] ;  /* 0x0000df00ff017b82 */ /* 0x000e620000000800 */
[----:B------:R-:W2:Y:S01]  /*0010*/  S2R R54, SR_TID.X ;  /* 0x0000000000367919 */ /* 0x000ea20000002100 */
[----:B------:R-:W3:Y:S06]  /*0020*/  LDCU.64 UR8, c[0x0][0x890] ;  /* 0x00011200ff0877ac */ /* 0x000eec0008000a00 */
[----:B------:R-:W4:Y:S01]  /*0030*/  S2UR UR4, SR_CgaCtaId ;  /* 0x00000000000479c3 */ /* 0x000f220000008800 */
[----:B-1----:R-:W-:Y:S01]  /*0040*/  VIADD R1, R1, 0xfffffff8 ;  /* 0xfffffff801017836 */ /* 0x002fe20000000000 */
[----:B------:R-:W-:-:S02]  /*0050*/  PRMT R45, RZ, 0x7610, R45 ;  /* 0x00007610ff2d7816 */ /* 0x000fc4000000002d */
[----:B------:R-:W-:Y:S02]  /*0060*/  ELECT P1, URZ, PT ;  /* 0x0000000000ff782f */ /* 0x000fe40003820000 */
[----:B------:R-:W-:Y:S01]  /*0070*/  R2UR UR48, R1 ;  /* 0x00000000013072ca */ /* 0x000fe200000e0000 */
[----:B---3--:R-:W-:-:S04]  /*0080*/  UISETP.NE.U32.AND UP0, UPT, UR8, URZ, UPT ;  /* 0x000000ff0800728c */ /* 0x008fc8000bf05070 */
[----:B------:R-:W-:Y:S02]  /*0090*/  UISETP.NE.AND.EX UP0, UPT, UR9, URZ, UPT, UP0 ;  /* 0x000000ff0900728c */ /* 0x000fe4000bf05300 */
[----:B----4-:R-:W-:Y:S02]  /*00a0*/  ULOP3.LUT UR33, UR4, 0x1, URZ, 0xc0, !UPT ;  /* 0x0000000104217892 */ /* 0x010fe4000f8ec0ff */
[----:B------:R-:W-:Y:S01]  /*00b0*/  ULOP3.LUT UR32, UR4, 0x1, URZ, 0x3c, !UPT ;  /* 0x0000000104207892 */ /* 0x000fe2000f8e3cff */
[----:B--2---:R-:W-:-:S05]  /*00c0*/  SHF.R.U32.HI R46, RZ, 0x5, R54 ;  /* 0x00000005ff2e7819 */ /* 0x004fca0000011636 */
[----:B------:R-:W1:Y:S02]  /*00d0*/  SHFL.IDX PT, R0, R46, RZ, 0x1f ;  /* 0x00001fff2e007589 */ /* 0x000e6400000e0000 */
[----:B-1----:R-:W-:Y:S01]  /*00e0*/  R2UR UR18, R0 ;  /* 0x00000000001272ca */ /* 0x002fe200000e0000 */
[----:B------:R-:W-:-:S14]  /*00f0*/  BRA.U UP0, `(.L_x_0) ;  /* 0x0000000100307547 */ /* 0x000fdc000b800000 */
[----:B------:R-:W1:Y:S02]  /*0100*/  LDCU.64 UR4, c[0x0][0x888] ;  /* 0x00011100ff0477ac */ /* 0x000e640008000a00 */
[----:B-1----:R-:W-:-:S04]  /*0110*/  UISETP.NE.U32.AND UP0, UPT, UR4, URZ, UPT ;  /* 0x000000ff0400728c */ /* 0x002fc8000bf05070 */
[----:B------:R-:W-:-:S09]  /*0120*/  UISETP.NE.AND.EX UP0, UPT, UR5, URZ, UPT, UP0 ;  /* 0x000000ff0500728c */ /* 0x000fd2000bf05300 */
[----:B------:R-:W-:Y:S05]  /*0130*/  BRA.U !UP0, `(.L_x_1) ;  /* 0x0000000108147547 */ /* 0x000fea000b800000 */
[----:B------:R-:W1:Y:S01]  /*0140*/  LDC.64 R26, c[0x0][0x888] ;  /* 0x00022200ff1a7b82 */ /* 0x000e620000000a00 */
[----:B------:R-:W1:Y:S02]  /*0150*/  LDCU.64 UR4, c[0x0][0x358] ;  /* 0x00006b00ff0477ac */ /* 0x000e640008000a00 */
[----:B-1----:R1:W5:Y:S01]  /*0160*/  LDG.E R26, desc[UR4][R26.64] ;  /* 0x000000041a1a7981 */ /* 0x002362000c1e1900 */
[----:B------:R-:W-:Y:S01]  /*0170*/  HFMA2 R45, -RZ, RZ, 0, 5.9604644775390625e-08 ;  /* 0x00000001ff2d7431 */ /* 0x000fe200000001ff */
[----:B------:R-:W-:Y:S05]  /*0180*/  BRA `(.L_x_0) ;  /* 0x00000000000c7947 */ /* 0x000fea0003800000 */
.L_x_1:
[----:B------:R-:W1:Y:S01]  /*0190*/  LDCU UR4, c[0x0][0x880] ;  /* 0x00011000ff0477ac */ /* 0x000e620008000800 */
[----:B------:R-:W-:Y:S01]  /*01a0*/  HFMA2 R45, -RZ, RZ, 0, 5.9604644775390625e-08 ;  /* 0x00000001ff2d7431 */ /* 0x000fe200000001ff */
[----:B-1----:R-:W-:-:S07]  /*01b0*/  MOV R26, UR4 ;  /* 0x00000004001a7c02 */ /* 0x002fce0008000f00 */
.L_x_0:
[----:B------:R-:W2:Y:S02]  /*01c0*/  LDCU.64 UR4, c[0x0][0x8b0] ;  /* 0x00011600ff0477ac */ /* 0x000ea40008000a00 */
[----:B--2---:R-:W-:-:S04]  /*01d0*/  UISETP.NE.U32.AND UP0, UPT, UR4, URZ, UPT ;  /* 0x000000ff0400728c */ /* 0x004fc8000bf05070 */
[----:B------:R-:W-:-:S09]  /*01e0*/  UISETP.NE.AND.EX UP0, UPT, UR5, URZ, UPT, UP0 ;  /* 0x000000ff0500728c */ /* 0x000fd2000bf05300 */
[----:B------:R-:W-:Y:S05]  /*01f0*/  BRA.U UP0, `(.L_x_2) ;  /* 0x0000000100287547 */ /* 0x000fea000b800000 */
[----:B------:R-:W2:Y:S02]  /*0200*/  LDCU.64 UR4, c[0x0][0x8a8] ;  /* 0x00011500ff0477ac */ /* 0x000ea40008000a00 */
[----:B--2---:R-:W-:-:S04]  /*0210*/  UISETP.NE.U32.AND UP0, UPT, UR4, URZ, UPT ;  /* 0x000000ff0400728c */ /* 0x004fc8000bf05070 */
[----:B------:R-:W-:-:S09]  /*0220*/  UISETP.NE.AND.EX UP0, UPT, UR5, URZ, UPT, UP0 ;  /* 0x000000ff0500728c */ /* 0x000fd2000bf05300 */
[----:B------:R-:W-:Y:S05]  /*0230*/  BRA.U !UP0, `(.L_x_3) ;  /* 0x0000000108107547 */ /* 0x000fea000b800000 */
[----:B------:R-:W2:Y:S01]  /*0240*/  LDC.64 R24, c[0x0][0x8a8] ;  /* 0x00022a00ff187b82 */ /* 0x000ea20000000a00 */
[----:B------:R-:W2:Y:S02]  /*0250*/  LDCU.64 UR4, c[0x0][0x358] ;  /* 0x00006b00ff0477ac */ /* 0x000ea40008000a00 */
[----:B--2---:R2:W5:Y:S01]  /*0260*/  LDG.E R24, desc[UR4][R24.64] ;  /* 0x0000000418187981 */ /* 0x004562000c1e1900 */
[----:B------:R-:W-:Y:S05]  /*0270*/  BRA `(.L_x_2) ;  /* 0x0000000000087947 */ /* 0x000fea0003800000 */
.L_x_3:
[----:B------:R-:W2:Y:S02]  /*0280*/  LDCU UR4, c[0x0][0x8a0] ;  /* 0x00011400ff0477ac */ /* 0x000ea40008000800 */
[----:B--2---:R-:W-:Y:S02]  /*0290*/  MOV R24, UR4 ;  /* 0x0000000400187c02 */ /* 0x004fe40008000f00 */
.L_x_2:
[----:B------:R-:W-:Y:S01]  /*02a0*/  IMAD.U32 R0, RZ, RZ, UR18 ;  /* 0x00000012ff007e24 */ /* 0x000fe2000f8e00ff */
[----:B------:R-:W-:Y:S04]  /*02b0*/  BSSY.RECONVERGENT B0, `(.L_x_4) ;  /* 0x000000c000007945 */ /* 0x000fe80003800200 */
[C---:B------:R-:W-:Y:S02]  /*02c0*/  ISETP.NE.OR P2, PT, R0.reuse, 0x1, !P1 ;  /* 0x000000010000780c */ /* 0x040fe40004f45670 */
[----:B------:R-:W-:-:S11]  /*02d0*/  ISETP.NE.OR P0, PT, R0, 0x3, !P1 ;  /* 0x000000030000780c */ /* 0x000fd60004f05670 */
[----:B------:R-:W-:Y:S05]  /*02e0*/  @P2 BRA `(.L_x_5) ;  /* 0x0000000000202947 */ /* 0x000fea0003800000 */
[----:B------:R-:W3:Y:S02]  /*02f0*/  LDCU.64 UR4, c[0x0][0x348] ;  /* 0x00006900ff0477ac */ /* 0x000ee40008000a00 */
[----:B---3--:R-:W-:Y:S02]  /*0300*/  UIADD3 UR6, UP1, UPT, UR4, 0x80, URZ ;  /* 0x0000008004067890 */ /* 0x008fe4000ff3e0ff */
[----:B------:R-:W-:Y:S02]  /*0310*/  UIADD3 UR4, UP0, UPT, UR4, 0x180, URZ ;  /* 0x0000018004047890 */ /* 0x000fe4000ff1e0ff */
[----:B------:R-:W-:Y:S02]  /*0320*/  UIADD3.X UR7, UPT, UPT, URZ, UR5, URZ, UP1, !UPT ;  /* 0x00000005ff077290 */ /* 0x000fe40008ffe4ff */
[----:B------:R-:W-:-:S07]  /*0330*/  UIADD3.X UR5, UPT, UPT, URZ, UR5, URZ, UP0, !UPT ;  /* 0x00000005ff057290 */ /* 0x000fce00087fe4ff */
[----:B------:R3:W-:Y:S02]  /*0340*/  UTMACCTL.PF [UR6] ;  /* 0x00000000060079b9 */ /* 0x0007e40008040000 */
[----:B------:R3:W-:Y:S02]  /*0350*/  UTMACCTL.PF [UR4] ;  /* 0x00000000040079b9 */ /* 0x0007e40008040000 */
[----:B---3--:R-:W-:Y:S01]  /*0360*/  NOP ;  /* 0x0000000000007918 */ /* 0x008fe20000000000 */
.L_x_5:
[----:B------:R-:W-:Y:S05]  /*0370*/  BSYNC.RECONVERGENT B0 ;  /* 0x0000000000007941 */ /* 0x000fea0003800200 */
.L_x_4:
[----:B------:R-:W-:Y:S04]  /*0380*/  BSSY.RECONVERGENT B0, `(.L_x_6) ;  /* 0x000000a000007945 */ /* 0x000fe80003800200 */
        /* <DEDUP_REMOVED lines=9> */
.L_x_7:
[----:B------:R-:W-:Y:S05]  /*0420*/  BSYNC.RECONVERGENT B0 ;  /* 0x0000000000007941 */ /* 0x000fea0003800200 */
.L_x_6:
[----:B------:R-:W3:Y:S01]  /*0430*/  LDCU.64 UR4, c[0x0][0x888] ;  /* 0x00011100ff0477ac */ /* 0x000ee20008000a00 */
[----:B------:R-:W-:Y:S02]  /*0440*/  UISETP.EQ.U32.AND UP2, UPT, UR8, URZ, UPT ;  /* 0x000000ff0800728c */ /* 0x000fe4000bf42070 */
[----:B------:R-:W-:Y:S02]  /*0450*/  UPLOP3.LUT UP3, UPT, UPT, UPT, UPT, 0x80, 0x8 ;  /* 0x000000000008789c */ /* 0x000fe40003f6f070 */
[----:B---3--:R-:W-:-:S04]  /*0460*/  UISETP.NE.U32.AND UP0, UPT, UR4, URZ, UPT ;  /* 0x000000ff0400728c */ /* 0x008fc8000bf05070 */
[----:B------:R-:W-:-:S04]  /*0470*/  UISETP.NE.AND.EX UP1, UPT, UR5, URZ, UPT, UP0 ;  /* 0x000000ff0500728c */ /* 0x000fc8000bf25300 */
[----:B------:R-:W-:-:S04]  /*0480*/  UISETP.EQ.OR.EX UP4, UPT, UR9, URZ, !UP1, UP2 ;  /* 0x000000ff0900728c */ /* 0x000fc8000cf82720 */
[----:B------:R-:W-:-:S06]  /*0490*/  UP2UR UR4, UPR, URZ, 0x10 ;  /* 0x00000010ff047883 */ /* 0x000fcc0008000000 */
[----:B------:R-:W-:Y:S01]  /*04a0*/  MOV R50, UR4 ;  /* 0x0000000400327c02 */ /* 0x000fe20008000f00 */
[----:B------:R-:W-:Y:S06]  /*04b0*/  BRA.U !UP4, `(.L_x_8) ;  /* 0x000000010c207547 */ /* 0x000fec000b800000 */
[----:B------:R-:W-:Y:S01]  /*04c0*/  UISETP.NE.U32.AND UP2, UPT, UR8, URZ, UPT ;  /* 0x000000ff0800728c */ /* 0x000fe2000bf45070 */
[----:B-----5:R-:W-:Y:S01]  /*04d0*/  FSETP.NEU.AND P0, PT, R26, RZ, PT ;  /* 0x000000ff1a00720b */ /* 0x020fe20003f0d000 */
[----:B------:R-:W-:Y:S02]  /*04e0*/  USEL UR4, URZ, 0xffffffff, UP1 ;  /* 0xffffffffff047887 */ /* 0x000fe40008800000 */
[----:B------:R-:W-:-:S10]  /*04f0*/  UISETP.NE.AND.EX UP2, UPT, UR9, URZ, UPT, UP2 ;  /* 0x000000ff0900728c */ /* 0x000fd4000bf45320 */
[----:B------:R-:W-:Y:S01]  /*0500*/  VOTEU.ANY UP0, P0 ;  /* 0x0000000000ff7886 */ /* 0x000fe20000000100 */
[----:B------:R-:W-:-:S04]  /*0510*/  @!UP2 USEL UR4, URZ, 0xffffffff, UP0 ;  /* 0xffffffffff04a887 */ /* 0x000fc80008000000 */
[----:B------:R-:W-:-:S04]  /*0520*/  ULOP3.LUT UR4, UR4, 0x1, URZ, 0xc0, !UPT ;  /* 0x0000000104047892 */ /* 0x000fc8000f8ec0ff */
[----:B------:R-:W-:-:S11]  /*0530*/  UISETP.NE.U32.AND UP3, UPT, UR4, 0x1, UPT ;  /* 0x000000010400788c */ /* 0x000fd6000bf65070 */
.L_x_8:
[----:B------:R-:W3:Y:S01]  /*0540*/  SHFL.IDX PT, R0, R46, RZ, 0x1f ;  /* 0x00001fff2e007589 */ /* 0x000ee200000e0000 */
[----:B------:R-:W-:Y:S02]  /*0550*/  UISETP.NE.AND UP5, UPT, UR18, 0x2, UPT ;  /* 0x000000021200788c */ /* 0x000fe4000bfa5270 */
[----:B------:R-:W-:Y:S02]  /*0560*/  UISETP.NE.AND UP0, UPT, UR18, 0x2, UPT ;  /* 0x000000021200788c */ /* 0x000fe4000bf05270 */
[----:B------:R-:W-:Y:S02]  /*0570*/  UISETP.NE.OR UP2, UPT, UR33, URZ, UP5 ;  /* 0x000000ff2100728c */ /* 0x000fe4000af45670 */
[----:B------:R-:W-:-:S04]  /*0580*/  USEL UR53, URZ, 0x1, UP0 ;  /* 0x00000001ff357887 */ /* 0x000fc80008000000 */
[----:B------:R-:W-:Y:S02]  /*0590*/  PLOP3.LUT P3, PT, P1, PT, UP2, 0xae, 0xea ;  /* 0x0000000000ea781c */ /* 0x000fe40000f6f52e */
[----:B---3--:R-:W-:-:S13]  /*05a0*/  ISETP.NE.AND P0, PT, R0, RZ, PT ;  /* 0x000000ff0000720c */ /* 0x008fda0003f05270 */
[----:B------:R-:W-:Y:S05]  /*05b0*/  @P0 BRA `(.L_x_9) ;  /* 0x00000004004c0947 */ /* 0x000fea0003800000 */
[----:B------:R-:W-:Y:S01]  /*05c0*/  ELECT P0, URZ, PT ;  /* 0x0000000000ff782f */ /* 0x000fe20003800000 */
[----:B------:R-:W-:-:S12]  /*05d0*/  BSSY.RECONVERGENT B0, `(.L_x_9) ;  /* 0x0000051000007945 */ /* 0x000fd80003800200 */
[----:B------:R-:W-:Y:S05]  /*05e0*/  @!P0 BRA `(.L_x_10) ;  /* 0x00000004003c8947 */ /* 0x000fea0003800000 */
[----:B------:R-:W3:Y:S01]  /*05f0*/  S2UR UR5, SR_CgaCtaId ;  /* 0x00000000000579c3 */ /* 0x000ee20000008800 */
[----:B------:R-:W-:Y:S01]  /*0600*/  UMOV UR4, 0x400 ;  /* 0x0000040000047882 */ /* 0x000fe20000000000 */
[----:B------:R-:W-:Y:S02]  /*0610*/  UMOV UR6, 0x1 ;  /* 0x0000000100067882 */ /* 0x000fe40000000000 */
[----:B------:R-:W-:-:S04]  /*0620*/  UIADD3 UR6, UPT, UPT, -UR6, 0x100000, URZ ;  /* 0x0010000006067890 */ /* 0x000fc8000fffe1ff */
[----:B------:R-:W-:Y:S02]  /*0630*/  USHF.L.U32 UR7, UR6, 0xb, URZ ;  /* 0x0000000b06077899 */ /* 0x000fe400080006ff */
[----:B------:R-:W-:Y:S02]  /*0640*/  USHF.L.U32 UR6, UR6, 0x1, URZ ;  /* 0x0000000106067899 */ /* 0x000fe400080006ff */
[----:B---3--:R-:W-:Y:S01]  /*0650*/  ULEA UR4, UR5, UR4, 0x18 ;  /* 0x0000000405047291 */ /* 0x008fe2000f8ec0ff */
[----:B------:R-:W3:Y:S11]  /*0660*/  FENCE.VIEW.ASYNC.S ;  /* 0x00000000000073c6 */ /* 0x000ef60000000000 */
[----:B---3--:R3:W4:Y:S01]  /*0670*/  SYNCS.EXCH.64 URZ, [UR4], UR6 ;  /* 0x0000000604ff75b2 */ /* 0x0087220008000100 */
[----:B------:R3:W1:Y:S01]  /*0680*/  SYNCS.EXCH.64 URZ, [UR4+0x118], UR6 ;  /* 0x0001180604ff75b2 */ /* 0x0006620008000100 */
        /* <DEDUP_REMOVED lines=67> */
[----:B------:R3:W1:Y:S02]  /*0ac0*/  SYNCS.EXCH.64 URZ, [UR4+0x228], UR6 ;  /* 0x0002280604ff75b2 */ /* 0x0006640008000100 */
[----:B---34-:R-:W-:Y:S01]  /*0ad0*/  NOP ;  /* 0x0000000000007918 */ /* 0x018fe20000000000 */
.L_x_10:
[----:B------:R-:W-:Y:S05]  /*0ae0*/  BSYNC.RECONVERGENT B0 ;  /* 0x0000000000007941 */ /* 0x000fea0003800200 */
.L_x_9:
[----:B------:R-:W3:Y:S01]  /*0af0*/  SHFL.IDX PT, R0, R46, RZ, 0x1f ;  /* 0x00001fff2e007589 */ /* 0x000ee200000e0000 */
[----:B------:R-:W-:Y:S01]  /*0b00*/  NOP ;  /* 0x0000000000007918 */ /* 0x000fe20000000000 */
[----:B---3--:R-:W-:-:S13]  /*0b10*/  ISETP.NE.AND P0, PT, R0, 0x1, PT ;  /* 0x000000010000780c */ /* 0x008fda0003f05270 */
[----:B------:R-:W-:Y:S05]  /*0b20*/  @P0 BRA `(.L_x_11) ;  /* 0x0000000000500947 */ /* 0x000fea0003800000 */
[----:B------:R-:W3:Y:S01]  /*0b30*/  S2UR UR5, SR_CgaCtaId ;  /* 0x00000000000579c3 */ /* 0x000ee20000008800 */
[----:B------:R-:W-:Y:S01]  /*0b40*/  UMOV UR4, 0x400 ;  /* 0x0000040000047882 */ /* 0x000fe20000000000 */
[----:B------:R-:W-:Y:S01]  /*0b50*/  UMOV UR8, 0x20 ;  /* 0x0000002000087882 */ /* 0x000fe20000000000 */
[----:B------:R-:W-:Y:S01]  /*0b60*/  UMOV UR6, 0x80 ;  /* 0x0000008000067882 */ /* 0x000fe20000000000 */
[----:B------:R-:W-:-:S04]  /*0b70*/  UIADD3 UR8, UPT, UPT, -UR8, 0x100000, URZ ;  /* 0x0010000008087890 */ /* 0x000fc8000fffe1ff */
[----:B------:R-:W-:Y:S02]  /*0b80*/  USHF.L.U32 UR9, UR8, 0xb, URZ ;  /* 0x0000000b08097899 */ /* 0x000fe400080006ff */
[----:B------:R-:W-:Y:S02]  /*0b90*/  USHF.L.U32 UR8, UR8, 0x1, URZ ;  /* 0x0000000108087899 */ /* 0x000fe400080006ff */
[----:B------:R-:W-:-:S04]  /*0ba0*/  UIADD3 UR6, UPT, UPT, -UR6, 0x100000, URZ ;  /* 0x0010000006067890 */ /* 0x000fc8000fffe1ff */
[----:B------:R-:W-:Y:S02]  /*0bb0*/  USHF.L.U32 UR7, UR6, 0xb, URZ ;  /* 0x0000000b06077899 */ /* 0x000fe400080006ff */
[----:B------:R-:W-:Y:S01]  /*0bc0*/  USHF.L.U32 UR6, UR6, 0x1, URZ ;  /* 0x0000000106067899 */ /* 0x000fe200080006ff */
[----:B------:R-:W-:Y:S01]  /*0bd0*/  ELECT P0, URZ, PT ;  /* 0x0000000000ff782f */ /* 0x000fe20003800000 */
[----:B---3--:R-:W-:Y:S01]  /*0be0*/  ULEA UR4, UR5, UR4, 0x18 ;  /* 0x0000000405047291 */ /* 0x008fe2000f8ec0ff */
[----:B------:R-:W3:Y:S11]  /*0bf0*/  FENCE.VIEW.ASYNC.S ;  /* 0x00000000000073c6 */ /* 0x000ef60000000000 */
[----:B---3--:R3:W4:Y:S01]  /*0c00*/  SYNCS.EXCH.64 URZ, [UR4+0x230], UR8 ;  /* 0x0002300804ff75b2 */ /* 0x0087220008000100 */
[----:B------:R3:W1:Y:S01]  /*0c10*/  SYNCS.EXCH.64 URZ, [UR4+0x248], UR6 ;  /* 0x0002480604ff75b2 */ /* 0x0006620008000100 */
[----:B------:R3:W1:Y:S01]  /*0c20*/  SYNCS.EXCH.64 URZ, [UR4+0x238], UR8 ;  /* 0x0002380804ff75b2 */ /* 0x0006620008000100 */
[----:B------:R3:W1:Y:S01]  /*0c30*/  SYNCS.EXCH.64 URZ, [UR4+0x250], UR6 ;  /* 0x0002500604ff75b2 */ /* 0x0006620008000100 */
[----:B------:R3:W1:Y:S01]  /*0c40*/  SYNCS.EXCH.64 URZ, [UR4+0x240], UR8 ;  /* 0x0002400804ff75b2 */ /* 0x0006620008000100 */
[----:B------:R3:W1:Y:S01]  /*0c50*/  SYNCS.EXCH.64 URZ, [UR4+0x258], UR6 ;  /* 0x0002580604ff75b2 */ /* 0x0006620008000100 */
[----:B------:R-:W-:Y:S01]  /*0c60*/  NOP ;  /* 0x0000000000007918 */ /* 0x000fe20000000000 */
.L_x_11:
[----:B------:R-:W2:Y:S01]  /*0c70*/  SHFL.IDX PT, R0, R46, RZ, 0x1f ;  /* 0x00001fff2e007589 */ /* 0x000ea200000e0000 */
[----:B------:R-:W-:Y:S01]  /*0c80*/  NOP ;  /* 0x0000000000007918 */ /* 0x000fe20000000000 */
[----:B--2---:R-:W-:-:S13]  /*0c90*/  ISETP.NE.AND P0, PT, R0, 0x3, PT ;  /* 0x000000030000780c */ /* 0x004fda0003f05270 */
[----:B------:R-:W-:Y:S05]  /*0ca0*/  @P0 BRA `(.L_x_12) ;  /* 0x0000000000300947 */ /* 0x000fea0003800000 */
[----:B------:R-:W2:Y:S01]  /*0cb0*/  S2UR UR5, SR_CgaCtaId ;  /* 0x00000000000579c3 */ /* 0x000ea20000008800 */
[----:B---3--:R-:W-:Y:S01]  /*0cc0*/  UMOV UR4, 0x400 ;  /* 0x0000040000047882 */ /* 0x008fe20000000000 */
[----:B------:R-:W-:Y:S01]  /*0cd0*/  UMOV UR6, 0x20 ;  /* 0x0000002000067882 */ /* 0x000fe20000000000 */
[----:B------:R-:W-:Y:S01]  /*0ce0*/  ELECT P0, URZ, PT ;  /* 0x0000000000ff782f */ /* 0x000fe20003800000 */
[----:B------:R-:W-:-:S04]  /*0cf0*/  UIADD3 UR6, UPT, UPT, -UR6, 0x100000, URZ ;  /* 0x0010000006067890 */ /* 0x000fc8000fffe1ff */
[----:B------:R-:W-:Y:S02]  /*0d00*/  USHF.L.U32 UR7, UR6, 0xb, URZ ;  /* 0x0000000b06077899 */ /* 0x000fe400080006ff */
[----:B------:R-:W-:Y:S02]  /*0d10*/  USHF.L.U32 UR6, UR6, 0x1, URZ ;  /* 0x0000000106067899 */ /* 0x000fe400080006ff */
[----:B--2---:R-:W-:Y:S01]  /*0d20*/  ULEA UR4, UR5, UR4, 0x18 ;  /* 0x0000000405047291 */ /* 0x004fe2000f8ec0ff */
[----:B------:R-:W2:Y:S11]  /*0d30*/  FENCE.VIEW.ASYNC.S ;  /* 0x00000000000073c6 */ /* 0x000eb60000000000 */
[----:B--2---:R2:W3:Y:S01]  /*0d40*/  SYNCS.EXCH.64 URZ, [UR4+0x260], UR6 ;  /* 0x0002600604ff75b2 */ /* 0x0044e20008000100 */
[----:B------:R2:W1:Y:S01]  /*0d50*/  SYNCS.EXCH.64 URZ, [UR4+0x268], UR6 ;  /* 0x0002680604ff75b2 */ /* 0x0004620008000100 */
[----:B------:R-:W-:Y:S01]  /*0d60*/  NOP ;  /* 0x0000000000007918 */ /* 0x000fe20000000000 */
.L_x_12:
[----:B------:R-:W4:Y:S01]  /*0d70*/  SHFL.IDX PT, R0, R46, RZ, 0x1f ;  /* 0x00001fff2e007589 */ /* 0x000f2200000e0000 */
[----:B------:R-:W-:Y:S01]  /*0d80*/  NOP ;  /* 0x0000000000007918 */ /* 0x000fe20000000000 */
[----:B----4-:R-:W-:-:S13]  /*0d90*/  ISETP.NE.AND P0, PT, R0, 0x4, PT ;  /* 0x000000040000780c */ /* 0x010fda0003f05270 */
[----:B------:R-:W-:Y:S05]  /*0da0*/  @P0 BRA `(.L_x_13) ;  /* 0x0000000000440947 */ /* 0x000fea0003800000 */
[----:B------:R-:W4:Y:S01]  /*0db0*/  S2UR UR5, SR_CgaCtaId ;  /* 0x00000000000579c3 */ /* 0x000f220000008800 */
[----:B--23--:R-:W-:Y:S01]  /*0dc0*/  UMOV UR4, 0x1e0 ;  /* 0x000001e000047882 */ /* 0x00cfe20000000000 */
[----:B------:R-:W-:Y:S01]  /*0dd0*/  UMOV UR6, 0x400 ;  /* 0x0000040000067882 */ /* 0x000fe20000000000 */
[----:B------:R-:W-:Y:S01]  /*0de0*/  USEL UR4, UR4, 0x1a0, UP3 ;  /* 0x000001a004047887 */ /* 0x000fe20009800000 */
[----:B------:R-:W-:Y:S01]  /*0df0*/  UMOV UR8, 0x1 ;  /* 0x0000000100087882 */ /* 0x000fe20000000000 */
[----:B------:R-:W-:Y:S01]  /*0e00*/  ELECT P0, URZ, PT ;  /* 0x0000000000ff782f */ /* 0x000fe20003800000 */
[----:B------:R-:W-:-:S04]  /*0e10*/  UIADD3 UR8, UPT, UPT, -UR8, 0x100000, URZ ;  /* 0x0010000008087890 */ /* 0x000fc8000fffe1ff */
[----:B------:R-:W-:Y:S02]  /*0e20*/  USHF.L.U32 UR9, UR8, 0xb, URZ ;  /* 0x0000000b08097899 */ /* 0x000fe400080006ff */
[----:B------:R-:W-:Y:S02]  /*0e30*/  USHF.L.U32 UR8, UR8, 0x1, URZ ;  /* 0x0000000108087899 */ /* 0x000fe400080006ff */
[----:B----4-:R-:W-:Y:S02]  /*0e40*/  ULEA UR6, UR5, UR6, 0x18 ;  /* 0x0000000605067291 */ /* 0x010fe4000f8ec0ff */
[----:B------:R-:W-:-:S04]  /*0e50*/  UIADD3 UR4, UPT, UPT, -UR4, 0x100000, URZ ;  /* 0x0010000004047890 */ /* 0x000fc8000fffe1ff */
[----:B------:R-:W-:Y:S02]  /*0e60*/  USHF.L.U32 UR5, UR4, 0xb, URZ ;  /* 0x0000000b04057899 */ /* 0x000fe400080006ff */
[----:B------:R-:W-:Y:S01]  /*0e70*/  USHF.L.U32 UR4, UR4, 0x1, URZ ;  /* 0x0000000104047899 */ /* 0x000fe200080006ff */
[----:B------:R-:W2:Y:S03]  /*0e80*/  FENCE.VIEW.ASYNC.S ;  /* 0x00000000000073c6 */ /* 0x000ea60000000000 */
[----:B--2---:R4:W2:Y:S08]  /*0e90*/  SYNCS.EXCH.64 URZ, [UR6+0x270], UR8 ;  /* 0x0002700806ff75b2 */ /* 0x0048b00008000100 */
[----:B------:R4:W3:Y:S02]  /*0ea0*/  SYNCS.EXCH.64 URZ, [UR6+0x278], UR4 ;  /* 0x0002780406ff75b2 */ /* 0x0008e40008000100 */
[----:B----4-:R-:W-:Y:S01]  /*0eb0*/  NOP ;  /* 0x0000000000007918 */ /* 0x010fe20000000000 */
.L_x_13:
[----:B------:R-:W4:Y:S01]  /*0ec0*/  SHFL.IDX PT, R0, R46, RZ, 0x1f ;  /* 0x00001fff2e007589 */ /* 0x000f2200000e0000 */
[----:B------:R-:W-:Y:S01]  /*0ed0*/  ISETP.NE.OR P1, PT, RZ, UR18, !P1 ;  /* 0x00000012ff007c0c */ /* 0x000fe2000cf25670 */
[----:B------:R-:W-:Y:S01]  /*0ee0*/  NOP ;  /* 0x0000000000007918 */ /* 0x000fe20000000000 */
[----:B----4-:R-:W-:-:S13]  /*0ef0*/  ISETP.NE.AND P0, PT, R0, 0x5, PT ;  /* 0x000000050000780c */ /* 0x010fda0003f05270 */
[----:B------:R-:W-:Y:S05]  /*0f00*/  @P0 BRA `(.L_x_14) ;  /* 0x0000000000480947 */ /* 0x000fea0003800000 */
[----:B------:R-:W4:Y:S01]  /*0f10*/  S2UR UR5, SR_CgaCtaId ;  /* 0x00000000000579c3 */ /* 0x000f220000008800 */
[----:B--23--:R-:W-:Y:S01]  /*0f20*/  UMOV UR4, 0x400 ;  /* 0x0000040000047882 */ /* 0x00cfe20000000000 */
        /* <DEDUP_REMOVED lines=9> */
[----:B----4-:R-:W-:Y:S01]  /*0fc0*/  ULEA UR4, UR5, UR4, 0x18 ;  /* 0x0000000405047291 */ /* 0x010fe2000f8ec0ff */
[----:B------:R-:W2:Y:S11]  /*0fd0*/  FENCE.VIEW.ASYNC.S ;  /* 0x00000000000073c6 */ /* 0x000eb60000000000 */
[----:B--2---:R4:W2:Y:S01]  /*0fe0*/  SYNCS.EXCH.64 URZ, [UR4+0x280], UR6 ;  /* 0x0002800604ff75b2 */ /* 0x0048a20008000100 */
[----:B------:R4:W3:Y:S01]  /*0ff0*/  SYNCS.EXCH.64 URZ, [UR4+0x290], UR8 ;  /* 0x0002900804ff75b2 */ /* 0x0008e20008000100 */
[----:B------:R4:W1:Y:S01]  /*1000*/  SYNCS.EXCH.64 URZ, [UR4+0x288], UR6 ;  /* 0x0002880604ff75b2 */ /* 0x0008620008000100 */
[----:B------:R4:W1:Y:S02]  /*1010*/  SYNCS.EXCH.64 URZ, [UR4+0x298], UR8 ;  /* 0x0002980804ff75b2 */ /* 0x0008640008000100 */
[----:B----4-:R-:W-:Y:S01]  /*1020*/  NOP ;  /* 0x0000000000007918 */ /* 0x010fe20000000000 */
.L_x_14:
[----:B--23--:R-:W2:Y:S01]  /*1030*/  S2UR UR7, SR_CgaCtaId ;  /* 0x00000000000779c3 */ /* 0x00cea20000008800 */
[----:B------:R-:W-:Y:S01]  /*1040*/  VOTEU.ALL UP0, P1 ;  /* 0x0000000000ff7886 */ /* 0x000fe20000800000 */
[----:B------:R-:W-:Y:S01]  /*1050*/  UMOV UR4, 0x20 ;  /* 0x0000002000047882 */ /* 0x000fe20000000000 */
[----:B------:R-:W-:Y:S01]  /*1060*/  NOP ;  /* 0x0000000000007918 */ /* 0x000fe20000000000 */
[----:B------:R-:W-:Y:S01]  /*1070*/  LOP3.LUT R3, R54, 0x1f, RZ, 0xc0, !PT ;  /* 0x0000001f36037812 */ /* 0x000fe200078ec0ff */
[----:B------:R-:W-:Y:S01]  /*1080*/  UISETP.NE.AND UP4, UPT, UR18, URZ, UPT ;  /* 0x000000ff1200728c */ /* 0x000fe2000bf85270 */
[----:B------:R-:W-:Y:S01]  /*1090*/  @!UP0 UMOV UR6, 0x400 ;  /* 0x0000040000068882 */ /* 0x000fe20000000000 */
[----:B------:R-:W-:-:S04]  /*10a0*/  @!UP0 UIADD3 UR4, UPT, UPT, -UR4, 0x100000, URZ ;  /* 0x0010000004048890 */ /* 0x000fc8000fffe1ff */
[----:B------:R-:W-:Y:S02]  /*10b0*/  @!UP0 USHF.L.U32 UR5, UR4, 0xb, URZ ;  /* 0x0000000b04058899 */ /* 0x000fe400080006ff */
[----:B------:R-:W-:Y:S02]  /*10c0*/  @!UP0 USHF.L.U32 UR4, UR4, 0x1, URZ ;  /* 0x0000000104048899 */ /* 0x000fe400080006ff */
[----:B--2---:R-:W-:Y:S01]  /*10d0*/  @!UP0 ULEA UR6, UR7, UR6, 0x18 ;  /* 0x0000000607068291 */ /* 0x004fe2000f8ec0ff */
[----:B------:R-:W2:Y:S01]  /*10e0*/  LDCU UR7, c[0x0][0x36c] ;  /* 0x00006d80ff0777ac */ /* 0x000ea20008000800 */
[----:B------:R-:W-:Y:S01]  /*10f0*/  VOTEU.ALL UP0, P1 ;  /* 0x0000000000ff7886 */ /* 0x000fe20000800000 */
[----:B------:R-:W3:Y:S09]  /*1100*/  FENCE.VIEW.ASYNC.S ;  /* 0x00000000000073c6 */ /* 0x000ef20000000000 */
[----:B---3--:R3:W4:Y:S01]  /*1110*/  @!UP0 SYNCS.EXCH.64 URZ, [UR6+0x2a0], UR4 ;  /* 0x0002a00406ff85b2 */ /* 0x0087220008000100 */
[----:B--2---:R-:W-:-:S09]  /*1120*/  UISETP.EQ.U32.AND UP6, UPT, UR7, 0x1, UPT ;  /* 0x000000010700788c */ /* 0x004fd2000bfc2070 */
[----:B---3--:R-:W-:Y:S05]  /*1130*/  BRA.U !UP6, `(.L_x_15) ;  /* 0x000000010e087547 */ /* 0x008fea000b800000 */
[----:B-1--4-:R-:W-:Y:S01]  /*1140*/  UCGABAR_ARV ;  /* 0x00000000000079c7 */ /* 0x012fe20008000000 */
[----:B------:R-:W-:Y:S05]  /*1150*/  BRA `(.L_x_16) ;  /* 0x0000000000047947 */ /* 0x000fea0003800000 */
.L_x_15:
[----:B-1--4-:R-:W-:Y:S01]  /*1160*/  NOP ;  /* 0x0000000000007918 */ /* 0x012fe20000000000 */
.L_x_16:
[----:B------:R-:W1:Y:S01]  /*1170*/  S2UR UR22, SR_CTAID.X ;  /* 0x00000000001679c3 */ /* 0x000e620000002500 */
[----:B------:R-:W-:-:S05]  /*1180*/  CS2R.32 R49, SR_CgaSize ;  /* 0x0000000000317805 */ /* 0x000fca0000008a00 */
[----:B------:R-:W-:-:S05]  /*1190*/  IMAD R49, R49, -0xa0, RZ ;  /* 0xffffff6031317824 */ /* 0x000fca00078e02ff */
[----:B------:R-:W-:-:S14]  /*11a0*/  R2UR UR5, R49 ;  /* 0x00000000310572ca */ /* 0x000fdc00000e0000 */
[----:B------:R-:W2:Y:S01]  /*11b0*/  LDCU UR5, c[0x0][UR5+0x2b0] ;  /* 0x00005600050577ac */ /* 0x000ea20008000800 */
[----:B------:R-:W-:-:S05]  /*11c0*/  CS2R.32 R49, SR_CgaSize ;  /* 0x0000000000317805 */ /* 0x000fca0000008a00 */
[----:B------:R-:W-:-:S05]  /*11d0*/  IMAD R49, R49, -0xa0, RZ ;  /* 0xffffff6031317824 */ /* 0x000fca00078e02ff */
[----:B------:R-:W-:-:S14]  /*11e0*/  R2UR UR4, R49 ;  /* 0x00000000310472ca */ /* 0x000fdc00000e0000 */
[----:B------:R-:W3:Y:S01]  /*11f0*/  LDCU UR4, c[0x0][UR4+0x2b4] ;  /* 0x00005680040477ac */ /* 0x000ee20008000800 */
[----:B------:R-:W4:Y:S01]  /*1200*/  S2UR UR19, SR_CTAID.Y ;  /* 0x00000000001379c3 */ /* 0x000f220000002600 */
[----:B------:R-:W-:-:S05]  /*1210*/  CS2R.32 R49, SR_CgaSize ;  /* 0x0000000000317805 */ /* 0x000fca0000008a00 */
[----:B------:R-:W-:-:S05]  /*1220*/  IMAD R49, R49, -0xa0, RZ ;  /* 0xffffff6031317824 */ /* 0x000fca00078e02ff */
[----:B------:R-:W-:-:S14]  /*1230*/  R2UR UR7, R49 ;  /* 0x00000000310772ca */ /* 0x000fdc00000e0000 */
[----:B------:R-:W3:Y:S01]  /*1240*/  LDCU UR7, c[0x0][UR7+0x2a0] ;  /* 0x00005400070777ac */ /* 0x000ee20008000800 */
[----:B------:R-:W-:-:S05]  /*1250*/  CS2R.32 R49, SR_CgaSize ;  /* 0x0000000000317805 */ /* 0x000fca0000008a00 */
[----:B------:R-:W-:-:S05]  /*1260*/  IMAD R49, R49, -0xa0, RZ ;  /* 0xffffff6031317824 */ /* 0x000fca00078e02ff */
[----:B------:R-:W-:-:S14]  /*1270*/  R2UR UR8, R49 ;  /* 0x00000000310872ca */ /* 0x000fdc00000e0000 */
[----:B------:R-:W3:Y:S01]  /*1280*/  LDCU UR8, c[0x0][UR8+0x2a4] ;  /* 0x00005480080877ac */ /* 0x000ee20008000800 */
[----:B------:R-:W3:Y:S01]  /*1290*/  LDCU UR20, c[0x0][0xb24] ;  /* 0x00016480ff1477ac */ /* 0x000ee20008000800 */
[----:B------:R-:W3:Y:S01]  /*12a0*/  LDCU UR39, c[0x0][0xb24] ;  /* 0x00016480ff2777ac */ /* 0x000ee20008000800 */
[----:B-1----:R-:W-:Y:S01]  /*12b0*/  I2FP.F32.U32 R2, UR22 ;  /* 0x0000001600027c45 */ /* 0x002fe20008201000 */
[----:B------:R-:W1:Y:S04]  /*12c0*/  LDCU UR24, c[0x0][0xb30] ;  /* 0x00016600ff1877ac */ /* 0x000e680008000800 */
[----:B--2---:R-:W-:Y:S01]  /*12d0*/  FMUL R2, R2, UR5 ;  /* 0x0000000502027c20 */ /* 0x004fe20008400000 */
[----:B----4-:R-:W-:-:S05]  /*12e0*/  I2FP.F32.U32 R0, UR19 ;  /* 0x0000001300007c45 */ /* 0x010fca0008201000 */
[----:B------:R-:W2:Y:S01]  /*12f0*/  F2I.U32.TRUNC.NTZ R2, R2 ;  /* 0x0000000200027305 */ /* 0x000ea2000020f000 */
[----:B---3--:R-:W-:-:S07]  /*1300*/  FMUL R0, R0, UR4 ;  /* 0x0000000400007c20 */ /* 0x008fce0008400000 */
[----:B------:R-:W3:Y:S01]  /*1310*/  F2I.U32.TRUNC.NTZ R0, R0 ;  /* 0x0000000000007305 */ /* 0x000ee2000020f000 */
[----:B--2---:R-:W-:Y:S02]  /*1320*/  R2UR UR4, R2 ;  /* 0x00000000020472ca */ /* 0x004fe400000e0000 */
[----:B------:R-:W-:Y:S02]  /*1330*/  PRMT R2, RZ, 0x7610, R2 ;  /* 0x00007610ff027816 */ /* 0x000fe40000000002 */
[----:B---3--:R-:W-:Y:S02]  /*1340*/  R2UR UR6, R0 ;  /* 0x00000000000672ca */ /* 0x008fe400000e0000 */
[----:B------:R-:W-:-:S07]  /*1350*/  PRMT R0, RZ, 0x7610, R0 ;  /* 0x00007610ff007816 */ /* 0x000fce0000000000 */
[----:B------:R-:W-:-:S04]  /*1360*/  UIADD3 UR5, UPT, UPT, -UR4, URZ, URZ ;  /* 0x000000ff04057290 */ /* 0x000fc8000fffe1ff */
[----:B------:R-:W-:Y:S02]  /*1370*/  UIMAD UR5, UR7, UR5, UR22 ;  /* 0x00000005070572a4 */ /* 0x000fe4000f8e0216 */
[----:B------:R-:W-:-:S04]  /*1380*/  UIADD3 UR4, UPT, UPT, -UR6, URZ, URZ ;  /* 0x000000ff06047290 */ /* 0x000fc8000fffe1ff */
[----:B------:R-:W-:Y:S01]  /*1390*/  IMAD.U32 R49, RZ, RZ, UR5 ;  /* 0x00000005ff317e24 */ /* 0x000fe2000f8e00ff */
[----:B------:R-:W-:-:S06]  /*13a0*/  UIMAD UR4, UR8, UR4, UR19 ;  /* 0x00000004080472a4 */ /* 0x000fcc000f8e0213 */
[----:B------:R-:W-:Y:S01]  /*13b0*/  IMAD.U32 R48, RZ, RZ, UR4 ;  /* 0x00000004ff307e24 */ /* 0x000fe2000f8e00ff */
[----:B-1----:R-:W-:Y:S06]  /*13c0*/  BRA.U UP4, `(.L_x_17) ;  /* 0x0000000104307547 */ /* 0x002fec000b800000 */
[----:B------:R-:W-:Y:S01]  /*13d0*/  R2UR UR5, R48 ;  /* 0x00000000300572ca */ /* 0x000fe200000e0000 */
[----:B------:R-:W-:Y:S01]  /*13e0*/  UMOV UR7, 0x3 ;  /* 0x0000000300077882 */ /* 0x000fe20000000000 */
[----:B------:R-:W-:-:S11]  /*13f0*/  R2UR UR4, R49 ;  /* 0x00000000310472ca */ /* 0x000fd600000e0000 */
[----:B------:R-:W-:-:S04]  /*1400*/  UISETP.NE.AND UP0, UPT, UR5, URZ, UPT ;  /* 0x000000ff0500728c */ /* 0x000fc8000bf05270 */
[----:B------:R-:W-:Y:S02]  /*1410*/  UISETP.LT.U32.OR UP0, UPT, UR4, 0x2, !UP0 ;  /* 0x000000020400788c */ /* 0x000fe4000c701470 */
[----:B------:R-:W-:Y:S02]  /*1420*/  ULOP3.LUT UR4, UR4, 0xfffffffe, URZ, 0xc0, !UPT ;  /* 0xfffffffe04047892 */ /* 0x000fe4000f8ec0ff */
[----:B------:R-:W-:Y:S02]  /*1430*/  USEL UR6, URZ, 0x1, !UP0 ;  /* 0x00000001ff067887 */ /* 0x000fe4000c000000 */
[----:B------:R-:W-:Y:S02]  /*1440*/  USEL UR5, URZ, 0x2, !UP0 ;  /* 0x00000002ff057887 */ /* 0x000fe4000c000000 */
[----:B------:R-:W-:Y:S02]  /*1450*/  USHF.L.U32 UR4, UR7, UR4, URZ ;  /* 0x0000000407047299 */ /* 0x000fe400080006ff */
[----:B------:R-:W-:-:S04]  /*1460*/  UIADD3 UR5, UPT, UPT, UR6, UR5, URZ ;  /* 0x0000000506057290 */ /* 0x000fc8000fffe0ff */
[----:B------:R-:W-:Y:S02]  /*1470*/  IMAD.U32 R0, RZ, RZ, UR4 ;  /* 0x00000004ff007e24 */ /* 0x000fe4000f8e00ff */
[----:B------:R-:W-:-:S07]  /*1480*/  IMAD.U32 R2, RZ, RZ, UR5 ;  /* 0x00000005ff027e24 */ /* 0x000fce000f8e00ff */
.L_x_17:
[----:B------:R-:W1:Y:S01]  /*1490*/  S2UR UR49, SR_CTAID.Z ;  /* 0x00000000003179c3 */ /* 0x000e620000002700 */
[----:B------:R-:W-:Y:S01]  /*14a0*/  UISETP.GE.AND UP0, UPT, UR20, 0x1, UPT ;  /* 0x000000011400788c */ /* 0x000fe2000bf06270 */
[----:B------:R-:W-:-:S08]  /*14b0*/  UMOV UR21, UR22 ;  /* 0x0000001600157c82 */ /* 0x000fd00008000000 */
[----:B------:R-:W-:Y:S05]  /*14c0*/  BRA.U !UP0, `(.L_x_18) ;  /* 0x0000000108d47547 */ /* 0x000fea000b800000 */
[----:B------:R-:W2:Y:S01]  /*14d0*/  LDCU.128 UR12, c[0x0][0xb10] ;  /* 0x00016200ff0c77ac */ /* 0x000ea20008000c00 */
[----:B------:R-:W3:Y:S01]  /*14e0*/  LDCU UR23, c[0x0][0xb0c] ;  /* 0x00016180ff1777ac */ /* 0x000ee20008000800 */
[----:B------:R-:W4:Y:S01]  /*14f0*/  LDCU UR6, c[0x0][0x370] ;  /* 0x00006e00ff0677ac */ /* 0x000f220008000800 */
[----:B------:R-:W1:Y:S01]  /*1500*/  LDCU UR7, c[0x0][0x374] ;  /* 0x00006e80ff0777ac */ /* 0x000e620008000800 */
[----:B------:R-:W1:Y:S01]  /*1510*/  LDCU UR21, c[0x0][0xb20] ;  /* 0x00016400ff1577ac */ /* 0x000e620008000800 */
[----:B--2---:R-:W-:Y:S02]  /*1520*/  UIMAD.WIDE.U32 UR4, UR22, UR12, URZ ;  /* 0x0000000c160472a5 */ /* 0x004fe4000f8e00ff */
[----:B---3--:R-:W-:Y:S01]  /*1530*/  UISETP.NE.AND UP0, UPT, UR23, 0x1, UPT ;  /* 0x000000011700788c */ /* 0x008fe2000bf05270 */
[----:B------:R-:W2:Y:S01]  /*1540*/  LDCU.64 UR8, c[0x0][0xb28] ;  /* 0x00016500ff0877ac */ /* 0x000ea20008000a00 */
[----:B----4-:R-:W-:-:S03]  /*1550*/  UIMAD.WIDE.U32 UR10, UR6, UR12, URZ ;  /* 0x0000000c060a72a5 */ /* 0x010fc6000f8e00ff */
[----:B------:R-:W-:Y:S01]  /*1560*/  UMOV UR4, UR5 ;  /* 0x0000000500047c82 */ /* 0x000fe20008000000 */
[----:B------:R-:W-:Y:S02]  /*1570*/  UISETP.NE.AND UP2, UPT, UR20, 0x1, UPT ;  /* 0x000000011400788c */ /* 0x000fe4000bf45270 */
[----:B------:R-:W-:Y:S01]  /*1580*/  USHF.R.U32.HI UR4, URZ, UR13, UR4 ;  /* 0x0000000dff047299 */ /* 0x000fe20008011604 */
[----:B------:R-:W-:Y:S01]  /*1590*/  UMOV UR10, UR11 ;  /* 0x0000000b000a7c82 */ /* 0x000fe20008000000 */
[----:B------:R-:W-:Y:S02]  /*15a0*/  UIMAD.WIDE.U32 UR16, UR19, UR15, URZ ;  /* 0x0000000f131072a5 */ /* 0x000fe4000f8e00ff */
[----:B------:R-:W-:Y:S02]  /*15b0*/  USEL UR5, UR22, UR4, !UP0 ;  /* 0x0000000416057287 */ /* 0x000fe4000c000000 */
[----:B------:R-:W-:Y:S02]  /*15c0*/  @UP0 USHF.R.U32.HI UR6, URZ, UR13, UR10 ;  /* 0x0000000dff060299 */ /* 0x000fe4000801160a */
[----:B------:R-:W-:-:S02]  /*15d0*/  UISETP.NE.AND UP0, UPT, UR14, 0x1, UPT ;  /* 0x000000010e00788c */ /* 0x000fc4000bf05270 */
[----:B-1----:R-:W-:Y:S02]  /*15e0*/  UIMAD.WIDE.U32 UR10, UR7, UR15, URZ ;  /* 0x0000000f070a72a5 */ /* 0x002fe4000f8e00ff */
[----:B--2---:R-:W-:Y:S01]  /*15f0*/  UIMAD.WIDE.U32 UR12, UR6, UR8, URZ ;  /* 0x00000008060c72a5 */ /* 0x004fe2000f8e00ff */
[----:B------:R-:W-:Y:S02]  /*1600*/  UMOV UR4, UR17 ;  /* 0x0000001100047c82 */ /* 0x000fe40008000000 */
[----:B------:R-:W-:Y:S02]  /*1610*/  USHF.R.U32.HI UR4, URZ, UR21, UR4 ;  /* 0x00000015ff047299 */ /* 0x000fe40008011604 */
[----:B------:R-:W-:Y:S02]  /*1620*/  UMOV UR10, UR11 ;  /* 0x0000000b000a7c82 */ /* 0x000fe40008000000 */
[----:B------:R-:W-:Y:S01]  /*1630*/  UMOV UR12, UR13 ;  /* 0x0000000d000c7c82 */ /* 0x000fe20008000000 */
[----:B------:R-:W-:-:S02]  /*1640*/  @UP0 USHF.R.U32.HI UR7, URZ, UR21, UR10 ;  /* 0x00000015ff070299 */ /* 0x000fc4000801160a */
[----:B------:R-:W-:Y:S02]  /*1650*/  USEL UR4, UR19, UR4, !UP0 ;  /* 0x0000000413047287 */ /* 0x000fe4000c000000 */
[----:B------:R-:W-:Y:S02]  /*1660*/  UIMAD.WIDE.U32 UR10, UR7, UR8, URZ ;  /* 0x00000008070a72a5 */ /* 0x000fe4000f8e00ff */
[----:B------:R-:W-:Y:S02]  /*1670*/  @UP2 USHF.R.U32.HI UR6, URZ, UR9, UR12 ;  /* 0x00000009ff062299 */ /* 0x000fe4000801160c */
[----:B------:R-:W-:Y:S02]  /*1680*/  UIMAD.WIDE.U32 UR12, UR4, UR8, URZ ;  /* 0x00000008040c72a5 */ /* 0x000fe4000f8e00ff */
[----:B------:R-:W-:Y:S01]  /*1690*/  UIADD3 UR21, UPT, UPT, -UR5, URZ, URZ ;  /* 0x000000ff05157290 */ /* 0x000fe2000fffe1ff */
[----:B------:R-:W-:Y:S02]  /*16a0*/  UMOV UR10, UR11 ;  /* 0x0000000b000a7c82 */ /* 0x000fe40008000000 */
[----:B------:R-:W-:-:S02]  /*16b0*/  @UP2 USHF.R.U32.HI UR7, URZ, UR9, UR10 ;  /* 0x00000009ff072299 */ /* 0x000fc4000801160a */
[----:B------:R-:W-:Y:S02]  /*16c0*/  UIMAD UR10, UR6, UR20, URZ ;  /* 0x00000014060a72a4 */ /* 0x000fe4000f8e02ff */
[----:B------:R-:W-:Y:S02]  /*16d0*/  UIMAD UR7, UR7, UR20, URZ ;  /* 0x00000014070772a4 */ /* 0x000fe4000f8e02ff */
[----:B------:R-:W-:Y:S02]  /*16e0*/  UIMAD UR21, UR23, UR21, UR22 ;  /* 0x00000015171572a4 */ /* 0x000fe4000f8e0216 */
[----:B------:R-:W-:-:S03]  /*16f0*/  UISETP.GE.AND UP0, UPT, UR4, UR7, UPT ;  /* 0x000000070400728c */ /* 0x000fc6000bf06270 */
[----:B------:R-:W-:Y:S01]  /*1700*/  UMOV UR7, UR13 ;  /* 0x0000000d00077c82 */ /* 0x000fe20008000000 */
[----:B------:R-:W-:Y:S02]  /*1710*/  UISETP.GE.OR UP0, UPT, UR5, UR10, UP0 ;  /* 0x0000000a0500728c */ /* 0x000fe40008706670 */
[----:B------:R-:W-:Y:S02]  /*1720*/  UIMAD.WIDE.U32 UR10, UR5, UR8, URZ ;  /* 0x00000008050a72a5 */ /* 0x000fe4000f8e00ff */
[----:B------:R-:W-:Y:S02]  /*1730*/  USHF.R.U32.HI UR7, URZ, UR9, UR7 ;  /* 0x00000009ff077299 */ /* 0x000fe40008011607 */
[----:B------:R-:W-:Y:S02]  /*1740*/  UIADD3 UR10, UPT, UPT, -UR4, URZ, URZ ;  /* 0x000000ff040a7290 */ /* 0x000fe4000fffe1ff */
[----:B------:R-:W-:Y:S02]  /*1750*/  USEL UR7, UR4, UR7, !UP2 ;  /* 0x0000000704077287 */ /* 0x000fe4000d000000 */
[----:B------:R-:W-:Y:S01]  /*1760*/  UIMAD UR10, UR14, UR10, UR19 ;  /* 0x0000000a0e0a72a4 */ /* 0x000fe2000f8e0213 */
[----:B------:R-:W-:-:S02]  /*1770*/  @!UP0 UMOV UR8, UR11 ;  /* 0x0000000b00088c82 */ /* 0x000fc40008000000 */
[----:B------:R-:W-:Y:S02]  /*1780*/  @!UP0 USHF.R.U32.HI UR8, URZ, UR9, UR8 ;  /* 0x00000009ff088299 */ /* 0x000fe40008011608 */
[----:B------:R-:W-:Y:S02]  /*1790*/  UIADD3 UR9, UPT, UPT, -UR7, URZ, URZ ;  /* 0x000000ff07097290 */ /* 0x000fe4000fffe1ff */
[----:B------:R-:W-:Y:S02]  /*17a0*/  @!UP0 USEL UR8, UR5, UR8, !UP2 ;  /* 0x0000000805088287 */ /* 0x000fe4000d000000 */
[----:B------:R-:W-:Y:S02]  /*17b0*/  UIMAD UR9, UR20, UR9, UR4 ;  /* 0x00000009140972a4 */ /* 0x000fe4000f8e0204 */
[----:B------:R-:W-:Y:S02]  /*17c0*/  @!UP0 UIADD3 UR7, UPT, UPT, UR7, -UR8, URZ ;  /* 0x8000000807078290 */ /* 0x000fe4000fffe0ff */
[----:B------:R-:W-:-:S02]  /*17d0*/  @!UP0 UIMAD UR6, UR9, UR6, UR8 ;  /* 0x00000006090682a4 */ /* 0x000fc4000f8e0208 */
[----:B------:R-:W-:-:S04]  /*17e0*/  @!UP0 UIMAD UR4, UR7, UR20, UR5 ;  /* 0x00000014070482a4 */ /* 0x000fc8000f8e0205 */
[----:B------:R-:W-:Y:S01]  /*17f0*/  UIMAD UR19, UR4, UR14, UR10 ;  /* 0x0000000e041372a4 */ /* 0x000fe2000f8e020a */
[----:B------:R-:W-:Y:S02]  /*1800*/  @!UP0 UMOV UR5, UR6 ;  /* 0x0000000600058c82 */ /* 0x000fe40008000000 */
[----:B------:R-:W-:-:S12]  /*1810*/  UIMAD UR21, UR5, UR23, UR21 ;  /* 0x00000017051572a4 */ /* 0x000fd8000f8e0215 */
.L_x_18:
[----:B------:R-:W-:-:S09]  /*1820*/  UISETP.NE.AND UP0, UPT, UR24, 0x1, UPT ;  /* 0x000000011800788c */ /* 0x000fd2000bf05270 */
[----:B------:R-:W-:Y:S05]  /*1830*/  BRA.U UP0, `(.L_x_19) ;  /* 0x0000000100407547 */ /* 0x000fea000b800000 */
[----:B------:R-:W2:Y:S01]  /*1840*/  LDCU.128 UR8, c[0x0][0xb10] ;  /* 0x00016200ff0877ac */ /* 0x000ea20008000c00 */
[----:B------:R-:W3:Y:S01]  /*1850*/  LDCU UR12, c[0x0][0xb0c] ;  /* 0x00016180ff0c77ac */ /* 0x000ee20008000800 */
[----:B------:R-:W4:Y:S01]  /*1860*/  LDCU UR13, c[0x0][0xb20] ;  /* 0x00016400ff0d77ac */ /* 0x000f220008000800 */
[----:B--2---:R-:W-:Y:S02]  /*1870*/  UIMAD.WIDE.U32 UR4, UR21, UR8, URZ ;  /* 0x00000008150472a5 */ /* 0x004fe4000f8e00ff */
[----:B------:R-:W-:Y:S02]  /*1880*/  UIMAD.WIDE.U32 UR6, UR19, UR11, URZ ;  /* 0x0000000b130672a5 */ /* 0x000fe4000f8e00ff */
[----:B---3--:R-:W-:Y:S02]  /*1890*/  UISETP.NE.AND UP0, UPT, UR12, 0x1, UPT ;  /* 0x000000010c00788c */ /* 0x008fe4000bf05270 */
[----:B------:R-:W-:-:S03]  /*18a0*/  USHF.R.U32.HI UR5, URZ, UR9, UR5 ;  /* 0x00000009ff057299 */ /* 0x000fc60008011605 */
[----:B------:R-:W-:Y:S01]  /*18b0*/  UMOV UR4, UR7 ;  /* 0x0000000700047c82 */ /* 0x000fe20008000000 */
[----:B------:R-:W-:Y:S02]  /*18c0*/  USEL UR5, UR21, UR5, !UP0 ;  /* 0x0000000515057287 */ /* 0x000fe4000c000000 */
[----:B------:R-:W-:Y:S02]  /*18d0*/  UISETP.NE.AND UP0, UPT, UR10, 0x1, UPT ;  /* 0x000000010a00788c */ /* 0x000fe4000bf05270 */
[----:B----4-:R-:W-:-:S04]  /*18e0*/  USHF.R.U32.HI UR4, URZ, UR13, UR4 ;  /* 0x0000000dff047299 */ /* 0x010fc80008011604 */
[----:B------:R-:W-:-:S04]  /*18f0*/  USEL UR4, UR19, UR4, !UP0 ;  /* 0x0000000413047287 */ /* 0x000fc8000c000000 */
[----:B------:R-:W-:Y:S02]  /*1900*/  UIADD3 UR6, UPT, UPT, -UR4, UR5, URZ ;  /* 0x0000000504067290 */ /* 0x000fe4000fffe1ff */
[----:B------:R-:W-:Y:S02]  /*1910*/  UIADD3 UR4, UPT, UPT, UR4, -UR5, URZ ;  /* 0x8000000504047290 */ /* 0x000fe4000fffe0ff */
[----:B------:R-:W-:Y:S02]  /*1920*/  UIMAD UR19, UR6, UR10, UR19 ;  /* 0x0000000a061372a4 */ /* 0x000fe4000f8e0213 */
[----:B------:R-:W-:-:S12]  /*1930*/  UIMAD UR21, UR4, UR12, UR21 ;  /* 0x0000000c041572a4 */ /* 0x000fd8000f8e0215 */
.L_x_19:
[----:B------:R-:W-:Y:S05]  /*1940*/  BRA.U !UP6, `(.L_x_20) ;  /* 0x000000010e0c7547 */ /* 0x000fea000b800000 */
[----:B------:R-:W-:Y:S01]  /*1950*/  UCGABAR_WAIT ;  /* 0x0000000000007dc7 */ /* 0x000fe20008000000 */
[----:B------:R-:W-:Y:S01]  /*1960*/  CCTL.IVALL ;  /* 0x00000000ff00798f */ /* 0x000fe20002000000 */
[----:B------:R-:W-:Y:S05]  /*1970*/  BRA `(.L_x_21) ;  /* 0x0000000000047947 */ /* 0x000fea0003800000 */
.L_x_20:
[----:B------:R-:W-:Y:S06]  /*1980*/  BAR.SYNC.DEFER_BLOCKING 0x0 ;  /* 0x0000000000007b1d */ /* 0x000fec0000010000 */
.L_x_21:
[----:B------:R-:W-:Y:S05]  /*1990*/  BRA.U UP5, `(.L_x_22) ;  /* 0x0000002d05587547 */ /* 0x000fea000b800000 */
[----:B------:R-:W2:Y:S01]  /*19a0*/  LDCU UR7, c[0x0][0x390] ;  /* 0x00007200ff0777ac */ /* 0x000ea20008000800 */
[----:B------:R-:W-:Y:S01]  /*19b0*/  PLOP3.LUT P1, PT, PT, PT, UP3, 0x80, 0x8 ;  /* 0x000000000008781c */ /* 0x000fe20003f2f038 */
[----:B------:R-:W-:Y:S01]  /*19c0*/  IMAD.MOV.U32 R2, RZ, RZ, RZ ;  /* 0x000000ffff027224 */ /* 0x000fe200078e00ff */
[----:B------:R-:W-:Y:S01]  /*19d0*/  ISETP.EQ.OR P2, PT, R3, RZ, P3 ;  /* 0x000000ff0300720c */ /* 0x000fe20001f42670 */
[----:B------:R-:W3:Y:S01]  /*19e0*/  LDCU UR6, c[0x0][0x5c0] ;  /* 0x0000b800ff0677ac */ /* 0x000ee20008000800 */
[----:B------:R-:W-:Y:S01]  /*19f0*/  PLOP3.LUT P1, PT, P1, PT, PT, 0x8, 0x80 ;  /* 0x000000000080781c */ /* 0x000fe20000f2e170 */
[----:B------:R-:W-:Y:S02]  /*1a00*/  UISETP.NE.AND UP0, UPT, UR18, URZ, UPT ;  /* 0x000000ff1200728c */ /* 0x000fe4000bf05270 */
[----:B------:R-:W-:Y:S02]  /*1a10*/  USHF.L.U32 UR8, UR22, 0x5, URZ ;  /* 0x0000000516087899 */ /* 0x000fe400080006ff */
[----:B------:R-:W-:Y:S01]  /*1a20*/  USEL UR38, UR53, 0x2, UP0 ;  /* 0x0000000235267887 */ /* 0x000fe20008000000 */
[----:B-1----:R-:W1:Y:S01]  /*1a30*/  LDCU UR49, c[0x0][0x370] ;  /* 0x00006e00ff3177ac */ /* 0x002e620008000800 */
[----:B--2---:R-:W-:Y:S01]  /*1a40*/  UIADD3 UR5, UPT, UPT, UR7, 0x1f, URZ ;  /* 0x0000001f07057890 */ /* 0x004fe2000fffe0ff */
[----:B------:R-:W2:Y:S03]  /*1a50*/  LDCU.64 UR42, c[0x0][0x348] ;  /* 0x00006900ff2a77ac */ /* 0x000ea60008000a00 */
[----:B------:R-:W-:-:S02]  /*1a60*/  USHF.R.S32.HI UR4, URZ, 0x1f, UR5 ;  /* 0x0000001fff047899 */ /* 0x000fc40008011405 */
[----:B---3--:R-:W-:Y:S02]  /*1a70*/  UIADD3 UR6, UPT, UPT, UR6, 0x3f, URZ ;  /* 0x0000003f06067890 */ /* 0x008fe4000fffe0ff */
[----:B------:R-:W-:Y:S02]  /*1a80*/  ULEA.HI UR4, UR4, UR5, URZ, 0x5 ;  /* 0x0000000504047291 */ /* 0x000fe4000f8f28ff */
[----:B------:R-:W-:Y:S02]  /*1a90*/  UIADD3 UR5, UPT, UPT, UR7, -0x1, URZ ;  /* 0xffffffff07057890 */ /* 0x000fe4000fffe0ff */
[----:B------:R-:W-:Y:S02]  /*1aa0*/  USHF.R.S32.HI UR51, URZ, 0x5, UR4 ;  /* 0x00000005ff337899 */ /* 0x000fe40008011404 */
[----:B------:R-:W-:Y:S02]  /*1ab0*/  UISETP.GE.U32.AND UP1, UPT, UR5, -0x3f, UPT ;  /* 0xffffffc10500788c */ /* 0x000fe4000bf26070 */
[----:B------:R-:W-:-:S02]  /*1ac0*/  UISETP.LT.U32.AND UP0, UPT, UR51, 0x23, UPT ;  /* 0x000000233300788c */ /* 0x000fc4000bf01070 */
[----:B------:R-:W-:Y:S02]  /*1ad0*/  USHF.R.S32.HI UR4, URZ, 0x1f, UR6 ;  /* 0x0000001fff047899 */ /* 0x000fe40008011406 */
[----:B------:R-:W-:Y:S02]  /*1ae0*/  USEL UR50, UR51, 0x23, UP0 ;  /* 0x0000002333327887 */ /* 0x000fe40008000000 */
[----:B------:R-:W-:Y:S02]  /*1af0*/  ULEA.HI UR4, UR4, UR6, URZ, 0x6 ;  /* 0x0000000604047291 */ /* 0x000fe4000f8f30ff */
[----:B------:R-:W-:Y:S02]  /*1b00*/  UIADD3 UR37, UPT, UPT, UR50, -0x1, URZ ;  /* 0xffffffff32257890 */ /* 0x000fe4000fffe0ff */
[----:B------:R-:W-:Y:S02]  /*1b10*/  @UP1 UIADD3 UR37, UPT, UPT, UR50, URZ, URZ ;  /* 0x000000ff32251290 */ /* 0x000fe4000fffe0ff */
[----:B------:R-:W-:-:S02]  /*1b20*/  USHF.L.U32 UR56, UR22, 0x6, URZ ;  /* 0x0000000616387899 */ /* 0x000fc400080006ff */
[----:B------:R-:W-:Y:S01]  /*1b30*/  UIADD3 UR55, UPT, UPT, UR7, 0x3e, URZ ;  /* 0x0000003e07377890 */ /* 0x000fe2000fffe0ff */
[----:B------:R-:W3:Y:S01]  /*1b40*/  LDCU UR48, c[0x0][0x374] ;  /* 0x00006e80ff3077ac */ /* 0x000ee20008000800 */
[----:B------:R-:W-:Y:S02]  /*1b50*/  ULOP3.LUT UR54, UR8, 0x20, URZ, 0xc0, !UPT ;  /* 0x0000002008367892 */ /* 0x000fe4000f8ec0ff */
[----:B------:R-:W-:Y:S02]  /*1b60*/  USHF.R.S32.HI UR47, URZ, 0x6, UR4 ;  /* 0x00000006ff2f7899 */ /* 0x000fe40008011404 */
[----:B------:R-:W-:Y:S02]  /*1b70*/  UIADD3 UR52, UPT, UPT, UR51, -UR50, URZ ;  /* 0x8000003233347290 */ /* 0x000fe4000fffe0ff */
[----:B------:R-:W-:Y:S01]  /*1b80*/  UIADD3 UR37, UPT, UPT, UR37, 0x1, URZ ;  /* 0x0000000125257890 */ /* 0x000fe2000fffe0ff */
[----:B------:R-:W-:Y:S01]  /*1b90*/  UMOV UR23, 0x1 ;  /* 0x0000000100177882 */ /* 0x000fe20000000000 */
[----:B-12---:R-:W-:-:S10]  /*1ba0*/  UMOV UR25, URZ ;  /* 0x000000ff00197c82 */ /* 0x006fd40008000000 */
.L_x_40:
[----:B------:R-:W-:Y:S01]  /*1bb0*/  IMAD.U32 R4, RZ, RZ, UR47 ;  /* 0x0000002fff047e24 */ /* 0x000fe2000f8e00ff */
[----:B------:R-:W1:Y:S04]  /*1bc0*/  LDCU UR46, c[0x0][0x5c4] ;  /* 0x0000b880ff2e77ac */ /* 0x000e680008000800 */
[-C--:B------:R-:W-:Y:S01]  /*1bd0*/  IABS R0, R4.reuse ;  /* 0x0000000400007213 */ /* 0x080fe20000000000 */
[----:B------:R-:W-:Y:S01]  /*1be0*/  UMOV UR24, 0x400 ;  /* 0x0000040000187882 */ /* 0x000fe20000000000 */
[----:B------:R-:W-:Y:S01]  /*1bf0*/  IABS R4, R4 ;  /* 0x0000000400047213 */ /* 0x000fe20000000000 */
[----:B------:R-:W-:Y:S01]  /*1c00*/  UMOV UR15, URZ ;  /* 0x000000ff000f7c82 */ /* 0x000fe20008000000 */
[----:B------:R-:W-:Y:S01]  /*1c10*/  R2UR UR6, R0 ;  /* 0x00000000000672ca */ /* 0x000fe200000e0000 */
[----:B-1----:R-:W-:-:S12]  /*1c20*/  IMAD.U32 R3, RZ, RZ, UR46 ;  /* 0x0000002eff037e24 */ /* 0x002fd8000f8e00ff */
[----:B------:R-:W1:Y:S08]  /*1c30*/  I2F.RP R0, UR6 ;  /* 0x0000000600007d06 */ /* 0x000e700008209400 */
[----:B-1----:R-:W1:Y:S02]  /*1c40*/  MUFU.RCP R0, R0 ;  /* 0x0000000000007308 */ /* 0x002e640000001000 */
[----:B-1----:R-:W-:-:S06]  /*1c50*/  VIADD R0, R0, 0xffffffe ;  /* 0x0ffffffe00007836 */ /* 0x002fcc0000000000 */
[----:B------:R-:W1:Y:S02]  /*1c60*/  F2I.FTZ.U32.TRUNC.NTZ R0, R0 ;  /* 0x0000000000007305 */ /* 0x000e64000021f000 */
[----:B-1----:R-:W-:Y:S02]  /*1c70*/  R2UR UR5, R0 ;  /* 0x00000000000572ca */ /* 0x002fe400000e0000 */
[----:B------:R-:W-:Y:S01]  /*1c80*/  IABS R0, R3 ;  /* 0x0000000300007213 */ /* 0x000fe20000000000 */
[----:B------:R-:W-:-:S03]  /*1c90*/  IMAD.U32 R3, RZ, RZ, UR19 ;  /* 0x00000013ff037e24 */ /* 0x000fc6000f8e00ff */
[----:B------:R-:W-:Y:S01]  /*1ca0*/  R2UR UR8, R0 ;  /* 0x00000000000872ca */ /* 0x000fe200000e0000 */
[----:B------:R-:W-:Y:S01]  /*1cb0*/  IMAD.MOV R0, RZ, RZ, -R4 ;  /* 0x000000ffff007224 */ /* 0x000fe200078e0a04 */
[----:B------:R-:W-:-:S04]  /*1cc0*/  IABS R3, R3 ;  /* 0x0000000300037213 */ /* 0x000fc80000000000 */
[----:B------:R-:W-:Y:S01]  /*1cd0*/  R2UR UR9, R3 ;  /* 0x00000000030972ca */ /* 0x000fe200000e0000 */
[----:B------:R-:W-:-:S04]  /*1ce0*/  UIADD3 UR4, UPT, UPT, URZ, -UR5, URZ ;  /* 0x80000005ff047290 */ /* 0x000fc8000fffe0ff */
[----:B------:R-:W-:Y:S02]  /*1cf0*/  UIMAD UR7, UR4, UR6, URZ ;  /* 0x00000006040772a4 */ /* 0x000fe4000f8e02ff */
[----:B------:R-:W1:Y:S01]  /*1d00*/  I2F.RP R3, UR8 ;  /* 0x0000000800037d06 */ /* 0x000e620008209400 */
[----:B------:R-:W-:Y:S02]  /*1d10*/  UMOV UR4, URZ ;  /* 0x000000ff00047c82 */ /* 0x000fe40008000000 */
[----:B------:R-:W-:Y:S02]  /*1d20*/  UIMAD.WIDE.U32 UR4, UR5, UR7, UR4 ;  /* 0x00000007050472a5 */ /* 0x000fe4000f8e0004 */
[----:B------:R-:W-:-:S05]  /*1d30*/  R2UR UR7, R0 ;  /* 0x00000000000772ca */ /* 0x000fca00000e0000 */
[----:B------:R-:W-:Y:S02]  /*1d40*/  UMOV UR4, UR5 ;  /* 0x0000000500047c82 */ /* 0x000fe40008000000 */
[----:B------:R-:W-:Y:S01]  /*1d50*/  UIMAD.WIDE.U32 UR4, UR4, UR9, URZ ;  /* 0x00000009040472a5 */ /* 0x000fe2000f8e00ff */
[----:B-1----:R-:W1:Y:S06]  /*1d60*/  MUFU.RCP R0, R3 ;  /* 0x0000000300007308 */ /* 0x002e6c0000001000 */
[----:B------:R-:W-:Y:S02]  /*1d70*/  UMOV UR4, UR5 ;  /* 0x0000000500047c82 */ /* 0x000fe40008000000 */
[----:B------:R-:W-:-:S04]  /*1d80*/  UIMAD UR5, UR4, UR7, UR9 ;  /* 0x00000007040572a4 */ /* 0x000fc8000f8e0209 */
[----:B------:R-:W-:Y:S01]  /*1d90*/  UISETP.GT.U32.AND UP0, UPT, UR6, UR5, UPT ;  /* 0x000000050600728c */ /* 0x000fe2000bf04070 */
[----:B-1----:R-:W-:Y:S02]  /*1da0*/  VIADD R0, R0, 0xffffffe ;  /* 0x0ffffffe00007836 */ /* 0x002fe40000000000 */
[----:B------:R-:W-:-:S08]  /*1db0*/  IMAD.U32 R3, RZ, RZ, UR23 ;  /* 0x00000017ff037e24 */ /* 0x000fd0000f8e00ff */
[----:B------:R-:W-:Y:S01]  /*1dc0*/  @!UP0 UIADD3 UR5, UPT, UPT, UR5, -UR6, URZ ;  /* 0x8000000605058290 */ /* 0x000fe2000fffe0ff */
[----:B------:R-:W1:Y:S01]  /*1dd0*/  F2I.FTZ.U32.TRUNC.NTZ R0, R0 ;  /* 0x0000000000007305 */ /* 0x000e62000021f000 */
[----:B------:R-:W-:Y:S01]  /*1de0*/  @!UP0 UIADD3 UR4, UPT, UPT, UR4, 0x1, URZ ;  /* 0x0000000104048890 */ /* 0x000fe2000fffe0ff */
[----:B------:R-:W-:Y:S01]  /*1df0*/  SHF.L.U32 R3, R3, 0x1f, RZ ;  /* 0x0000001f03037819 */ /* 0x000fe200000006ff */
[----:B------:R-:W-:Y:S01]  /*1e00*/  UISETP.GE.U32.AND UP1, UPT, UR5, UR6, UPT ;  /* 0x000000060500728c */ /* 0x000fe2000bf26070 */
[----:B------:R-:W2:Y:S01]  /*1e10*/  S2UR UR6, SR_CgaCtaId ;  /* 0x00000000000679c3 */ /* 0x000ea20000008800 */
[----:B------:R-:W-:-:S04]  /*1e20*/  ULOP3.LUT UR5, UR19, UR47, URZ, 0x3c, !UPT ;  /* 0x0000002f13057292 */ /* 0x000fc8000f8e3cff */
[----:B------:R-:W-:-:S05]  /*1e30*/  UISETP.GE.AND UP0, UPT, UR5, URZ, UPT ;  /* 0x000000ff0500728c */ /* 0x000fca000bf06270 */
[----:B------:R-:W-:Y:S01]  /*1e40*/  @UP1 UIADD3 UR4, UPT, UPT, UR4, 0x1, URZ ;  /* 0x0000000104041890 */ /* 0x000fe2000fffe0ff */
[----:B-1----:R-:W-:Y:S01]  /*1e50*/  R2UR UR7, R0 ;  /* 0x00000000000772ca */ /* 0x002fe200000e0000 */
[----:B------:R-:W-:-:S05]  /*1e60*/  UISETP.NE.AND UP1, UPT, UR47, URZ, UPT ;  /* 0x000000ff2f00728c */ /* 0x000fca000bf25270 */
[----:B------:R-:W-:Y:S02]  /*1e70*/  UMOV UR5, UR4 ;  /* 0x0000000400057c82 */ /* 0x000fe40008000000 */
[----:B------:R-:W-:-:S04]  /*1e80*/  @!UP0 UIADD3 UR5, UPT, UPT, -UR5, URZ, URZ ;  /* 0x000000ff05058290 */ /* 0x000fc8000fffe1ff */
[----:B------:R-:W-:Y:S02]  /*1e90*/  @!UP1 ULOP3.LUT UR5, URZ, UR47, URZ, 0x33, !UPT ;  /* 0x0000002fff059292 */ /* 0x000fe4000f8e33ff */
[----:B--2---:R-:W-:Y:S02]  /*1ea0*/  ULEA UR24, UR6, UR24, 0x18 ;  /* 0x0000001806187291 */ /* 0x004fe4000f8ec0ff */
[----:B------:R-:W-:Y:S02]  /*1eb0*/  UIADD3 UR4, UPT, UPT, URZ, -UR7, URZ ;  /* 0x80000007ff047290 */ /* 0x000fe4000fffe0ff */
[----:B------:R-:W-:Y:S01]  /*1ec0*/  IMAD.U32 R0, RZ, RZ, UR5 ;  /* 0x00000005ff007e24 */ /* 0x000fe2000f8e00ff */
[----:B------:R-:W-:Y:S02]  /*1ed0*/  ULEA UR6, UR25, UR24, 0x3 ;  /* 0x0000001819067291 */ /* 0x000fe4000f8e18ff */
[----:B------:R-:W-:Y:S02]  /*1ee0*/  UIMAD UR4, UR4, UR8, URZ ;  /* 0x00000008040472a4 */ /* 0x000fe4000f8e02ff */
[----:B------:R-:W-:-:S04]  /*1ef0*/  IABS R0, R0 ;  /* 0x0000000000007213 */ /* 0x000fc80000000000 */
[----:B------:R-:W-:Y:S01]  /*1f00*/  R2UR UR9, R0 ;  /* 0x00000000000972ca */ /* 0x000fe200000e0000 */
[----:B------:R1:W2:Y:S01]  /*1f10*/  SYNCS.PHASECHK.TRANS64.TRYWAIT P0, [UR6+0x118], R3 ;  /* 0x00011803ff0075a7 */ /* 0x0002a20008001106 */
[----:B------:R-:W-:Y:S02]  /*1f20*/  UMOV UR6, URZ ;  /* 0x000000ff00067c82 */ /* 0x000fe40008000000 */
[----:B------:R-:W-:-:S07]  /*1f30*/  UIMAD.WIDE.U32 UR6, UR7, UR4, UR6 ;  /* 0x00000004070672a5 */ /* 0x000fce000f8e0006 */
[----:B------:R-:W-:Y:S02]  /*1f40*/  UMOV UR6, UR7 ;  /* 0x0000000700067c82 */ /* 0x000fe40008000000 */
[----:B------:R-:W-:-:S07]  /*1f50*/  UIMAD.WIDE.U32 UR6, UR6, UR9, URZ ;  /* 0x00000009060672a5 */ /* 0x000fce000f8e00ff */
[----:B------:R-:W-:Y:S02]  /*1f60*/  UMOV UR4, UR7 ;  /* 0x0000000700047c82 */ /* 0x000fe40008000000 */
[----:B------:R-:W-:-:S04]  /*1f70*/  UIADD3 UR6, UPT, UPT, -UR4, URZ, URZ ;  /* 0x000000ff04067290 */ /* 0x000fc8000fffe1ff */
[----:B------:R-:W-:-:S04]  /*1f80*/  UIMAD UR6, UR8, UR6, UR9 ;  /* 0x00000006080672a4 */ /* 0x000fc8000f8e0209 */
[----:B------:R-:W-:-:S11]  /*1f90*/  UISETP.GT.U32.AND UP0, UPT, UR8, UR6, UPT ;  /* 0x000000060800728c */ /* 0x000fd6000bf04070 */
[----:B------:R-:W-:Y:S02]  /*1fa0*/  @!UP0 UIADD3 UR6, UPT, UPT, UR6, -UR8, URZ ;  /* 0x8000000806068290 */ /* 0x000fe4000fffe0ff */
[----:B------:R-:W-:Y:S02]  /*1fb0*/  @!UP0 UIADD3 UR4, UPT, UPT, UR4, 0x1, URZ ;  /* 0x0000000104048890 */ /* 0x000fe4000fffe0ff */
[----:B------:R-:W-:Y:S02]  /*1fc0*/  UISETP.GE.U32.AND UP1, UPT, UR6, UR8, UPT ;  /* 0x000000080600728c */ /* 0x000fe4000bf26070 */
[----:B------:R-:W-:-:S04]  /*1fd0*/  ULOP3.LUT UR6, UR5, UR46, URZ, 0x3c, !UPT ;  /* 0x0000002e05067292 */ /* 0x000fc8000f8e3cff */
[----:B------:R-:W-:Y:S02]  /*1fe0*/  UISETP.GE.AND UP0, UPT, UR6, URZ, UPT ;  /* 0x000000ff0600728c */ /* 0x000fe4000bf06270 */
[----:B------:R-:W-:-:S03]  /*1ff0*/  ULEA.HI UR6, UR21, UR21, URZ, 0x1 ;  /* 0x0000001515067291 */ /* 0x000fc6000f8f08ff */
[----:B------:R-:W-:Y:S02]  /*2000*/  @UP1 UIADD3 UR4, UPT, UPT, UR4, 0x1, URZ ;  /* 0x0000000104041890 */ /* 0x000fe4000fffe0ff */
[----:B------:R-:W-:Y:S02]  /*2010*/  UISETP.NE.AND UP1, UPT, UR46, URZ, UPT ;  /* 0x000000ff2e00728c */ /* 0x000fe4000bf25270 */
[----:B------:R-:W-:-:S03]  /*2020*/  USHF.L.U32 UR6, UR6, 0x6, URZ ;  /* 0x0000000606067899 */ /* 0x000fc600080006ff */
[----:B------:R-:W-:Y:S01]  /*2030*/  UMOV UR36, UR4 ;  /* 0x0000000400247c82 */ /* 0x000fe20008000000 */
[----:B------:R-:W-:Y:S02]  /*2040*/  UIADD3 UR4, UPT, UPT, -UR5, URZ, URZ ;  /* 0x000000ff05047290 */ /* 0x000fe4000fffe1ff */
[----:B------:R-:W-:Y:S02]  /*2050*/  @!UP0 UIADD3 UR36, UPT, UPT, -UR36, URZ, URZ ;  /* 0x000000ff24248290 */ /* 0x000fe4000fffe1ff */
[----:B------:R-:W-:Y:S02]  /*2060*/  UISETP.GE.U32.AND UP0, UPT, UR55, 0x3f, UPT ;  /* 0x0000003f3700788c */ /* 0x000fe4000bf06070 */
[----:B------:R-:W-:Y:S02]  /*2070*/  @!UP1 ULOP3.LUT UR36, URZ, UR46, URZ, 0x33, !UPT ;  /* 0x0000002eff249292 */ /* 0x000fe4000f8e33ff */
[----:B------:R-:W-:Y:S02]  /*2080*/  ULOP3.LUT UR34, UR6, 0xffffff80, URZ, 0xc0, !UPT ;  /* 0xffffff8006227892 */ /* 0x000fe4000f8ec0ff */
[----:B------:R-:W-:-:S02]  /*2090*/  UIMAD UR4, UR47, UR4, UR19 ;  /* 0x000000042f0472a4 */ /* 0x000fc4000f8e0213 */
[----:B------:R-:W-:Y:S02]  /*20a0*/  UIADD3 UR6, UPT, UPT, -UR36, URZ, URZ ;  /* 0x000000ff24067290 */ /* 0x000fe4000fffe1ff */
[----:B------:R-:W-:Y:S02]  /*20b0*/  ULOP3.LUT UR34, UR34, 0x40, UR56, 0xf8, !UPT ;  /* 0x0000004022227892 */ /* 0x000fe4000f8ef838 */
[----:B------:R-:W-:Y:S02]  /*20c0*/  ULEA UR10, UR4, UR54, 0x6 ;  /* 0x00000036040a7291 */ /* 0x000fe4000f8e30ff */
[----:B------:R-:W-:Y:S01]  /*20d0*/  UIMAD UR46, UR46, UR6, UR5 ;  /* 0x000000062e2e72a4 */ /* 0x000fe2000f8e0205 */
[----:B-1----:R-:W-:Y:S11]  /*20e0*/  BRA.U !UP0, `(.L_x_23) ;  /* 0x0000000508287547 */ /* 0x002ff6000b800000 */
[----:B------:R-:W1:Y:S01]  /*20f0*/  LDCU.64 UR12, c[0x0][0x5b0] ;  /* 0x0000b600ff0c77ac */ /* 0x000e620008000a00 */
[----:B------:R-:W1:Y:S01]  /*2100*/  LDCU.64 UR8, c[0x0][0x5d8] ;  /* 0x0000bb00ff0877ac */ /* 0x000e620008000a00 */
[----:B------:R-:W4:Y:S01]  /*2110*/  LDCU UR19, c[0x0][0x598] ;  /* 0x0000b300ff1377ac */ /* 0x000f220008000800 */
[----:B------:R-:W2:Y:S01]  /*2120*/  LDCU UR18, c[0x0][0x58c] ;  /* 0x0000b180ff1277ac */ /* 0x000ea20008000800 */
[----:B------:R-:W2:Y:S01]  /*2130*/  LDCU UR21, c[0x0][0x59c] ;  /* 0x0000b380ff1577ac */ /* 0x000ea20008000800 */
[----:B------:R-:W2:Y:S01]  /*2140*/  LDCU UR20, c[0x0][0x5a0] ;  /* 0x0000b400ff1477ac */ /* 0x000ea20008000800 */
[----:B------:R-:W2:Y:S01]  /*2150*/  LDCU.64 UR16, c[0x0][0x590] ;  /* 0x0000b200ff1077ac */ /* 0x000ea20008000a00 */
[----:B------:R-:W2:Y:S01]  /*2160*/  LDCU.64 UR6, c[0x0][0x5b8] ;  /* 0x0000b700ff0677ac */ /* 0x000ea20008000a00 */
[----:B------:R-:W2:Y:S01]  /*2170*/  LDCU.64 UR4, c[0x0][0x5d0] ;  /* 0x0000ba00ff0477ac */ /* 0x000ea20008000a00 */
[----:B-1----:R-:W-:Y:S02]  /*2180*/  UIMAD UR31, UR46, UR12, UR8 ;  /* 0x0000000c2e1f72a4 */ /* 0x002fe4000f8e0208 */
[----:B------:R-:W-:Y:S01]  /*2190*/  UIMAD UR30, UR36, UR13, UR9 ;  /* 0x0000000d241e72a4 */ /* 0x000fe2000f8e0209 */
[----:B------:R-:W-:Y:S01]  /*21a0*/  UMOV UR14, URZ ;  /* 0x000000ff000e7c82 */ /* 0x000fe20008000000 */
[----:B----4-:R-:W-:-:S10]  /*21b0*/  UMOV UR22, UR25 ;  /* 0x0000001900167c82 */ /* 0x010fd40008000000 */
.L_x_29:
[----:B--2---:R-:W-:Y:S01]  /*21c0*/  @!P3 MOV R3, 0x3000 ;  /* 0x000030000003b802 */ /* 0x004fe20000000f00 */
[----:B------:R-:W-:Y:S01]  /*21d0*/  ULEA UR11, UR22, UR24, 0x3 ;  /* 0x00000018160b7291 */ /* 0x000fe2000f8e18ff */
[----:B--2-4-:R-:W-:Y:S11]  /*21e0*/  @P0 BRA `(.L_x_24) ;  /* 0x0000000000100947 */ /* 0x014ff60003800000 */
[----:B------:R-:W-:Y:S04]  /*21f0*/  MOV R4, UR23 ;  /* 0x0000001700047c02 */ /* 0x000fe80008000f00 */
[----:B------:R-:W-:Y:S04]  /*2200*/  SHF.L.U32 R4, R4, 0x1f, RZ ;  /* 0x0000001f04047819 */ /* 0x000fe800000006ff */
[----:B------:R-:W1:Y:S02]  /*2210*/  SYNCS.PHASECHK.TRANS64.TRYWAIT P0, [UR11+0x118], R4 ;  /* 0x00011804ff0075a7 */ /* 0x000e64000800110b */
[----:B-1----:R-:W-:Y:S05]  /*2220*/  @!P0 BRA `(.L_x_25) ;  /* 0x0000007800a08947 */ /* 0x002fea0003800000 */
.L_x_24:
[----:B------:R2:W-:Y:S01]  /*2230*/  @!P3 SYNCS.ARRIVE.TRANS64 RZ, [UR11], R3 ;  /* 0x00000003ffffb9a7 */ /* 0x0005e2000800000b */
[----:B------:R-:W-:Y:S04]  /*2240*/  ULOP3.LUT UR8, UR38, 0x2, URZ, 0xfc, !UPT ;  /* 0x0000000226087892 */ /* 0x000fe8000f8efcff */
[----:B------:R-:W-:Y:S09]  /*2250*/  UISETP.NE.AND UP0, UPT, UR8, 0x2, UPT ;  /* 0x000000020800788c */ /* 0x000ff2000bf05270 */
[----:B------:R-:W-:Y:S05]  /*2260*/  BRA.U UP0, `(.L_x_26) ;  /* 0x0000000100047547 */ /* 0x000fea000b800000 */
[----:B---3--:R-:W-:Y:S05]  /*2270*/  BPT.TRAP 0x1 ;  /* 0x000000040000795c */ /* 0x008fea0000300000 */
.L_x_26:
[----:B------:R-:W-:Y:S04]  /*2280*/  BSSY.RECONVERGENT B0, `(.L_x_27) ;  /* 0x0000003000007945 */ /* 0x000fe80003800200 */
[----:B------:R-:W-:Y:S05]  /*2290*/  @P2 BRA `(.L_x_28) ;  /* 0x0000000000042947 */ /* 0x000fea0003800000 */
[----:B---3--:R-:W-:Y:S05]  /*22a0*/  BPT.TRAP 0x1 ;  /* 0x000000040000795c */ /* 0x008fea0000300000 */
.L_x_28:
[----:B---3--:R-:W-:Y:S05]  /*22b0*/  BSYNC.RECONVERGENT B0 ;  /* 0x0000000000007941 */ /* 0x008fea0003800200 */
.L_x_27:
[----:B------:R-:W-:Y:S02]  /*22c0*/  UIADD3 UR8, UPT, UPT, UR22, 0x1, URZ ;  /* 0x0000000116087890 */ /* 0x000fe4000fffe0ff */
[----:B------:R-:W-:Y:S02]  /*22d0*/  USHF.L.U32 UR35, UR14, 0x5, URZ ;  /* 0x000000050e237899 */ /* 0x000fe400080006ff */
[----:B------:R-:W-:Y:S02]  /*22e0*/  UISETP.NE.AND UP0, UPT, UR8, 0x23, UPT ;  /* 0x000000230800788c */ /* 0x000fe4000bf05270 */
[----:B------:R-:W-:Y:S02]  /*22f0*/  UISETP.NE.AND UP2, UPT, UR19, 0x1, UPT ;  /* 0x000000011300788c */ /* 0x000fe4000bf45270 */
[----:B------:R-:W-:Y:S02]  /*2300*/  USEL UR9, URZ, 0x1, UP0 ;  /* 0x00000001ff097887 */ /* 0x000fe40008000000 */
[----:B------:R-:W-:Y:S02]  /*2310*/  USEL UR25, UR8, URZ, UP0 ;  /* 0x000000ff08197287 */ /* 0x000fe40008000000 */
[----:B------:R-:W-:Y:S02]  /*2320*/  ULOP3.LUT UR23, UR23, UR9, URZ, 0x3c, !UPT ;  /* 0x0000000917177292 */ /* 0x000fe4000f8e3cff */
[----:B------:R-:W-:Y:S02]  /*2330*/  ULEA UR8, UR25, UR24, 0x3 ;  /* 0x0000001819087291 */ /* 0x000fe4000f8e18ff */
[----:B------:R-:W-:Y:S02]  /*2340*/  UISETP.NE.AND UP0, UPT, UR18, 0x1, UPT ;  /* 0x000000011200788c */ /* 0x000fe4000bf05270 */
[----:B------:R-:W-:Y:S01]  /*2350*/  UIADD3 UR28, UP1, UPT, UR42, 0x80, URZ ;  /* 0x000000802a1c7890 */ /* 0x000fe2000ff3e0ff */
[----:B-1----:R-:W-:Y:S01]  /*2360*/  MOV R0, UR23 ;  /* 0x0000001700007c02 */ /* 0x002fe20008000f00 */
[----:B------:R-:W-:Y:S02]  /*2370*/  ULEA UR15, UR22, UR24, 0xc ;  /* 0x00000018160f7291 */ /* 0x000fe4000f8e60ff */
[----:B------:R-:W-:Y:S01]  /*2380*/  ULOP3.LUT UR33, UR11, 0xfefffff8, URZ, 0xc0, !UPT ;  /* 0xfefffff80b217892 */ /* 0x000fe2000f8ec0ff */
[----:B------:R-:W-:Y:S01]  /*2390*/  SHF.L.U32 R0, R0, 0x1f, RZ ;  /* 0x0000001f00007819 */ /* 0x000fe200000006ff */
[----:B------:R-:W-:Y:S02]  /*23a0*/  UIADD3.X UR29, UPT, UPT, URZ, UR43, URZ, UP1, !UPT ;  /* 0x0000002bff1d7290 */ /* 0x000fe40008ffe4ff */
[----:B------:R-:W-:Y:S01]  /*23b0*/  UIADD3 UR32, UPT, UPT, UR15, 0x3400, URZ ;  /* 0x000034000f207890 */ /* 0x000fe2000fffe0ff */
[----:B------:R1:W4:Y:S01]  /*23c0*/  SYNCS.PHASECHK.TRANS64.TRYWAIT P0, [UR8+0x118], R0 ;  /* 0x00011800ff0075a7 */ /* 0x0003220008001108 */
[----:B------:R-:W-:Y:S02]  /*23d0*/  UIMAD.WIDE.U32 UR8, UR35, UR16, URZ ;  /* 0x00000010230872a5 */ /* 0x000fe4000f8e00ff */
[----:B------:R-:W-:Y:S02]  /*23e0*/  ULEA UR27, UR22, UR24, 0xb ;  /* 0x00000018161b7291 */ /* 0x000fe4000f8e58ff */
[----:B------:R-:W-:Y:S02]  /*23f0*/  USHF.R.U32.HI UR9, URZ, UR17, UR9 ;  /* 0x00000011ff097299 */ /* 0x000fe40008011609 */
[----:B------:R-:W-:Y:S02]  /*2400*/  UPRMT UR22, UR31, 0x40, UR30 ;  /* 0x000000401f167896 */ /* 0x000fe4000800001e */
[----:B------:R-:W-:Y:S02]  /*2410*/  USEL UR9, UR35, UR9, !UP0 ;  /* 0x0000000923097287 */ /* 0x000fe4000c000000 */
[----:B------:R-:W-:Y:S02]  /*2420*/  UIADD3 UR26, UP0, UPT, UR42, 0x180, URZ ;  /* 0x000001802a1a7890 */ /* 0x000fe4000ff1e0ff */
[----:B------:R-:W-:Y:S02]  /*2430*/  UIMAD.WIDE.U32 UR12, UR9, UR21, URZ ;  /* 0x00000015090c72a5 */ /* 0x000fe4000f8e00ff */
[----:B------:R-:W-:Y:S02]  /*2440*/  UIADD3 UR11, UPT, UPT, -UR9, URZ, URZ ;  /* 0x000000ff090b7290 */ /* 0x000fe4000fffe1ff */
[----:B------:R-:W-:Y:S02]  /*2450*/  USHF.R.U32.HI UR13, URZ, UR20, UR13 ;  /* 0x00000014ff0d7299 */ /* 0x000fe4000801160d */
[----:B------:R-:W-:Y:S02]  /*2460*/  UIMAD UR11, UR18, UR11, UR35 ;  /* 0x0000000b120b72a4 */ /* 0x000fe4000f8e0223 */
[----:B------:R-:W-:Y:S02]  /*2470*/  USEL UR13, UR9, UR13, !UP2 ;  /* 0x0000000d090d7287 */ /* 0x000fe4000d000000 */
[----:B------:R-:W-:Y:S02]  /*2480*/  UIMAD UR11, UR11, UR6, UR4 ;  /* 0x000000060b0b72a4 */ /* 0x000fe4000f8e0204 */
[----:B------:R-:W-:Y:S02]  /*2490*/  UIADD3 UR8, UPT, UPT, -UR13, URZ, URZ ;  /* 0x000000ff0d087290 */ /* 0x000fe4000fffe1ff */
[----:B------:R-:W-:Y:S02]  /*24a0*/  UPRMT UR15, UR22, 0x5410, URZ ;  /* 0x00005410160f7896 */ /* 0x000fe400080000ff */
[----:B------:R-:W-:Y:S02]  /*24b0*/  UIMAD UR9, UR19, UR8, UR9 ;  /* 0x00000008130972a4 */ /* 0x000fe4000f8e0209 */
[----:B------:R-:W-:Y:S01]  /*24c0*/  UIADD3 UR8, UPT, UPT, UR27, 0x26400, URZ ;  /* 0x000264001b087890 */ /* 0x000fe2000fffe0ff */
[----:B------:R-:W-:Y:S01]  /*24d0*/  UMOV UR40, 0x0 ;  /* 0x0000000000287882 */ /* 0x000fe20000000000 */
[----:B------:R-:W-:Y:S01]  /*24e0*/  UMOV UR41, 0x10000000 ;  /* 0x1000000000297882 */ /* 0x000fe20000000000 */
[----:B------:R-:W-:Y:S01]  /*24f0*/  UIMAD UR12, UR9, UR7, UR5 ;  /* 0x00000007090c72a4 */ /* 0x000fe2000f8e0205 */
[----:B------:R-:W-:Y:S01]  /*2500*/  UTMALDG.2D.2CTA [UR32], [UR28], desc[UR40] ;  /* 0x000028201c0075b4 */ /* 0x000fe20008209000 */
[----:B------:R-:W-:Y:S01]  /*2510*/  UIADD3.X UR27, UPT, UPT, URZ, UR43, URZ, UP0, !UPT ;  /* 0x0000002bff1b7290 */ /* 0x000fe200087fe4ff */
[----:B------:R-:W-:Y:S01]  /*2520*/  UMOV UR9, UR33 ;  /* 0x0000002100097c82 */ /* 0x000fe20008000000 */
[----:B------:R-:W-:Y:S01]  /*2530*/  UIADD3 UR14, UPT, UPT, UR14, 0x1, URZ ;  /* 0x000000010e0e7890 */ /* 0x000fe2000fffe0ff */
[----:B------:R-:W-:Y:S03]  /*2540*/  UMOV UR22, UR25 ;  /* 0x0000001900167c82 */ /* 0x000fe60008000000 */
[----:B------:R-:W-:Y:S03]  /*2550*/  UISETP.NE.AND UP0, UPT, UR14, UR37, UPT ;  /* 0x000000250e00728c */ /* 0x000fe6000bf05270 */
[----:B------:R3:W-:Y:S02]  /*2560*/  UTMALDG.4D.IM2COL.2CTA [UR8], [UR26], UR15, desc[UR40] ;  /* 0x000028081a0073b4 */ /* 0x0007e4000825900f */
[----:B---3--:R-:W-:Y:S04]  /*2570*/  UMOV UR15, UR37 ;  /* 0x00000025000f7c82 */ /* 0x008fe80008000000 */
[----:B-1----:R-:W-:Y:S05]  /*2580*/  BRA.U UP0, `(.L_x_29) ;  /* 0xfffffffd000c7547 */ /* 0x002fea000b83ffff */
.L_x_23:
[----:B------:R-:W-:Y:S01]  /*2590*/  ULEA UR4, UR25, UR24, 0x3 ;  /* 0x0000001819047291 */ /* 0x000fe2000f8e18ff */
[----:B------:R-:W-:Y:S01]  /*25a0*/  MOV R0, UR23 ;  /* 0x0000001700007c02 */ /* 0x000fe20008000f00 */
[----:B------:R-:W-:Y:S01]  /*25b0*/  @!P1 SYNCS.ARRIVE.TRANS64.A1T0 RZ, [UR24+0x268], RZ ;  /* 0x000268ffffff99a7 */ /* 0x000fe20008100018 */
[----:B------:R-:W-:Y:S02]  /*25c0*/  UISETP.GT.AND UP0, UPT, UR51, UR50, UPT ;  /* 0x000000323300728c */ /* 0x000fe4000bf04270 */
[----:B------:R-:W-:-:S04]  /*25d0*/  SHF.L.U32 R0, R0, 0x1f, RZ ;  /* 0x0000001f00007819 */ /* 0x000fc800000006ff */
[----:B--2-4-:R1:W2:Y:S03]  /*25e0*/  SYNCS.PHASECHK.TRANS64.TRYWAIT P0, [UR4+0x118], R0 ;  /* 0x00011800ff0075a7 */ /* 0x0142a60008001104 */
[----:B------:R-:W-:Y:S05]  /*25f0*/  BRA.U !UP0, `(.L_x_30) ;  /* 0x0000000508247547 */ /* 0x000fea000b800000 */
[----:B------:R-:W4:Y:S01]  /*2600*/  LDCU.64 UR12, c[0x0][0x5b0] ;  /* 0x0000b600ff0c77ac */ /* 0x000f220008000a00 */
[----:B------:R-:W4:Y:S01]  /*2610*/  LDCU.64 UR8, c[0x0][0x5d8] ;  /* 0x0000bb00ff0877ac */ /* 0x000f220008000a00 */
[----:B------:R-:W1:Y:S01]  /*2620*/  LDCU UR18, c[0x0][0x598] ;  /* 0x0000b300ff1277ac */ /* 0x000e620008000800 */
[----:B------:R-:W1:Y:S01]  /*2630*/  LDCU UR14, c[0x0][0x58c] ;  /* 0x0000b180ff0e77ac */ /* 0x000e620008000800 */
[----:B------:R-:W1:Y:S01]  /*2640*/  LDCU UR20, c[0x0][0x59c] ;  /* 0x0000b380ff1477ac */ /* 0x000e620008000800 */
[----:B------:R-:W1:Y:S01]  /*2650*/  LDCU UR19, c[0x0][0x5a0] ;  /* 0x0000b400ff1377ac */ /* 0x000e620008000800 */
[----:B----4-:R-:W-:Y:S01]  /*2660*/  UIMAD UR30, UR36, UR13, UR9 ;  /* 0x0000000d241e72a4 */ /* 0x010fe2000f8e0209 */
[----:B------:R-:W4:Y:S01]  /*2670*/  LDCU.64 UR16, c[0x0][0x590] ;  /* 0x0000b200ff1077ac */ /* 0x000f220008000a00 */
[----:B------:R-:W1:Y:S01]  /*2680*/  LDCU.64 UR6, c[0x0][0x5b8] ;  /* 0x0000b700ff0677ac */ /* 0x000e620008000a00 */
[----:B------:R-:W1:Y:S01]  /*2690*/  LDCU.64 UR4, c[0x0][0x5d0] ;  /* 0x0000ba00ff0477ac */ /* 0x000e620008000a00 */
[----:B------:R-:W-:-:S02]  /*26a0*/  UIMAD UR31, UR46, UR12, UR8 ;  /* 0x0000000c2e1f72a4 */ /* 0x000fc4000f8e0208 */
[----:B------:R-:W-:Y:S01]  /*26b0*/  UIADD3 UR36, UPT, UPT, UR52, UR15, URZ ;  /* 0x0000000f34247290 */ /* 0x000fe2000fffe0ff */
[----:B------:R-:W-:-:S11]  /*26c0*/  UMOV UR11, UR25 ;  /* 0x00000019000b7c82 */ /* 0x000fd60008000000 */
.L_x_36:
[----:B--2---:R-:W-:Y:S01]  /*26d0*/  @!P3 MOV R3, 0x3000 ;  /* 0x000030000003b802 */ /* 0x004fe20000000f00 */
[----:B------:R-:W-:Y:S01]  /*26e0*/  ULEA UR21, UR11, UR24, 0x3 ;  /* 0x000000180b157291 */ /* 0x000fe2000f8e18ff */
[----:B--23--:R-:W-:Y:S11]  /*26f0*/  @P0 BRA `(.L_x_31) ;  /* 0x0000000000100947 */ /* 0x00cff60003800000 */
[----:B------:R-:W-:Y:S04]  /*2700*/  MOV R4, UR23 ;  /* 0x0000001700047c02 */ /* 0x000fe80008000f00 */
[----:B------:R-:W-:Y:S04]  /*2710*/  SHF.L.U32 R4, R4, 0x1f, RZ ;  /* 0x0000001f04047819 */ /* 0x000fe800000006ff */
[----:B------:R-:W2:Y:S02]  /*2720*/  SYNCS.PHASECHK.TRANS64.TRYWAIT P0, [UR21+0x118], R4 ;  /* 0x00011804ff0075a7 */ /* 0x000ea40008001115 */
[----:B--2---:R-:W-:Y:S05]  /*2730*/  @!P0 BRA `(.L_x_32) ;  /* 0x0000007400748947 */ /* 0x004fea0003800000 */
.L_x_31:
[----:B------:R2:W-:Y:S01]  /*2740*/  @!P3 SYNCS.ARRIVE.TRANS64 RZ, [UR21], R3 ;  /* 0x00000003ffffb9a7 */ /* 0x0005e20008000015 */
[----:B------:R-:W-:Y:S04]  /*2750*/  ULOP3.LUT UR8, UR38, 0x2, URZ, 0xfc, !UPT ;  /* 0x0000000226087892 */ /* 0x000fe8000f8efcff */
[----:B------:R-:W-:Y:S09]  /*2760*/  UISETP.NE.AND UP0, UPT, UR8, 0x2, UPT ;  /* 0x000000020800788c */ /* 0x000ff2000bf05270 */
[----:B------:R-:W-:Y:S05]  /*2770*/  BRA.U UP0, `(.L_x_33) ;  /* 0x0000000100047547 */ /* 0x000fea000b800000 */
[----:B-1-34-:R-:W-:Y:S05]  /*2780*/  BPT.TRAP 0x1 ;  /* 0x000000040000795c */ /* 0x01afea0000300000 */
.L_x_33:
[----:B------:R-:W-:Y:S04]  /*2790*/  BSSY.RECONVERGENT B0, `(.L_x_34) ;  /* 0x0000003000007945 */ /* 0x000fe80003800200 */
[----:B------:R-:W-:Y:S05]  /*27a0*/  @P2 BRA `(.L_x_35) ;  /* 0x0000000000042947 */ /* 0x000fea0003800000 */
[----:B-1-34-:R-:W-:Y:S05]  /*27b0*/  BPT.TRAP 0x1 ;  /* 0x000000040000795c */ /* 0x01afea0000300000 */
.L_x_35:
[----:B-1-34-:R-:W-:Y:S05]  /*27c0*/  BSYNC.RECONVERGENT B0 ;  /* 0x0000000000007941 */ /* 0x01afea0003800200 */
.L_x_34:
        /* <DEDUP_REMOVED lines=10> */
[----:B------:R-:W-:Y:S01]  /*2870*/  MOV R0, UR23 ;  /* 0x0000001700007c02 */ /* 0x000fe20008000f00 */
[----:B------:R-:W-:Y:S02]  /*2880*/  ULEA UR32, UR11, UR24, 0xc ;  /* 0x000000180b207291 */ /* 0x000fe4000f8e60ff */
[----:B------:R-:W-:Y:S01]  /*2890*/  ULEA UR22, UR11, UR24, 0xb ;  /* 0x000000180b167291 */ /* 0x000fe2000f8e58ff */
[----:B------:R-:W-:Y:S01]  /*28a0*/  SHF.L.U32 R0, R0, 0x1f, RZ ;  /* 0x0000001f00007819 */ /* 0x000fe200000006ff */
[----:B------:R-:W-:Y:S02]  /*28b0*/  ULOP3.LUT UR33, UR21, 0xfefffff8, URZ, 0xc0, !UPT ;  /* 0xfefffff815217892 */ /* 0x000fe4000f8ec0ff */
[----:B------:R-:W-:Y:S01]  /*28c0*/  UIADD3.X UR29, UPT, UPT, URZ, UR43, URZ, UP1, !UPT ;  /* 0x0000002bff1d7290 */ /* 0x000fe20008ffe4ff */
[----:B------:R1:W3:Y:S01]  /*28d0*/  SYNCS.PHASECHK.TRANS64.TRYWAIT P0, [UR8+0x118], R0 ;  /* 0x00011800ff0075a7 */ /* 0x0002e20008001108 */
[----:B------:R-:W-:Y:S02]  /*28e0*/  UIMAD.WIDE.U32 UR8, UR35, UR16, URZ ;  /* 0x00000010230872a5 */ /* 0x000fe4000f8e00ff */
[----:B------:R-:W-:Y:S02]  /*28f0*/  UIADD3 UR32, UPT, UPT, UR32, 0x3400, URZ ;  /* 0x0000340020207890 */ /* 0x000fe4000fffe0ff */
        /* <DEDUP_REMOVED lines=11> */
[----:B------:R-:W-:Y:S02]  /*29b0*/  UIADD3.X UR27, UPT, UPT, URZ, UR43, URZ, UP0, !UPT ;  /* 0x0000002bff1b7290 */ /* 0x000fe400087fe4ff */
[----:B------:R-:W-:Y:S01]  /*29c0*/  UIMAD UR9, UR18, UR8, UR9 ;  /* 0x00000008120972a4 */ /* 0x000fe2000f8e0209 */
[----:B------:R-:W-:Y:S01]  /*29d0*/  UMOV UR40, 0x0 ;  /* 0x0000000000287882 */ /* 0x000fe20000000000 */
[----:B------:R-:W-:Y:S01]  /*29e0*/  UMOV UR41, 0x10000000 ;  /* 0x1000000000297882 */ /* 0x000fe20000000000 */
[----:B------:R-:W-:Y:S01]  /*29f0*/  UIADD3 UR8, UPT, UPT, UR22, 0x26400, URZ ;  /* 0x0002640016087890 */ /* 0x000fe2000fffe0ff */
[----:B------:R-:W-:Y:S01]  /*2a00*/  UTMALDG.2D.2CTA [UR32], [UR28], desc[UR40] ;  /* 0x000028201c0075b4 */ /* 0x000fe20008209000 */
[----:B------:R-:W-:Y:S02]  /*2a10*/  UIMAD UR12, UR9, UR7, UR5 ;  /* 0x00000007090c72a4 */ /* 0x000fe4000f8e0205 */
[----:B------:R-:W-:Y:S01]  /*2a20*/  UPRMT UR21, UR21, 0x5410, URZ ;  /* 0x0000541015157896 */ /* 0x000fe200080000ff */
[----:B------:R-:W-:Y:S01]  /*2a30*/  UMOV UR9, UR33 ;  /* 0x0000002100097c82 */ /* 0x000fe20008000000 */
[----:B------:R-:W-:Y:S04]  /*2a40*/  UIADD3 UR15, UPT, UPT, UR15, 0x1, URZ ;  /* 0x000000010f0f7890 */ /* 0x000fe8000fffe0ff */
[----:B------:R-:W-:Y:S03]  /*2a50*/  UISETP.NE.AND UP0, UPT, UR15, UR36, UPT ;  /* 0x000000240f00728c */ /* 0x000fe6000bf05270 */
[----:B------:R4:W-:Y:S02]  /*2a60*/  UTMALDG.4D.IM2COL.2CTA [UR8], [UR26], UR21, desc[UR40] ;  /* 0x000028081a0073b4 */ /* 0x0009e40008259015 */
[----:B----4-:R-:W-:Y:S04]  /*2a70*/  UMOV UR11, UR25 ;  /* 0x00000019000b7c82 */ /* 0x010fe80008000000 */
[----:B-1----:R-:W-:Y:S05]  /*2a80*/  BRA.U UP0, `(.L_x_36) ;  /* 0xfffffffd00107547 */ /* 0x002fea000b83ffff */
.L_x_30:
[----:B--2---:R-:W-:Y:S01]  /*2a90*/  SHF.L.U32 R3, R2, 0x1f, RZ ;  /* 0x0000001f02037819 */ /* 0x004fe200000006ff */
[----:B------:R-:W-:-:S03]  /*2aa0*/  NOP ;  /* 0x0000000000007918 */ /* 0x000fc60000000000 */
[----:B---3--:R-:W2:Y:S02]  /*2ab0*/  SYNCS.PHASECHK.TRANS64.TRYWAIT P0, [UR24+0x270], R3 ;  /* 0x00027003ff0075a7 */ /* 0x008ea40008001118 */
[----:B--2---:R-:W-:Y:S05]  /*2ac0*/  @!P0 BRA `(.L_x_37) ;  /* 0x0000007000a88947 */ /* 0x004fea0003800000 */
.L_x_161:
[----:B------:R-:W2:Y:S01]  /*2ad0*/  LDS.128 R4, [UR24+0x2b0] ;  /* 0x0002b018ff047984 */ /* 0x000ea20008000c00 */
[----:B------:R-:W-:Y:S02]  /*2ae0*/  UIADD3 UR4, UPT, UPT, UR24, 0x278, URZ ;  /* 0x0000027818047890 */ /* 0x000fe4000fffe0ff */
[----:B------:R-:W-:Y:S01]  /*2af0*/  UISETP.GE.AND UP0, UPT, UR39, 0x1, UPT ;  /* 0x000000012700788c */ /* 0x000fe2000bf06270 */
[----:B------:R-:W-:Y:S01]  /*2b00*/  @!PT LDS RZ, [RZ] ;  /* 0x00000000fffff984 */ /* 0x000fe20000000800 */
[----:B------:R-:W-:Y:S01]  /*2b10*/  @!PT LDS RZ, [RZ] ;  /* 0x00000000fffff984 */ /* 0x000fe20000000800 */
[----:B------:R-:W-:Y:S01]  /*2b20*/  @!PT LDS RZ, [RZ] ;  /* 0x00000000fffff984 */ /* 0x000fe20000000800 */
[----:B------:R-:W-:Y:S01]  /*2b30*/  @!PT LDS RZ, [RZ] ;  /* 0x00000000fffff984 */ /* 0x000fe20000000800 */
[----:B------:R3:W-:Y:S06]  /*2b40*/  MEMBAR.ALL.CTA ;  /* 0x0000000000007992 */ /* 0x0007ec0000008000 */
[----:B---3--:R-:W3:Y:S01]  /*2b50*/  FENCE.VIEW.ASYNC.S ;  /* 0x00000000000073c6 */ /* 0x008ee20000000000 */
[----:B------:R-:W-:-:S09]  /*2b60*/  UPRMT UR4, URZ, 0x654, UR4 ;  /* 0x00000654ff047896 */ /* 0x000fd20008000004 */
[----:B---3--:R-:W-:Y:S01]  /*2b70*/  SYNCS.ARRIVE.TRANS64.RED.A1T0 RZ, [UR4], RZ ;  /* 0x000000ffffff79a7 */ /* 0x008fe20008100404 */
[----:B--2---:R-:W-:-:S13]  /*2b80*/  LOP3.LUT P0, RZ, R6, 0x1, RZ, 0xc0, !PT ;  /* 0x0000000106ff7812 */ /* 0x004fda000780c0ff */
[----:B------:R-:W-:Y:S01]  /*2b90*/  VOTEU.ANY UP1, P0 ;  /* 0x0000000000ff7886 */ /* 0x000fe20000020100 */
[----:B------:R-:W-:-:S13]  /*2ba0*/  PLOP3.LUT P0, PT, PT, PT, UP1, 0x80, 0x8 ;  /* 0x000000000008781c */ /* 0x000fda0003f0f018 */
[----:B-1----:R-:W-:Y:S02]  /*2bb0*/  @P0 MOV R0, R4 ;  /* 0x0000000400000202 */ /* 0x002fe40000000f00 */
[----:B------:R-:W-:Y:S02]  /*2bc0*/  @P0 LOP3.LUT R4, R5, 0xffff, RZ, 0xc0, !PT ;  /* 0x0000ffff05040812 */ /* 0x000fe400078ec0ff */
[----:B------:R-:W-:Y:S02]  /*2bd0*/  @P0 R2UR UR6, R0 ;  /* 0x00000000000602ca */ /* 0x000fe400000e0000 */
[----:B------:R-:W-:-:S11]  /*2be0*/  @P0 R2UR UR5, R4 ;  /* 0x00000000040502ca */ /* 0x000fd600000e0000 */
[----:B------:R-:W-:Y:S02]  /*2bf0*/  @UP1 UMOV UR45, UR6 ;  /* 0x00000006002d1c82 */ /* 0x000fe40008000000 */
[----:B------:R-:W-:Y:S01]  /*2c00*/  @UP1 UMOV UR44, UR5 ;  /* 0x00000005002c1c82 */ /* 0x000fe20008000000 */
[----:B------:R-:W-:Y:S05]  /*2c10*/  BRA.U !UP0, `(.L_x_38) ;  /* 0x0000000108d47547 */ /* 0x000fea000b800000 */
[----:B------:R-:W1:Y:S01]  /*2c20*/  LDCU.128 UR16, c[0x0][0xb10] ;  /* 0x00016200ff1077ac */ /* 0x000e620008000c00 */
[----:B------:R-:W2:Y:S01]  /*2c30*/  LDCU UR21, c[0x0][0xb20] ;  /* 0x00016400ff1577ac */ /* 0x000ea20008000800 */
[----:B------:R-:W3:Y:S01]  /*2c40*/  LDCU UR20, c[0x0][0xb0c] ;  /* 0x00016180ff1477ac */ /* 0x000ee20008000800 */
[----:B------:R-:W4:Y:S01]  /*2c50*/  LDCU.64 UR8, c[0x0][0xb28] ;  /* 0x00016500ff0877ac */ /* 0x000f220008000a00 */
[----:B------:R-:W-:Y:S02]  /*2c60*/  UISETP.NE.AND UP3, UPT, UR39, 0x1, UPT ;  /* 0x000000012700788c */ /* 0x000fe4000bf65270 */
[----:B-1----:R-:W-:Y:S02]  /*2c70*/  UIMAD.WIDE.U32 UR4, UR48, UR19, URZ ;  /* 0x00000013300472a5 */ /* 0x002fe4000f8e00ff */
[----:B------:R-:W-:Y:S02]  /*2c80*/  UIMAD.WIDE.U32 UR6, UR49, UR16, URZ ;  /* 0x00000010310672a5 */ /* 0x000fe4000f8e00ff */
[----:B------:R-:W-:-:S02]  /*2c90*/  UISETP.NE.AND UP0, UPT, UR18, 0x1, UPT ;  /* 0x000000011200788c */ /* 0x000fc4000bf05270 */
[----:B------:R-:W-:Y:S01]  /*2ca0*/  UIMAD.WIDE.U32 UR12, UR44, UR19, URZ ;  /* 0x000000132c0c72a5 */ /* 0x000fe2000f8e00ff */
[----:B------:R-:W-:Y:S01]  /*2cb0*/  UMOV UR4, UR5 ;  /* 0x0000000500047c82 */ /* 0x000fe20008000000 */
[----:B---3--:R-:W-:Y:S02]  /*2cc0*/  UISETP.NE.AND UP2, UPT, UR20, 0x1, UPT ;  /* 0x000000011400788c */ /* 0x008fe4000bf45270 */
[----:B--2---:R-:W-:Y:S02]  /*2cd0*/  USHF.R.U32.HI UR5, URZ, UR21, UR4 ;  /* 0x00000015ff057299 */ /* 0x004fe40008011604 */
[----:B------:R-:W-:Y:S01]  /*2ce0*/  UIMAD.WIDE.U32 UR14, UR45, UR16, URZ ;  /* 0x000000102d0e72a5 */ /* 0x000fe2000f8e00ff */
[----:B------:R-:W-:Y:S01]  /*2cf0*/  UMOV UR4, UR7 ;  /* 0x0000000700047c82 */ /* 0x000fe20008000000 */
[----:B------:R-:W-:Y:S02]  /*2d00*/  USEL UR5, UR48, UR5, !UP0 ;  /* 0x0000000530057287 */ /* 0x000fe4000c000000 */
[----:B------:R-:W-:-:S02]  /*2d10*/  USHF.R.U32.HI UR4, URZ, UR17, UR4 ;  /* 0x00000011ff047299 */ /* 0x000fc40008011604 */
[----:B----4-:R-:W-:Y:S02]  /*2d20*/  UIMAD.WIDE.U32 UR10, UR5, UR8, URZ ;  /* 0x00000008050a72a5 */ /* 0x010fe4000f8e00ff */
[----:B------:R-:W-:Y:S01]  /*2d30*/  USEL UR6, UR49, UR4, !UP2 ;  /* 0x0000000431067287 */ /* 0x000fe2000d000000 */
[----:B------:R-:W-:Y:S02]  /*2d40*/  UMOV UR14, UR15 ;  /* 0x0000000f000e7c82 */ /* 0x000fe40008000000 */
[----:B------:R-:W-:Y:S01]  /*2d50*/  UMOV UR4, UR13 ;  /* 0x0000000d00047c82 */ /* 0x000fe20008000000 */
[----:B------:R-:W-:Y:S01]  /*2d60*/  UIMAD.WIDE.U32 UR12, UR6, UR8, URZ ;  /* 0x00000008060c72a5 */ /* 0x000fe2000f8e00ff */
[----:B------:R-:W-:Y:S01]  /*2d70*/  UMOV UR10, UR11 ;  /* 0x0000000b000a7c82 */ /* 0x000fe20008000000 */
[----:B------:R-:W-:Y:S02]  /*2d80*/  USHF.R.U32.HI UR4, URZ, UR21, UR4 ;  /* 0x00000015ff047299 */ /* 0x000fe40008011604 */
[----:B------:R-:W-:-:S03]  /*2d90*/  @UP3 USHF.R.U32.HI UR5, URZ, UR9, UR10 ;  /* 0x00000009ff053299 */ /* 0x000fc6000801160a */
[----:B------:R-:W-:Y:S01]  /*2da0*/  UMOV UR12, UR13 ;  /* 0x0000000d000c7c82 */ /* 0x000fe20008000000 */
[----:B------:R-:W-:Y:S02]  /*2db0*/  USHF.R.U32.HI UR17, URZ, UR17, UR14 ;  /* 0x00000011ff117299 */ /* 0x000fe4000801160e */
[----:B------:R-:W-:Y:S02]  /*2dc0*/  USEL UR4, UR44, UR4, !UP0 ;  /* 0x000000042c047287 */ /* 0x000fe4000c000000 */
[----:B------:R-:W-:Y:S02]  /*2dd0*/  @UP3 USHF.R.U32.HI UR6, URZ, UR9, UR12 ;  /* 0x00000009ff063299 */ /* 0x000fe4000801160c */
[----:B------:R-:W-:Y:S02]  /*2de0*/  UIMAD UR7, UR39, UR5, URZ ;  /* 0x00000005270772a4 */ /* 0x000fe4000f8e02ff */
[----:B------:R-:W-:Y:S02]  /*2df0*/  USEL UR5, UR45, UR17, !UP2 ;  /* 0x000000112d057287 */ /* 0x000fe4000d000000 */
[----:B------:R-:W-:-:S02]  /*2e00*/  UIMAD UR12, UR39, UR6, URZ ;  /* 0x00000006270c72a4 */ /* 0x000fc4000f8e02ff */
[----:B------:R-:W-:Y:S02]  /*2e10*/  UISETP.GE.AND UP0, UPT, UR4, UR7, UPT ;  /* 0x000000070400728c */ /* 0x000fe4000bf06270 */
[----:B------:R-:W-:Y:S02]  /*2e20*/  UIMAD.WIDE.U32 UR10, UR4, UR8, URZ ;  /* 0x00000008040a72a5 */ /* 0x000fe4000f8e00ff */
[----:B------:R-:W-:Y:S02]  /*2e30*/  UISETP.GE.OR UP0, UPT, UR5, UR12, UP0 ;  /* 0x0000000c0500728c */ /* 0x000fe40008706670 */
[----:B------:R-:W-:Y:S02]  /*2e40*/  UIMAD.WIDE.U32 UR12, UR5, UR8, URZ ;  /* 0x00000008050c72a5 */ /* 0x000fe4000f8e00ff */
[----:B------:R-:W-:Y:S01]  /*2e50*/  UIADD3 UR10, UPT, UPT, -UR4, URZ, URZ ;  /* 0x000000ff040a7290 */ /* 0x000fe2000fffe1ff */
[----:B------:R-:W-:Y:S01]  /*2e60*/  UMOV UR8, UR11 ;  /* 0x0000000b00087c82 */ /* 0x000fe20008000000 */
[----:B------:R-:W-:-:S02]  /*2e70*/  UIADD3 UR11, UPT, UPT, -UR5, URZ, URZ ;  /* 0x000000ff050b7290 */ /* 0x000fc4000fffe1ff */
[----:B------:R-:W-:-:S03]  /*2e80*/  USHF.R.U32.HI UR8, URZ, UR9, UR8 ;  /* 0x00000009ff087299 */ /* 0x000fc60008011608 */
[----:B------:R-:W-:Y:S01]  /*2e90*/  @!UP0 UMOV UR7, UR13 ;  /* 0x0000000d00078c82 */ /* 0x000fe20008000000 */
[----:B------:R-:W-:Y:S02]  /*2ea0*/  UIMAD UR10, UR18, UR10, UR44 ;  /* 0x0000000a120a72a4 */ /* 0x000fe4000f8e022c */
[----:B------:R-:W-:Y:S02]  /*2eb0*/  USEL UR8, UR4, UR8, !UP3 ;  /* 0x0000000804087287 */ /* 0x000fe4000d800000 */
[----:B------:R-:W-:Y:S02]  /*2ec0*/  @!UP0 USHF.R.U32.HI UR7, URZ, UR9, UR7 ;  /* 0x00000009ff078299 */ /* 0x000fe40008011607 */
[----:B------:R-:W-:Y:S02]  /*2ed0*/  UIADD3 UR9, UPT, UPT, -UR8, URZ, URZ ;  /* 0x000000ff08097290 */ /* 0x000fe4000fffe1ff */
[----:B------:R-:W-:Y:S02]  /*2ee0*/  @!UP0 USEL UR7, UR5, UR7, !UP3 ;  /* 0x0000000705078287 */ /* 0x000fe4000d800000 */
[----:B------:R-:W-:-:S02]  /*2ef0*/  UIMAD UR9, UR39, UR9, UR4 ;  /* 0x00000009270972a4 */ /* 0x000fc4000f8e0204 */
[----:B------:R-:W-:Y:S02]  /*2f00*/  @!UP0 UIADD3 UR8, UPT, UPT, UR8, -UR7, URZ ;  /* 0x8000000708088290 */ /* 0x000fe4000fffe0ff */
[----:B------:R-:W-:Y:S02]  /*2f10*/  @!UP0 UIMAD UR7, UR9, UR6, UR7 ;  /* 0x00000006090782a4 */ /* 0x000fe4000f8e0207 */
[----:B------:R-:W-:Y:S02]  /*2f20*/  @!UP0 UIMAD UR4, UR39, UR8, UR5 ;  /* 0x00000008270482a4 */ /* 0x000fe4000f8e0205 */
[----:B------:R-:W-:Y:S02]  /*2f30*/  UIMAD UR6, UR20, UR11, UR45 ;  /* 0x0000000b140672a4 */ /* 0x000fe4000f8e022d */
[----:B------:R-:W-:Y:S01]  /*2f40*/  UIMAD UR44, UR4, UR18, UR10 ;  /* 0x00000012042c72a4 */ /* 0x000fe2000f8e020a */
[----:B------:R-:W-:Y:S02]  /*2f50*/  @!UP0 UMOV UR5, UR7 ;  /* 0x0000000700058c82 */ /* 0x000fe40008000000 */
[----:B------:R-:W-:-:S12]  /*2f60*/  UIMAD UR45, UR5, UR20, UR6 ;  /* 0x00000014052d72a4 */ /* 0x000fd8000f8e0206 */
.L_x_38:
[----:B------:R-:W1:Y:S02]  /*2f70*/  LDCU UR4, c[0x0][0xb30] ;  /* 0x00016600ff0477ac */ /* 0x000e640008000800 */
[----:B-1----:R-:W-:-:S09]  /*2f80*/  UISETP.NE.AND UP0, UPT, UR4, 0x1, UPT ;  /* 0x000000010400788c */ /* 0x002fd2000bf05270 */
[----:B------:R-:W-:Y:S05]  /*2f90*/  BRA.U UP0, `(.L_x_39) ;  /* 0x0000000100447547 */ /* 0x000fea000b800000 */
[----:B------:R-:W1:Y:S01]  /*2fa0*/  LDCU.128 UR8, c[0x0][0xb10] ;  /* 0x00016200ff0877ac */ /* 0x000e620008000c00 */
[----:B------:R-:W2:Y:S01]  /*2fb0*/  LDCU UR12, c[0x0][0xb0c] ;  /* 0x00016180ff0c77ac */ /* 0x000ea20008000800 */
[----:B------:R-:W3:Y:S01]  /*2fc0*/  LDCU UR13, c[0x0][0xb20] ;  /* 0x00016400ff0d77ac */ /* 0x000ee20008000800 */
[----:B-1----:R-:W-:Y:S02]  /*2fd0*/  UIMAD.WIDE.U32 UR6, UR45, UR8, URZ ;  /* 0x000000082d0672a5 */ /* 0x002fe4000f8e00ff */
[----:B------:R-:W-:Y:S02]  /*2fe0*/  UIMAD.WIDE.U32 UR4, UR44, UR11, URZ ;  /* 0x0000000b2c0472a5 */ /* 0x000fe4000f8e00ff */
[----:B--2---:R-:W-:Y:S02]  /*2ff0*/  UISETP.NE.AND UP2, UPT, UR12, 0x1, UPT ;  /* 0x000000010c00788c */ /* 0x004fe4000bf45270 */
[----:B------:R-:W-:Y:S01]  /*3000*/  UISETP.NE.AND UP0, UPT, UR10, 0x1, UPT ;  /* 0x000000010a00788c */ /* 0x000fe2000bf05270 */
[----:B------:R-:W-:-:S02]  /*3010*/  UMOV UR6, UR7 ;  /* 0x0000000700067c82 */ /* 0x000fc40008000000 */
[----:B------:R-:W-:Y:S01]  /*3020*/  UMOV UR4, UR5 ;  /* 0x0000000500047c82 */ /* 0x000fe20008000000 */
[----:B------:R-:W-:Y:S02]  /*3030*/  USHF.R.U32.HI UR6, URZ, UR9, UR6 ;  /* 0x00000009ff067299 */ /* 0x000fe40008011606 */
[----:B---3--:R-:W-:Y:S02]  /*3040*/  USHF.R.U32.HI UR4, URZ, UR13, UR4 ;  /* 0x0000000dff047299 */ /* 0x008fe40008011604 */
[----:B------:R-:W-:Y:S02]  /*3050*/  USEL UR5, UR45, UR6, !UP2 ;  /* 0x000000062d057287 */ /* 0x000fe4000d000000 */
[----:B------:R-:W-:-:S04]  /*3060*/  USEL UR4, UR44, UR4, !UP0 ;  /* 0x000000042c047287 */ /* 0x000fc8000c000000 */
[----:B------:R-:W-:Y:S02]  /*3070*/  UIADD3 UR6, UPT, UPT, UR5, -UR4, URZ ;  /* 0x8000000405067290 */ /* 0x000fe4000fffe0ff */
[----:B------:R-:W-:Y:S02]  /*3080*/  UIADD3 UR4, UPT, UPT, -UR5, UR4, URZ ;  /* 0x0000000405047290 */ /* 0x000fe4000fffe1ff */
[----:B------:R-:W-:Y:S02]  /*3090*/  UIMAD UR44, UR6, UR10, UR44 ;  /* 0x0000000a062c72a4 */ /* 0x000fe4000f8e022c */
[----:B------:R-:W-:-:S12]  /*30a0*/  UIMAD UR45, UR4, UR12, UR45 ;  /* 0x0000000c042d72a4 */ /* 0x000fd8000f8e022d */
.L_x_39:
[----:B------:R-:W-:Y:S02]  /*30b0*/  R2UR UR5, R49 ;  /* 0x00000000310572ca */ /* 0x000fe400000e0000 */
[----:B------:R-:W-:Y:S02]  /*30c0*/  R2UR UR4, R48 ;  /* 0x00000000300472ca */ /* 0x000fe400000e0000 */
[----:B------:R-:W-:Y:S02]  /*30d0*/  PLOP3.LUT P1, PT, PT, PT, PT, 0x80, 0x8 ;  /* 0x000000000008781c */ /* 0x000fe40003f2f070 */
[----:B------:R-:W-:-:S07]  /*30e0*/  LOP3.LUT R2, R2, 0x1, RZ, 0x3c, !PT ;  /* 0x0000000102027812 */ /* 0x000fce00078e3cff */
[----:B------:R-:W-:Y:S02]  /*30f0*/  UIADD3 UR21, UPT, UPT, UR45, UR5, URZ ;  /* 0x000000052d157290 */ /* 0x000fe4000fffe0ff */
[----:B------:R-:W-:Y:S01]  /*3100*/  UIADD3 UR19, UPT, UPT, UR44, UR4, URZ ;  /* 0x000000042c137290 */ /* 0x000fe2000fffe0ff */
[----:B------:R-:W-:Y:S11]  /*3110*/  BRA.U UP1, `(.L_x_40) ;  /* 0xffffffe901a47547 */ /* 0x000ff6000b83ffff */
[----:B------:R-:W-:Y:S01]  /*3120*/  UIADD3 UR24, UPT, UPT, UR24, 0x118, URZ ;  /* 0x0000011818187890 */ /* 0x000fe2000fffe0ff */
[----:B------:R-:W-:-:S03]  /*3130*/  MOV R2, UR23 ;  /* 0x0000001700027c02 */ /* 0x000fc60008000f00 */
[----:B------:R-:W-:Y:S01]  /*3140*/  ULEA UR4, UR25, UR24, 0x3 ;  /* 0x0000001819047291 */ /* 0x000fe2000f8e18ff */
[----:B------:R-:W-:-:S08]  /*3150*/  SHF.L.U32 R2, R2, 0x1f, RZ ;  /* 0x0000001f02027819 */ /* 0x000fd000000006ff */
[----:B------:R-:W1:Y:S02]  /*3160*/  SYNCS.PHASECHK.TRANS64.TRYWAIT P0, [UR4], R2 ;  /* 0x00000002ff0075a7 */ /* 0x000e640008001104 */
[----:B-1----:R-:W-:Y:S05]  /*3170*/  @!P0 BRA `(.L_x_41) ;  /* 0x0000006c00148947 */ /* 0x002fea0003800000 */
.L_x_163:
[----:B------:R-:W-:-:S04]  /*3180*/  UIADD3 UR4, UPT, UPT, UR25, 0x1, URZ ;  /* 0x0000000119047890 */ /* 0x000fc8000fffe0ff */
[----:B------:R-:W-:-:S04]  /*3190*/  UISETP.NE.AND UP0, UPT, UR4, 0x23, UPT ;  /* 0x000000230400788c */ /* 0x000fc8000bf05270 */
[----:B------:R-:W-:Y:S02]  /*31a0*/  USEL UR5, URZ, 0x1, UP0 ;  /* 0x00000001ff057887 */ /* 0x000fe40008000000 */
[----:B------:R-:W-:Y:S02]  /*31b0*/  USEL UR4, UR4, URZ, UP0 ;  /* 0x000000ff04047287 */ /* 0x000fe40008000000 */
[----:B------:R-:W-:Y:S02]  /*31c0*/  ULOP3.LUT UR6, UR23, UR5, URZ, 0x3c, !UPT ;  /* 0x0000000517067292 */ /* 0x000fe4000f8e3cff */
[----:B------:R-:W-:-:S04]  /*31d0*/  ULEA UR5, UR4, UR24, 0x3 ;  /* 0x0000001804057291 */ /* 0x000fc8000f8e18ff */
[----:B-1----:R-:W-:-:S04]  /*31e0*/  MOV R2, UR6 ;  /* 0x0000000600027c02 */ /* 0x002fc80008000f00 */
[----:B------:R-:W-:-:S04]  /*31f0*/  SHF.L.U32 R2, R2, 0x1f, RZ ;  /* 0x0000001f02027819 */ /* 0x000fc800000006ff */
[----:B------:R-:W1:Y:S02]  /*3200*/  SYNCS.PHASECHK.TRANS64.TRYWAIT P0, [UR5], R2 ;  /* 0x00000002ff0075a7 */ /* 0x000e640008001105 */
[----:B-1----:R-:W-:Y:S05]  /*3210*/  @!P0 BRA `(.L_x_42) ;  /* 0x0000006c00048947 */ /* 0x002fea0003800000 */
.L_x_165:
        /* <DEDUP_REMOVED lines=10> */
.L_x_167:
        /* <DEDUP_REMOVED lines=10> */
.L_x_169:
        /* <DEDUP_REMOVED lines=10> */
.L_x_171:
        /* <DEDUP_REMOVED lines=10> */
.L_x_173:
        /* <DEDUP_REMOVED lines=10> */
.L_x_175:
        /* <DEDUP_REMOVED lines=10> */
.L_x_177:
        /* <DEDUP_REMOVED lines=10> */
.L_x_179:
        /* <DEDUP_REMOVED lines=10> */
.L_x_181:
        /* <DEDUP_REMOVED lines=10> */
.L_x_183:
        /* <DEDUP_REMOVED lines=10> */
.L_x_185:
        /* <DEDUP_REMOVED lines=10> */
.L_x_187:
        /* <DEDUP_REMOVED lines=10> */
.L_x_189:
        /* <DEDUP_REMOVED lines=10> */
.L_x_191:
        /* <DEDUP_REMOVED lines=10> */
.L_x_193:
        /* <DEDUP_REMOVED lines=10> */
.L_x_195:
        /* <DEDUP_REMOVED lines=10> */
.L_x_197:
        /* <DEDUP_REMOVED lines=10> */
.L_x_199:
        /* <DEDUP_REMOVED lines=10> */
.L_x_201:
        /* <DEDUP_REMOVED lines=10> */
.L_x_203:
        /* <DEDUP_REMOVED lines=10> */
.L_x_205:
        /* <DEDUP_REMOVED lines=10> */
.L_x_207:
        /* <DEDUP_REMOVED lines=10> */
.L_x_209:
        /* <DEDUP_REMOVED lines=10> */
.L_x_211:
        /* <DEDUP_REMOVED lines=10> */
.L_x_213:
        /* <DEDUP_REMOVED lines=10> */
.L_x_215:
        /* <DEDUP_REMOVED lines=10> */
.L_x_217:
        /* <DEDUP_REMOVED lines=10> */
.L_x_219:
        /* <DEDUP_REMOVED lines=10> */
.L_x_221:
        /* <DEDUP_REMOVED lines=10> */
.L_x_223:
        /* <DEDUP_REMOVED lines=10> */
.L_x_225:
        /* <DEDUP_REMOVED lines=10> */
.L_x_227:
        /* <DEDUP_REMOVED lines=10> */
.L_x_229:
[----:B------:R-:W-:-:S04]  /*4620*/  UIADD3 UR4, UPT, UPT, UR4, 0x1, URZ ;  /* 0x0000000104047890 */ /* 0x000fc8000fffe0ff */
[----:B------:R-:W-:-:S04]  /*4630*/  UISETP.NE.AND UP0, UPT, UR4, 0x23, UPT ;  /* 0x000000230400788c */ /* 0x000fc8000bf05270 */
[----:B------:R-:W-:Y:S02]  /*4640*/  USEL UR5, URZ, 0x1, UP0 ;  /* 0x00000001ff057887 */ /* 0x000fe40008000000 */
[----:B------:R-:W-:Y:S02]  /*4650*/  USEL UR4, UR4, URZ, UP0 ;  /* 0x000000ff04047287 */ /* 0x000fe40008000000 */
[----:B------:R-:W-:Y:S02]  /*4660*/  ULOP3.LUT UR5, UR6, UR5, URZ, 0x3c, !UPT ;  /* 0x0000000506057292 */ /* 0x000fe4000f8e3cff */
[----:B------:R-:W-:-:S04]  /*4670*/  ULEA UR4, UR4, UR24, 0x3 ;  /* 0x0000001804047291 */ /* 0x000fc8000f8e18ff */
[----:B-1----:R-:W-:Y:S02]  /*4680*/  IMAD.U32 R2, RZ, RZ, UR5 ;  /* 0x00000005ff027e24 */ /* 0x002fe4000f8e00ff */
[----:B------:R-:W-:-:S03]  /*4690*/  MOV R0, UR4 ;  /* 0x0000000400007c02 */ /* 0x000fc60008000f00 */
[----:B------:R-:W-:-:S07]  /*46a0*/  SHF.L.U32 R2, R2, 0x1f, RZ ;  /* 0x0000001f02027819 */ /* 0x000fce00000006ff */
.L_x_75:
[----:B-1----:R1:W2:Y:S02]  /*46b0*/  SYNCS.PHASECHK.TRANS64.TRYWAIT P0, [R0+URZ], R2 ;  /* 0x00000002000075a7 */ /* 0x0022a400080011ff */
[----:B--2---:R-:W-:Y:S05]  /*46c0*/  @!P0 NANOSLEEP.SYNCS 0x989680 ;  /* 0x009896800000895d */ /* 0x004fea0003900000 */
[----:B------:R-:W2:Y:S02]  /*46d0*/  @!P0 SYNCS.PHASECHK.TRANS64 P0, [R0+URZ], R2 ;  /* 0x00000002000085a7 */ /* 0x000ea400080010ff */
[----:B--2---:R-:W-:Y:S05]  /*46e0*/  @P0 EXIT ;  /* 0x000000000000094d */ /* 0x004fea0003800000 */
[----:B------:R-:W-:Y:S05]  /*46f0*/  BRA `(.L_x_75) ;  /* 0xfffffffc00ec7947 */ /* 0x000fea000383ffff */
.L_x_22:
[----:B------:R-:W2:Y:S02]  /*4700*/  S2UR UR4, SR_CgaCtaId ;  /* 0x00000000000479c3 */ /* 0x000ea40000008800 */
[----:B--2---:R-:W-:-:S04]  /*4710*/  UISETP.NE.AND UP0, UPT, UR4, URZ, UPT ;  /* 0x000000ff0400728c */ /* 0x004fc8000bf05270 */
[----:B------:R-:W-:-:S09]  /*4720*/  UISETP.NE.OR UP0, UPT, UR18, 0x1, UP0 ;  /* 0x000000011200788c */ /* 0x000fd20008705670 */
[----:B------:R-:W-:Y:S05]  /*4730*/  BRA.U UP0, `(.L_x_76) ;  /* 0x0000000100b47547 */ /* 0x000fea000b800000 */
[----:B------:R-:W2:Y:S01]  /*4740*/  S2UR UR5, SR_CgaCtaId ;  /* 0x00000000000579c3 */ /* 0x000ea20000008800 */
[----:B------:R-:W-:Y:S01]  /*4750*/  UMOV UR4, 0x400 ;  /* 0x0000040000047882 */ /* 0x000fe20000000000 */
[----:B------:R-:W-:Y:S01]  /*4760*/  HFMA2 R2, -RZ, RZ, 0, 5.9604644775390625e-08 ;  /* 0x00000001ff027431 */ /* 0x000fe200000001ff */
[----:B------:R-:W-:Y:S01]  /*4770*/  ISETP.GE.U32.AND P0, PT, R3, 0x2, PT ;  /* 0x000000020300780c */ /* 0x000fe20003f06070 */
[----:B------:R-:W-:Y:S01]  /*4780*/  IMAD.MOV.U32 R8, RZ, RZ, RZ ;  /* 0x000000ffff087224 */ /* 0x000fe200078e00ff */
[----:B--2---:R-:W-:-:S04]  /*4790*/  ULEA UR4, UR5, UR4, 0x18 ;  /* 0x0000000405047291 */ /* 0x004fc8000f8ec0ff */
[----:B------:R-:W-:Y:S02]  /*47a0*/  UIADD3 UR5, UPT, UPT, UR4, 0x278, URZ ;  /* 0x0000027804057890 */ /* 0x000fe4000fffe0ff */
[----:B------:R-:W-:Y:S02]  /*47b0*/  UIADD3 UR8, UPT, UPT, UR4, 0x270, URZ ;  /* 0x0000027004087890 */ /* 0x000fe4000fffe0ff */
[----:B------:R-:W-:-:S12]  /*47c0*/  UPRMT UR5, URZ, 0x654, UR5 ;  /* 0x00000654ff057896 */ /* 0x000fd80008000005 */
.L_x_79:
[----:B------:R-:W-:Y:S01]  /*47d0*/  SHF.L.U32 R6, R2, 0x1f, RZ ;  /* 0x0000001f02067819 */ /* 0x000fe200000006ff */
[----:B------:R-:W-:Y:S02]  /*47e0*/  IMAD.U32 R4, RZ, RZ, UR8 ;  /* 0x00000008ff047e24 */ /* 0x000fe4000f8e00ff */
[----:B------:R-:W-:Y:S01]  /*47f0*/  @!P0 IMAD.MOV.U32 R5, RZ, RZ, 0x10 ;  /* 0x00000010ff058424 */ /* 0x000fe200078e00ff */
[----:B------:R-:W2:Y:S02]  /*4800*/  SYNCS.PHASECHK.TRANS64.TRYWAIT P1, [UR4+0x278], R6 ;  /* 0x00027806ff0075a7 */ /* 0x000ea40008021104 */
[----:B------:R-:W-:-:S04]  /*4810*/  PRMT R4, R3, 0x654, R4 ;  /* 0x0000065403047816 */ /* 0x000fc80000000004 */
[----:B------:R-:W-:Y:S01]  /*4820*/  SEL R0, R4, R0, !P0 ;  /* 0x0000000004007207 */ /* 0x000fe20004000000 */
[----:B--2---:R-:W-:Y:S06]  /*4830*/  @!P1 BRA `(.L_x_77) ;  /* 0x0000006000949947 */ /* 0x004fec0003800000 */
.L_x_231:
[----:B------:R-:W-:Y:S01]  /*4840*/  UIADD3 UR6, UPT, UPT, UR4, 0x2b0, URZ ;  /* 0x000002b004067890 */ /* 0x000fe2000fffe0ff */
[----:B------:R3:W-:Y:S01]  /*4850*/  @!P0 SYNCS.ARRIVE.TRANS64.RED RZ, [R0+URZ], R5 ;  /* 0x0000000500ff89a7 */ /* 0x0007e200080004ff */
[----:B------:R-:W-:Y:S01]  /*4860*/  UIADD3 UR7, UPT, UPT, UR4, 0x270, URZ ;  /* 0x0000027004077890 */ /* 0x000fe2000fffe0ff */
[----:B------:R-:W-:-:S08]  /*4870*/  LOP3.LUT R2, R2, 0x1, RZ, 0x3c, !PT ;  /* 0x0000000102027812 */ /* 0x000fd000078e3cff */
[----:B------:R-:W-:Y:S06]  /*4880*/  UGETNEXTWORKID.BROADCAST [UR6], [UR7] ;  /* 0x00000000060073ca */ /* 0x000fec0008000100 */
[----:B---3--:R-:W-:-:S04]  /*4890*/  SHF.L.U32 R5, R8, 0x1f, RZ ;  /* 0x0000001f08057819 */ /* 0x008fc800000006ff */
[----:B------:R-:W3:Y:S02]  /*48a0*/  SYNCS.PHASECHK.TRANS64.TRYWAIT P1, [UR4+0x270], R5 ;  /* 0x00027005ff0075a7 */ /* 0x000ee40008021104 */
[----:B---3--:R-:W-:Y:S05]  /*48b0*/  @!P1 BRA `(.L_x_78) ;  /* 0x00000060008c9947 */ /* 0x008fea0003800000 */
.L_x_233:
[----:B--2---:R-:W2:Y:S01]  /*48c0*/  LDS.128 R4, [UR4+0x2b0] ;  /* 0x0002b004ff047984 */ /* 0x004ea20008000c00 */
[----:B------:R-:W-:Y:S01]  /*48d0*/  LOP3.LUT R8, R8, 0x1, RZ, 0x3c, !PT ;  /* 0x0000000108087812 */ /* 0x000fe200078e3cff */
[----:B------:R-:W-:Y:S01]  /*48e0*/  @!PT LDS RZ, [RZ] ;  /* 0x00000000fffff984 */ /* 0x000fe20000000800 */
[----:B------:R-:W-:Y:S01]  /*48f0*/  @!PT LDS RZ, [RZ] ;  /* 0x00000000fffff984 */ /* 0x000fe20000000800 */
[----:B------:R-:W-:Y:S01]  /*4900*/  @!PT LDS RZ, [RZ] ;  /* 0x00000000fffff984 */ /* 0x000fe20000000800 */
[----:B------:R-:W-:Y:S01]  /*4910*/  @!PT LDS RZ, [RZ] ;  /* 0x00000000fffff984 */ /* 0x000fe20000000800 */
[----:B------:R3:W-:Y:S06]  /*4920*/  MEMBAR.ALL.CTA ;  /* 0x0000000000007992 */ /* 0x0007ec0000008000 */
[----:B---3--:R-:W3:Y:S02]  /*4930*/  FENCE.VIEW.ASYNC.S ;  /* 0x00000000000073c6 */ /* 0x008ee40000000000 */
[----:B---3--:R-:W-:Y:S01]  /*4940*/  SYNCS.ARRIVE.TRANS64.RED.A1T0 RZ, [UR5], RZ ;  /* 0x000000ffffff79a7 */ /* 0x008fe20008100405 */
[----:B--2---:R-:W-:-:S13]  /*4950*/  LOP3.LUT P1, RZ, R6, 0x1, RZ, 0xc0, !PT ;  /* 0x0000000106ff7812 */ /* 0x004fda000782c0ff */
[----:B------:R-:W-:Y:S05]  /*4960*/  @P1 BRA `(.L_x_79) ;  /* 0xfffffffc00981947 */ /* 0x000fea000383ffff */
[----:B------:R-:W-:-:S04]  /*4970*/  SHF.L.U32 R0, R2, 0x1f, RZ ;  /* 0x0000001f02007819 */ /* 0x000fc800000006ff */
[----:B------:R-:W2:Y:S02]  /*4980*/  SYNCS.PHASECHK.TRANS64 P0, [UR4+0x278], R0 ;  /* 0x00027800ff0075a7 */ /* 0x000ea40008001004 */
[----:B-12---:R-:W-:Y:S05]  /*4990*/  @P0 EXIT ;  /* 0x000000000000094d */ /* 0x006fea0003800000 */
[----:B------:R-:W-:-:S07]  /*49a0*/  MOV R0, UR4 ;  /* 0x0000000400007c02 */ /* 0x000fce0008000f00 */
.L_x_80:
[----:B-1----:R-:W-:-:S04]  /*49b0*/  SHF.L.U32 R3, R2, 0x1f, RZ ;  /* 0x0000001f02037819 */ /* 0x002fc800000006ff */
[----:B------:R1:W2:Y:S03]  /*49c0*/  SYNCS.PHASECHK.TRANS64.TRYWAIT P0, [R0+URZ+0x278], R3 ;  /* 0x00027803000075a7 */ /* 0x0002a600080011ff */
[----:B--2---:R-:W-:Y:S05]  /*49d0*/  @!P0 NANOSLEEP.SYNCS 0x989680 ;  /* 0x009896800000895d */ /* 0x004fea0003900000 */
[----:B------:R-:W2:Y:S02]  /*49e0*/  @!P0 SYNCS.PHASECHK.TRANS64 P0, [R0+URZ+0x278], R3 ;  /* 0x00027803000085a7 */ /* 0x000ea400080010ff */
[----:B--2---:R-:W-:Y:S05]  /*49f0*/  @P0 EXIT ;  /* 0x000000000000094d */ /* 0x004fea0003800000 */
[----:B------:R-:W-:Y:S05]  /*4a00*/  BRA `(.L_x_80) ;  /* 0xfffffffc00e87947 */ /* 0x000fea000383ffff */
.L_x_76:
[----:B------:R-:W-:Y:S05]  /*4a10*/  BRA.U UP4, `(.L_x_81) ;  /* 0x00000011045c7547 */ /* 0x000fea000b800000 */
[----:B------:R-:W2:Y:S01]  /*4a20*/  S2UR UR4, SR_CgaCtaId ;  /* 0x00000000000479c3 */ /* 0x000ea20000008800 */
[----:B------:R-:W-:Y:S01]  /*4a30*/  UMOV UR5, 0x40 ;  /* 0x0000004000057882 */ /* 0x000fe20000000000 */
[----:B------:R-:W-:Y:S01]  /*4a40*/  NOP ;  /* 0x0000000000007918 */ /* 0x000fe20000000000 */
[----:B------:R-:W-:Y:S01]  /*4a50*/  UMOV UR6, 0x400 ;  /* 0x0000040000067882 */ /* 0x000fe20000000000 */
[----:B--2---:R-:W-:Y:S02]  /*4a60*/  ULEA UR5, UR4, UR5, 0x18 ;  /* 0x0000000504057291 */ /* 0x004fe4000f8ec0ff */
[----:B------:R-:W-:-:S07]  /*4a70*/  ULEA UR6, UR4, UR6, 0x18 ;  /* 0x0000000604067291 */ /* 0x000fce000f8ec0ff */
[----:B------:R-:W2:Y:S02]  /*4a80*/  LDS.U8 R3, [UR5+0x1c] ;  /* 0x00001c05ff037984 */ /* 0x000ea40008000000 */
[----:B--2---:R-:W-:-:S13]  /*4a90*/  ISETP.NE.AND P0, PT, R3, RZ, PT ;  /* 0x000000ff0300720c */ /* 0x004fda0003f05270 */
[----:B------:R-:W-:Y:S05]  /*4aa0*/  @P0 BRA `(.L_x_82) ;  /* 0x0000000400080947 */ /* 0x000fea0003800000 */
[----:B------:R-:W-:Y:S02]  /*4ab0*/  UISETP.NE.U32.AND UP1, UPT, UR33, 0x1, UPT ;  /* 0x000000012100788c */ /* 0x000fe4000bf25070 */
[----:B------:R-:W-:-:S07]  /*4ac0*/  UIADD3 UR7, UPT, UPT, UR5, 0x8, URZ ;  /* 0x0000000805077890 */ /* 0x000fce000fffe0ff */
[----:B------:R-:W-:Y:S05]  /*4ad0*/  BRA.U !UP1, `(.L_x_83) ;  /* 0x00000001099c7547 */ /* 0x000fea000b800000 */
[----:B------:R-:W-:Y:S01]  /*4ae0*/  ELECT P0, URZ, PT ;  /* 0x0000000000ff782f */ /* 0x000fe20003800000 */
[----:B------:R-:W-:-:S12]  /*4af0*/  BSSY B0, `(.L_x_83) ;  /* 0x0000025000007945 */ /* 0x000fd80003800000 */
[----:B------:R-:W-:Y:S05]  /*4b00*/  @!P0 BRA `(.L_x_84) ;  /* 0x00000000008c8947 */ /* 0x000fea0003800000 */
[----:B------:R-:W-:-:S05]  /*4b10*/  UMOV UR4, 0x10 ;  /* 0x0000001000047882 */ /* 0x000fca0000000000 */
[----:B------:R-:W-:Y:S04]  /*4b20*/  DEPBAR.LE SB2, 0x36 ;  /* 0x0000ad800000791a */ /* 0x000fe80000000000 */
[----:B------:R-:W2:Y:S02]  /*4b30*/  UTCATOMSWS.2CTA.FIND_AND_SET.ALIGN UP0, UR4, UR4 ;  /* 0x00000004000475e3 */ /* 0x000ea40008200800 */
[----:B--2---:R-:W-:Y:S01]  /*4b40*/  MOV R10, UR4 ;  /* 0x00000004000a7c02 */ /* 0x004fe20008000f00 */
[----:B------:R-:W-:Y:S06]  /*4b50*/  BRA.U UP0, `(.L_x_85) ;  /* 0x0000000100187547 */ /* 0x000fec000b800000 */
.L_x_86:
[----:B------:R-:W-:Y:S05]  /*4b60*/  NANOSLEEP 0x64 ;  /* 0x000000640000795d */ /* 0x000fea0003800000 */
[----:B------:R-:W-:-:S05]  /*4b70*/  UMOV UR4, 0x10 ;  /* 0x0000001000047882 */ /* 0x000fca0000000000 */
[----:B------:R-:W-:Y:S04]  /*4b80*/  DEPBAR.LE SB2, 0x36 ;  /* 0x0000ad800000791a */ /* 0x000fe80000000000 */
[----:B------:R-:W2:Y:S02]  /*4b90*/  UTCATOMSWS.2CTA.FIND_AND_SET.ALIGN UP0, UR4, UR4 ;  /* 0x00000004000475e3 */ /* 0x000ea40008200800 */
[----:B--2---:R-:W-:Y:S01]  /*4ba0*/  MOV R10, UR4 ;  /* 0x00000004000a7c02 */ /* 0x004fe20008000f00 */
[----:B------:R-:W-:Y:S05]  /*4bb0*/  BRA.U !UP0, `(.L_x_86) ;  /* 0xfffffffd08e87547 */ /* 0x000fea000b83ffff */
.L_x_85:
[----:B------:R-:W2:Y:S01]  /*4bc0*/  LDS R6, [UR5+0x10] ;  /* 0x00001005ff067984 */ /* 0x000ea20008000800 */
[----:B------:R-:W-:Y:S01]  /*4bd0*/  IMAD.U32 R3, RZ, RZ, UR6 ;  /* 0x00000006ff037e24 */ /* 0x000fe2000f8e00ff */
[----:B------:R-:W-:-:S03]  /*4be0*/  MOV R4, UR32 ;  /* 0x0000002000047c02 */ /* 0x000fc60008000f00 */
[----:B------:R-:W-:Y:S01]  /*4bf0*/  VIADD R3, R3, 0x2c0 ;  /* 0x000002c003037836 */ /* 0x000fe20000000000 */
[----:B--2---:R-:W-:-:S04]  /*4c00*/  SHF.L.U32 R6, R6, 0x1f, RZ ;  /* 0x0000001f06067819 */ /* 0x004fc800000006ff */
[----:B------:R-:W2:Y:S02]  /*4c10*/  SYNCS.PHASECHK.TRANS64.TRYWAIT P0, [UR5+0x8], R6 ;  /* 0x00000806ff0075a7 */ /* 0x000ea40008001105 */
[----:B--2---:R-:W-:Y:S05]  /*4c20*/  @P0 BRA `(.L_x_87) ;  /* 0x0000000000080947 */ /* 0x004fea0003800000 */
[----:B------:R-:W2:Y:S02]  /*4c30*/  SYNCS.PHASECHK.TRANS64.TRYWAIT P0, [UR5+0x8], R6 ;  /* 0x00000806ff0075a7 */ /* 0x000ea40008001105 */
[----:B--2---:R-:W-:Y:S05]  /*4c40*/  @!P0 BRA `(.L_x_88) ;  /* 0x0000005c00c08947 */ /* 0x004fea0003800000 */
.L_x_87:
[----:B------:R-:W-:Y:S01]  /*4c50*/  PRMT R4, R4, 0x654, R3 ;  /* 0x0000065404047816 */ /* 0x000fe20000000003 */
[----:B------:R-:W-:Y:S01]  /*4c60*/  HFMA2 R3, -RZ, RZ, 0, 5.9604644775390625e-08 ;  /* 0x00000001ff037431 */ /* 0x000fe200000001ff */
[----:B------:R-:W-:Y:S01]  /*4c70*/  UPRMT UR4, UR32, 0x654, UR7 ;  /* 0x0000065420047896 */ /* 0x000fe20008000007 */
[----:B------:R-:W-:Y:S02]  /*4c80*/  IMAD.MOV.U32 R8, RZ, RZ, 0xffff ;  /* 0x0000ffffff087424 */ /* 0x000fe400078e00ff */
[----:B--2---:R-:W-:Y:S02]  /*4c90*/  IMAD.MOV.U32 R6, RZ, RZ, 0x4 ;  /* 0x00000004ff067424 */ /* 0x004fe400078e00ff */
[----:B------:R-:W-:Y:S01]  /*4ca0*/  IMAD.SHL.U32 R9, R10, 0x20, RZ ;  /* 0x000000200a097824 */ /* 0x000fe200078e00ff */
[----:B------:R-:W-:Y:S02]  /*4cb0*/  MOV R5, UR4 ;  /* 0x0000000400057c02 */ /* 0x000fe40008000f00 */
[-C--:B------:R-:W-:Y:S01]  /*4cc0*/  SHF.L.U32 R8, R8, R10.reuse, RZ ;  /* 0x0000000a08087219 */ /* 0x080fe200000006ff */
[----:B------:R2:W-:Y:S01]  /*4cd0*/  SYNCS.ARRIVE.TRANS64.RED RZ, [UR4], R6 ;  /* 0x00000006ffff79a7 */ /* 0x0005e20008000404 */
[----:B------:R-:W-:Y:S01]  /*4ce0*/  SHF.L.U32 R7, R3, R10, RZ ;  /* 0x0000000a03077219 */ /* 0x000fe200000006ff */
[----:B------:R2:W-:Y:S04]  /*4cf0*/  STS [UR6+0x2c0], R9 ;  /* 0x0002c009ff007988 */ /* 0x0005e80008000806 */
[----:B------:R2:W-:Y:S04]  /*4d00*/  STAS [R4.64], R10 ;  /* 0x0000000a04007dbd */ /* 0x0005e8000c0008ff */
[----:B------:R2:W-:Y:S04]  /*4d10*/  ATOMS.OR RZ, [UR5+0x14], R8 ;  /* 0x00001408ffff798c */ /* 0x0005e8000b000005 */
[----:B------:R2:W-:Y:S04]  /*4d20*/  ATOMS.OR RZ, [UR5+0x18], R7 ;  /* 0x00001807ffff798c */ /* 0x0005e8000b000005 */
[----:B------:R2:W-:Y:S02]  /*4d30*/  ATOMS.XOR RZ, [UR5+0x10], R3 ;  /* 0x00001003ffff798c */ /* 0x0005e4000b800005 */
.L_x_84:
[----:B-1----:R-:W-:Y:S05]  /*4d40*/  BSYNC B0 ;  /* 0x0000000000007941 */ /* 0x002fea0003800000 */
.L_x_83:
[----:B------:R-:W-:Y:S05]  /*4d50*/  BRA.U UP1, `(.L_x_89) ;  /* 0x00000001016c7547 */ /* 0x000fea000b800000 */
[----:B------:R-:W-:-:S03]  /*4d60*/  UMOV UR4, 0xffffffff ;  /* 0xffffffff00047882 */ /* 0x000fc60000000000 */
[----:B------:R-:W-:Y:S05]  /*4d70*/  BRA.DIV UR4, `(.L_x_90) ;  /* 0x0000005e048c7947 */ /* 0x000fea000b800000 */
[----:B------:R-:W-:-:S13]  /*4d80*/  ELECT P6, URZ, PT ;  /* 0x0000000000ff782f */ /* 0x000fda00038c0000 */
.L_x_236:
[----:B------:R-:W-:Y:S05]  /*4d90*/  @!P6 BRA `(.L_x_89) ;  /* 0x00000000005ce947 */ /* 0x000fea0003800000 */
[----:B--2---:R-:W2:Y:S02]  /*4da0*/  LDS R4, [UR5+0x10] ;  /* 0x00001005ff047984 */ /* 0x004ea40008000800 */
[----:B--2---:R-:W-:-:S04]  /*4db0*/  SHF.L.U32 R4, R4, 0x1f, RZ ;  /* 0x0000001f04047819 */ /* 0x004fc800000006ff */
[----:B------:R-:W2:Y:S02]  /*4dc0*/  SYNCS.PHASECHK.TRANS64.TRYWAIT P0, [UR5+0x8], R4 ;  /* 0x00000804ff0075a7 */ /* 0x000ea40008001105 */
[----:B--2---:R-:W-:Y:S05]  /*4dd0*/  @P0 BRA `(.L_x_91) ;  /* 0x0000000000080947 */ /* 0x004fea0003800000 */
[----:B------:R-:W2:Y:S02]  /*4de0*/  SYNCS.PHASECHK.TRANS64.TRYWAIT P0, [UR5+0x8], R4 ;  /* 0x00000804ff0075a7 */ /* 0x000ea40008001105 */
[----:B--2---:R-:W-:Y:S05]  /*4df0*/  @!P0 BRA `(.L_x_92) ;  /* 0x0000005c008c8947 */ /* 0x004fea0003800000 */
.L_x_91:
[----:B------:R-:W3:Y:S01]  /*4e00*/  LDS R6, [UR6+0x2c0] ;  /* 0x0002c006ff067984 */ /* 0x000ee20008000800 */
[----:B--2---:R-:W-:Y:S02]  /*4e10*/  HFMA2 R3, -RZ, RZ, 0, 5.9604644775390625e-08 ;  /* 0x00000001ff037431 */ /* 0x004fe400000001ff */
[----:B------:R-:W-:Y:S01]  /*4e20*/  IMAD.MOV.U32 R4, RZ, RZ, 0xffff ;  /* 0x0000ffffff047424 */ /* 0x000fe200078e00ff */
[----:B------:R-:W-:Y:S01]  /*4e30*/  UPRMT UR4, UR32, 0x654, UR7 ;  /* 0x0000065420047896 */ /* 0x000fe20008000007 */
[----:B---3--:R-:W-:-:S03]  /*4e40*/  IMAD.SHL.U32 R5, R6, 0x20, RZ ;  /* 0x0000002006057824 */ /* 0x008fc600078e00ff */
[-C--:B------:R-:W-:Y:S02]  /*4e50*/  SHF.L.U32 R4, R4, R6.reuse, RZ ;  /* 0x0000000604047219 */ /* 0x080fe400000006ff */
[----:B------:R-:W-:Y:S01]  /*4e60*/  SHF.L.U32 R6, R3, R6, RZ ;  /* 0x0000000603067219 */ /* 0x000fe200000006ff */
[----:B------:R3:W-:Y:S04]  /*4e70*/  STS [UR6+0x2c0], R5 ;  /* 0x0002c005ff007988 */ /* 0x0007e80008000806 */
[----:B------:R3:W-:Y:S04]  /*4e80*/  ATOMS.OR RZ, [UR5+0x14], R4 ;  /* 0x00001404ffff798c */ /* 0x0007e8000b000005 */
[----:B------:R3:W-:Y:S01]  /*4e90*/  ATOMS.OR RZ, [UR5+0x18], R6 ;  /* 0x00001806ffff798c */ /* 0x0007e2000b000005 */
[----:B------:R-:W-:Y:S03]  /*4ea0*/  SYNCS.ARRIVE.TRANS64.RED.A1T0 RZ, [UR4], RZ ;  /* 0x000000ffffff79a7 */ /* 0x000fe60008100404 */
[----:B------:R3:W-:Y:S01]  /*4eb0*/  ATOMS.XOR RZ, [UR5+0x10], R3 ;  /* 0x00001003ffff798c */ /* 0x0007e2000b800005 */
[----:B------:R-:W-:Y:S05]  /*4ec0*/  BRA `(.L_x_89) ;  /* 0x0000000000107947 */ /* 0x000fea0003800000 */
.L_x_82:
[----:B------:R-:W-:Y:S02]  /*4ed0*/  MOV R3, 0xffffffff ;  /* 0xffffffff00037802 */ /* 0x000fe40000000f00 */
[----:B------:R-:W-:-:S03]  /*4ee0*/  MOV R4, 0x4f10 ;  /* 0x00004f1000047802 */ /* 0x000fc60000000f00 */
[----:B------:R2:W-:Y:S04]  /*4ef0*/  STS [UR6+0x2c0], R3 ;  /* 0x0002c003ff007988 */ /* 0x0005e80008000806 */
[----:B-12--5:R-:W-:Y:S05]  /*4f00*/  CALL.REL.NOINC `($__internal_1_$__cuda_sm10x_tcgen05_guardrail_trap_phase_invalid_during_alloc) ;  /* 0x0000006000c87944 */ /* 0x026fea0003c00000 */
.L_x_89:
[----:B------:R-:W-:Y:S05]  /*4f10*/  WARPSYNC.ALL ;  /* 0x0000000000007948 */ /* 0x000fea0003800000 */
[----:B------:R-:W4:Y:S01]  /*4f20*/  S2UR UR18, SR_CgaCtaId ;  /* 0x00000000001279c3 */ /* 0x000f220000008800 */
[----:B------:R-:W-:Y:S01]  /*4f30*/  UMOV UR4, 0x400 ;  /* 0x0000040000047882 */ /* 0x000fe20000000000 */
[----:B------:R-:W-:-:S06]  /*4f40*/  NOP ;  /* 0x0000000000007918 */ /* 0x000fcc0000000000 */
[----:B------:R-:W-:Y:S06]  /*4f50*/  BAR.ARV 0x6, 0xa0 ;  /* 0x0182800000007b1d */ /* 0x000fec0000002000 */
[----:B------:R-:W1:Y:S01]  /*4f60*/  LDCU UR5, c[0x0][0x390] ;  /* 0x00007200ff0577ac */ /* 0x000e620008000800 */
[----:B------:R-:W-:Y:S01]  /*4f70*/  LOP3.LUT R2, R2, 0xffff, RZ, 0xc0, !PT ;  /* 0x0000ffff02027812 */ /* 0x000fe200078ec0ff */
[----:B--2---:R-:W-:Y:S01]  /*4f80*/  IMAD.MOV.U32 R8, RZ, RZ, 0x1 ;  /* 0x00000001ff087424 */ /* 0x004fe200078e00ff */
[----:B------:R-:W-:Y:S01]  /*4f90*/  LOP3.LUT R0, R0, 0xffff, RZ, 0xc0, !PT ;  /* 0x0000ffff00007812 */ /* 0x000fe200078ec0ff */
[----:B------:R-:W-:Y:S01]  /*4fa0*/  UMOV UR22, URZ ;  /* 0x000000ff00167c82 */ /* 0x000fe20008000000 */
[----:B------:R-:W-:Y:S01]  /*4fb0*/  R2UR UR19, R2 ;  /* 0x00000000021372ca */ /* 0x000fe200000e0000 */
[----:B------:R-:W-:Y:S01]  /*4fc0*/  IMAD.MOV.U32 R2, RZ, RZ, RZ ;  /* 0x000000ffff027224 */ /* 0x000fe200078e00ff */
[----:B------:R-:W-:Y:S01]  /*4fd0*/  R2UR UR30, R0 ;  /* 0x00000000001e72ca */ /* 0x000fe200000e0000 */
[----:B------:R-:W-:Y:S01]  /*4fe0*/  IMAD.MOV.U32 R0, RZ, RZ, RZ ;  /* 0x000000ffff007224 */ /* 0x000fe200078e00ff */
[----:B------:R-:W-:-:S02]  /*4ff0*/  UISETP.NE.AND UP4, UPT, UR33, URZ, UPT ;  /* 0x000000ff2100728c */ /* 0x000fc4000bf85270 */
[----:B----4-:R-:W-:Y:S01]  /*5000*/  ULEA UR18, UR18, UR4, 0x18 ;  /* 0x0000000412127291 */ /* 0x010fe2000f8ec0ff */
[----:B------:R-:W-:Y:S01]  /*5010*/  UMOV UR15, URZ ;  /* 0x000000ff000f7c82 */ /* 0x000fe20008000000 */
[----:B------:R-:W-:Y:S02]  /*5020*/  UMOV UR26, 0x0 ;  /* 0x00000000001a7882 */ /* 0x000fe40000000000 */
[----:B------:R-:W-:Y:S02]  /*5030*/  UIADD3 UR6, UPT, UPT, UR18, 0x3400, URZ ;  /* 0x0000340012067890 */ /* 0x000fe4000fffe0ff */
[----:B------:R-:W-:Y:S02]  /*5040*/  UIADD3 UR7, UPT, UPT, UR18, 0x26400, URZ ;  /* 0x0002640012077890 */ /* 0x000fe4000fffe0ff */
[----:B-1----:R-:W-:Y:S01]  /*5050*/  UIADD3 UR5, UPT, UPT, UR5, 0x1f, URZ ;  /* 0x0000001f05057890 */ /* 0x002fe2000fffe0ff */
[----:B---3--:R-:W1:Y:S01]  /*5060*/  LDS R3, [UR18+0x2c0] ;  /* 0x0002c012ff037984 */ /* 0x008e620008000800 */
[----:B------:R-:W-:-:S02]  /*5070*/  UIADD3 UR29, UPT, UPT, UR18, 0x278, URZ ;  /* 0x00000278121d7890 */ /* 0x000fc4000fffe0ff */
[----:B------:R-:W-:Y:S02]  /*5080*/  USHF.R.S32.HI UR4, URZ, 0x1f, UR5 ;  /* 0x0000001fff047899 */ /* 0x000fe40008011405 */
[----:B------:R-:W-:Y:S02]  /*5090*/  USHF.R.U32.HI UR6, URZ, 0x4, UR6 ;  /* 0x00000004ff067899 */ /* 0x000fe40008011606 */
[----:B------:R-:W-:Y:S02]  /*50a0*/  ULEA.HI UR4, UR4, UR5, URZ, 0x5 ;  /* 0x0000000504047291 */ /* 0x000fe4000f8f28ff */
[----:B------:R-:W-:Y:S02]  /*50b0*/  USHF.R.U32.HI UR7, URZ, 0x4, UR7 ;  /* 0x00000004ff077899 */ /* 0x000fe40008011607 */
[----:B------:R-:W-:Y:S02]  /*50c0*/  USHF.R.S32.HI UR28, URZ, 0x5, UR4 ;  /* 0x00000005ff1c7899 */ /* 0x000fe40008011404 */
[----:B------:R-:W-:-:S02]  /*50d0*/  UPRMT UR29, URZ, 0x654, UR29 ;  /* 0x00000654ff1d7896 */ /* 0x000fc4000800001d */
[----:B------:R-:W-:Y:S02]  /*50e0*/  UISETP.LT.AND UP0, UPT, UR28, 0x1, UPT ;  /* 0x000000011c00788c */ /* 0x000fe4000bf01270 */
[----:B------:R-:W-:Y:S02]  /*50f0*/  ULOP3.LUT UR21, UR6, 0x3fff, URZ, 0xc0, !UPT ;  /* 0x00003fff06157892 */ /* 0x000fe4000f8ec0ff */
[----:B------:R-:W-:Y:S02]  /*5100*/  USEL UR31, UR28, 0x1, !UP0 ;  /* 0x000000011c1f7887 */ /* 0x000fe4000c000000 */
[----:B------:R-:W-:Y:S02]  /*5110*/  ULOP3.LUT UR20, UR7, 0x3fff, URZ, 0xc0, !UPT ;  /* 0x00003fff07147892 */ /* 0x000fe4000f8ec0ff */
[----:B------:R-:W-:Y:S01]  /*5120*/  UIADD3 UR31, UPT, UPT, -UR31, URZ, URZ ;  /* 0x000000ff1f1f7290 */ /* 0x000fe2000fffe1ff */
[----:B------:R-:W-:Y:S01]  /*5130*/  UMOV UR27, 0x8118010 ;  /* 0x08118010001b7882 */ /* 0x000fe20000000000 */
[----:B------:R-:W-:Y:S01]  /*5140*/  UMOV UR24, 0x0 ;  /* 0x0000000000187882 */ /* 0x000fe20000000000 */
[----:B------:R-:W-:Y:S01]  /*5150*/  UMOV UR25, 0x8118010 ;  /* 0x0811801000197882 */ /* 0x000fe20000000000 */
[C---:B-1----:R-:W-:Y:S01]  /*5160*/  VIADD R5, R3.reuse, 0x20 ;  /* 0x0000002003057836 */ /* 0x042fe20000000000 */
[----:B------:R-:W-:-:S04]  /*5170*/  LOP3.LUT R4, R3, 0xffff, RZ, 0xc0, !PT ;  /* 0x0000ffff03047812 */ /* 0x000fc800078ec0ff */
[----:B------:R-:W-:-:S05]  /*5180*/  LOP3.LUT R5, R5, 0xffff, RZ, 0xc0, !PT ;  /* 0x0000ffff05057812 */ /* 0x000fca00078ec0ff */
[----:B------:R1:W-:Y:S02]  /*5190*/  STL.64 [R1], R4 ;  /* 0x0000000401007387 */ /* 0x0003e40000100a00 */
.L_x_101:
[----:B-1----:R-:W-:-:S04]  /*51a0*/  SHF.L.U32 R5, R2, 0x1f, RZ ;  /* 0x0000001f02057819 */ /* 0x002fc800000006ff */
[----:B------:R-:W1:Y:S02]  /*51b0*/  SYNCS.PHASECHK.TRANS64.TRYWAIT P0, [UR18+0x270], R5 ;  /* 0x00027005ff0075a7 */ /* 0x000e640008001112 */
[----:B-1-34-:R-:W-:Y:S05]  /*51c0*/  @!P0 BRA `(.L_x_93) ;  /* 0x0000005800b08947 */ /* 0x01afea0003800000 */
.L_x_238:
[----:B-1----:R-:W1:Y:S01]  /*51d0*/  LDS.128 R4, [UR18+0x2b0] ;  /* 0x0002b012ff047984 */ /* 0x002e620008000c00 */
[----:B------:R-:W-:Y:S01]  /*51e0*/  ULEA UR23, UR22, UR18, 0x3 ;  /* 0x0000001216177291 */ /* 0x000fe2000f8e18ff */
[----:B------:R-:W-:Y:S01]  /*51f0*/  @!PT LDS RZ, [RZ] ;  /* 0x00000000fffff984 */ /* 0x000fe20000000800 */
[----:B------:R-:W-:Y:S01]  /*5200*/  @!PT LDS RZ, [RZ] ;  /* 0x00000000fffff984 */ /* 0x000fe20000000800 */
[----:B------:R-:W-:Y:S01]  /*5210*/  @!PT LDS RZ, [RZ] ;  /* 0x00000000fffff984 */ /* 0x000fe20000000800 */
[----:B------:R-:W-:Y:S01]  /*5220*/  @!PT LDS RZ, [RZ] ;  /* 0x00000000fffff984 */ /* 0x000fe20000000800 */
[----:B------:R2:W-:Y:S06]  /*5230*/  MEMBAR.ALL.CTA ;  /* 0x0000000000007992 */ /* 0x0005ec0000008000 */
[----:B--2---:R-:W2:Y:S02]  /*5240*/  FENCE.VIEW.ASYNC.S ;  /* 0x00000000000073c6 */ /* 0x004ea40000000000 */
[----:B--2---:R-:W-:Y:S01]  /*5250*/  SYNCS.ARRIVE.TRANS64.RED.A1T0 RZ, [UR29], RZ ;  /* 0x000000ffffff79a7 */ /* 0x004fe2000810041d */
[----:B-1----:R-:W-:Y:S01]  /*5260*/  LOP3.LUT P2, RZ, R6, 0x1, RZ, 0xc0, !PT ;  /* 0x0000000106ff7812 */ /* 0x002fe2000784c0ff */
[----:B------:R-:W-:-:S12]  /*5270*/  BRA.U UP4, `(.L_x_94) ;  /* 0x00000001040c7547 */ /* 0x000fd8000b800000 */
[----:B------:R-:W-:-:S04]  /*5280*/  SHF.L.U32 R5, R8, 0x1f, RZ ;  /* 0x0000001f08057819 */ /* 0x000fc800000006ff */
[----:B------:R-:W1:Y:S02]  /*5290*/  SYNCS.PHASECHK.TRANS64.TRYWAIT P0, [UR23+0x290], R5 ;  /* 0x00029005ff0075a7 */ /* 0x000e640008001117 */
[----:B-1----:R-:W-:Y:S05]  /*52a0*/  @!P0 BRA `(.L_x_95) ;  /* 0x0000005800908947 */ /* 0x002fea0003800000 */
.L_x_94:
[----:B------:R-:W-:Y:S05]  /*52b0*/  BRA.U UP4, `(.L_x_96) ;  /* 0x0000000104dc7547 */ /* 0x000fea000b800000 */
[----:B------:R-:W2:Y:S02]  /*52c0*/  LDCU UR4, c[0x0][0x390] ;  /* 0x00007200ff0477ac */ /* 0x000ea40008000800 */
[----:B--2---:R-:W-:-:S09]  /*52d0*/  UISETP.GE.AND UP0, UPT, UR4, 0x1, UPT ;  /* 0x000000010400788c */ /* 0x004fd2000bf06270 */
[----:B------:R-:W-:Y:S05]  /*52e0*/  BRA.U !UP0, `(.L_x_97) ;  /* 0x0000000108c47547 */ /* 0x000fea000b800000 */
[----:B------:R-:W-:Y:S01]  /*52f0*/  ULEA UR4, UR22, UR48, 0x2 ;  /* 0x0000003016047291 */ /* 0x000fe2000f8e10ff */
[----:B-1----:R-:W-:-:S08]  /*5300*/  SHF.L.U32 R4, R0, 0x1f, RZ ;  /* 0x0000001f00047819 */ /* 0x002fd000000006ff */
[----:B------:R-:W5:Y:S01]  /*5310*/  LDL R5, [UR4] ;  /* 0x00000004ff057983 */ /* 0x000f620008100800 */
[----:B------:R-:W-:Y:S02]  /*5320*/  ULEA UR4, UR15, UR18, 0x3 ;  /* 0x000000120f047291 */ /* 0x000fe4000f8e18ff */
[----:B------:R-:W-:Y:S01]  /*5330*/  UPLOP3.LUT UP2, UPT, UPT, UPT, UPT, 0x40, 0x4 ;  /* 0x000000000004789c */ /* 0x000fe20003f4e870 */
[----:B------:R-:W-:Y:S01]  /*5340*/  UMOV UR17, UR31 ;  /* 0x0000001f00117c82 */ /* 0x000fe20008000000 */
[----:B------:R-:W-:Y:S01]  /*5350*/  UMOV UR16, UR28 ;  /* 0x0000001c00107c82 */ /* 0x000fe20008000000 */
[----:B------:R-:W-:-:S04]  /*5360*/  UMOV UR5, UR15 ;  /* 0x0000000f00057c82 */ /* 0x000fc80008000000 */
[----:B------:R1:W2:Y:S04]  /*5370*/  SYNCS.PHASECHK.TRANS64.TRYWAIT P1, [UR4], R4 ;  /* 0x00000004ff0075a7 */ /* 0x0002a80008021104 */
.L_x_100:
[----:B------:R-:W-:Y:S02]  /*5380*/  UIADD3 UR17, UPT, UPT, UR17, 0x1, URZ ;  /* 0x0000000111117890 */ /* 0x000fe4000fffe0ff */
[----:B---3--:R-:W-:Y:S02]  /*5390*/  ULEA UR10, UR5, UR18, 0x3 ;  /* 0x00000012050a7291 */ /* 0x008fe4000f8e18ff */
[----:B------:R-:W-:Y:S01]  /*53a0*/  UISETP.NE.AND UP3, UPT, UR17, URZ, UPT ;  /* 0x000000ff1100728c */ /* 0x000fe2000bf65270 */
[----:B--2-4-:R-:W-:Y:S10]  /*53b0*/  @P1 BRA `(.L_x_98) ;  /* 0x00000000000c1947 */ /* 0x014ff40003800000 */
[----:B------:R-:W-:Y:S04]  /*53c0*/  SHF.L.U32 R6, R0, 0x1f, RZ ;  /* 0x0000001f00067819 */ /* 0x000fe800000006ff */
[----:B------:R-:W2:Y:S02]  /*53d0*/  SYNCS.PHASECHK.TRANS64.TRYWAIT P0, [UR10], R6 ;  /* 0x00000006ff0075a7 */ /* 0x000ea4000800110a */
[----:B--2---:R-:W-:Y:S05]  /*53e0*/  @!P0 BRA `(.L_x_99) ;  /* 0x0000005800588947 */ /* 0x004fea0003800000 */
.L_x_98:
[----:B------:R-:W-:Y:S01]  /*53f0*/  UISETP.NE.AND UP0, UPT, UR16, 0x1, UPT ;  /* 0x000000011000788c */ /* 0x000fe2000bf05270 */
[----:B------:R-:W-:Y:S01]  /*5400*/  PLOP3.LUT P1, PT, PT, PT, PT, 0x80, 0x8 ;  /* 0x000000000008781c */ /* 0x000fe20003f2f070 */
[----:B------:R-:W-:Y:S02]  /*5410*/  UIADD3 UR4, UPT, UPT, UR5, 0x1, URZ ;  /* 0x0000000105047890 */ /* 0x000fe4000fffe0ff */
[----:B------:R-:W-:Y:S02]  /*5420*/  ULEA UR8, UR5, UR20, 0x7 ;  /* 0x0000001405087291 */ /* 0x000fe4000f8e38ff */
[----:B------:R-:W-:Y:S01]  /*5430*/  UISETP.NE.AND UP1, UPT, UR4, 0x23, UPT ;  /* 0x000000230400788c */ /* 0x000fe2000bf25270 */
[----:B------:R-:W-:Y:S01]  /*5440*/  PLOP3.LUT P0, PT, PT, PT, UP0, 0x80, 0x8 ;  /* 0x000000000008781c */ /* 0x000fe20003f0f008 */
[----:B------:R-:W-:Y:S02]  /*5450*/  UIADD3 UR12, UPT, UPT, UR8, 0x40, URZ ;  /* 0x00000040080c7890 */ /* 0x000fe4000fffe0ff */
[----:B------:R-:W-:Y:S02]  /*5460*/  USEL UR6, URZ, 0x1, UP1 ;  /* 0x00000001ff067887 */ /* 0x000fe40008800000 */
[----:B------:R-:W-:Y:S02]  /*5470*/  USEL UR15, UR4, URZ, UP1 ;  /* 0x000000ff040f7287 */ /* 0x000fe40008800000 */
[----:B------:R-:W-:Y:S02]  /*5480*/  UIADD3 UR10, UPT, UPT, UR10, 0x118, URZ ;  /* 0x000001180a0a7890 */ /* 0x000fe4000fffe0ff */
[----:B------:R-:W-:Y:S01]  /*5490*/  @UP0 ULEA UR4, UR15, UR18, 0x3 ;  /* 0x000000120f040291 */ /* 0x000fe2000f8e18ff */
[----:B------:R-:W-:Y:S01]  /*54a0*/  LOP3.LUT R0, R0, UR6, RZ, 0x3c, !PT ;  /* 0x0000000600007c12 */ /* 0x000fe2000f8e3cff */
[----:B------:R-:W-:Y:S01]  /*54b0*/  UIADD3 UR16, UPT, UPT, UR16, -0x1, URZ ;  /* 0xffffffff10107890 */ /* 0x000fe2000fffe0ff */
[----:B------:R-:W-:Y:S02]  /*54c0*/  UMOV UR9, 0x80004020 ;  /* 0x8000402000097882 */ /* 0x000fe40000000000 */
[----:B-1----:R-:W-:Y:S01]  /*54d0*/  @P0 SHF.L.U32 R4, R0, 0x1f, RZ ;  /* 0x0000001f00040819 */ /* 0x002fe200000006ff */
[----:B------:R-:W-:Y:S01]  /*54e0*/  UMOV UR13, 0x80004020 ;  /* 0x80004020000d7882 */ /* 0x000fe20000000000 */
[----:B------:R-:W-:Y:S02]  /*54f0*/  UMOV UR7, 0x40004040 ;  /* 0x4000404000077882 */ /* 0x000fe40000000000 */
[----:B------:R3:W4:Y:S01]  /*5500*/  @P0 SYNCS.PHASECHK.TRANS64.TRYWAIT P1, [UR4], R4 ;  /* 0x00000004ff0005a7 */ /* 0x0007220008021104 */
[----:B------:R-:W-:Y:S11]  /*5510*/  ELECT P0, URZ, PT ;  /* 0x0000000000ff782f */ /* 0x000ff60003800000 */
[----:B------:R-:W-:Y:S02]  /*5520*/  @!UPT UIADD3 URZ, UPT, UPT, URZ, URZ, URZ ;  /* 0x000000fffffff290 */ /* 0x000fe4000fffe0ff */
[C---:B-----5:R-:W-:Y:S01]  /*5530*/  @P0 R2UR.BROADCAST UR14, R5.reuse ;  /* 0x00000000050e02ca */ /* 0x060fe200008e0000 */
[----:B------:R-:W-:Y:S01]  /*5540*/  ULEA UR4, UR5, UR21, 0x8 ;  /* 0x0000001505047291 */ /* 0x000fe2000f8e40ff */
[----:B------:R-:W-:Y:S11]  /*5550*/  ELECT P0, URZ, PT ;  /* 0x0000000000ff782f */ /* 0x000ff60003800000 */
[----:B------:R-:W-:Y:S02]  /*5560*/  @!UPT UIADD3 URZ, UPT, UPT, URZ, URZ, URZ ;  /* 0x000000fffffff290 */ /* 0x000fe4000fffe0ff */
[----:B------:R-:W-:Y:S01]  /*5570*/  @P0 R2UR.BROADCAST UR11, R5 ;  /* 0x00000000050b02ca */ /* 0x000fe200008e0000 */
[----:B------:R-:W-:Y:S01]  /*5580*/  UIADD3 UR6, UPT, UPT, UR4, 0x80, URZ ;  /* 0x0000008004067890 */ /* 0x000fe2000fffe0ff */
[----:B------:R-:W-:Y:S02]  /*5590*/  UMOV UR5, 0x40004040 ;  /* 0x4000404000057882 */ /* 0x000fe40000000000 */
[----:B------:R1:W-:Y:S01]  /*55a0*/  UTCHMMA.2CTA gdesc[UR4], gdesc[UR8], tmem[UR14], tmem[UR26], idesc[UR27], UP2 ;  /* 0x00ff1a08040075ea */ /* 0x0003e2000920000e */
[----:B------:R-:W-:Y:S08]  /*55b0*/  UPLOP3.LUT UP2, UPT, UPT, UPT, UPT, 0x80, 0x8 ;  /* 0x000000000008789c */ /* 0x000ff00003f4f070 */
[----:B------:R3:W-:Y:S01]  /*55c0*/  UTCHMMA.2CTA gdesc[UR6], gdesc[UR12], tmem[UR11], tmem[UR24], idesc[UR25], UPT ;  /* 0x00ff180c060075ea */ /* 0x0007e2000ba0000b */
[----:B------:R3:W-:Y:S01]  /*55d0*/  UTCBAR.2CTA.MULTICAST [UR10], URZ, UR19 ;  /* 0x000000ff0a0073e9 */ /* 0x0007e20008200813 */
[----:B-1----:R-:W-:Y:S01]  /*55e0*/  UMOV UR5, UR15 ;  /* 0x0000000f00057c82 */ /* 0x002fe20008000000 */
[----:B------:R-:W-:Y:S05]  /*55f0*/  BRA.U UP3, `(.L_x_100) ;  /* 0xfffffffd03607547 */ /* 0x000fea000b83ffff */
.L_x_97:
[----:B------:R-:W-:-:S09]  /*5600*/  UIADD3 UR4, UPT, UPT, UR23, 0x280, URZ ;  /* 0x0000028017047890 */ /* 0x000fd2000fffe0ff */
[----:B------:R2:W-:Y:S01]  /*5610*/  UTCBAR.2CTA.MULTICAST [UR4], URZ, UR30 ;  /* 0x000000ff040073e9 */ /* 0x0005e2000820081e */
[----:B------:R-:W-:Y:S02]  /*5620*/  NOP ;  /* 0x0000000000007918 */ /* 0x000fe40000000000 */
.L_x_96:
[----:B--2---:R-:W-:Y:S01]  /*5630*/  UIADD3 UR4, UPT, UPT, UR22, 0x1, URZ ;  /* 0x0000000116047890 */ /* 0x004fe2000fffe0ff */
[----:B------:R-:W-:-:S03]  /*5640*/  LOP3.LUT R2, R2, 0x1, RZ, 0x3c, !PT ;  /* 0x0000000102027812 */ /* 0x000fc600078e3cff */
[----:B------:R-:W-:-:S04]  /*5650*/  UISETP.NE.AND UP0, UPT, UR4, 0x2, UPT ;  /* 0x000000020400788c */ /* 0x000fc8000bf05270 */
[----:B------:R-:W-:Y:S02]  /*5660*/  USEL UR5, URZ, 0x1, UP0 ;  /* 0x00000001ff057887 */ /* 0x000fe40008000000 */
[----:B------:R-:W-:-:S04]  /*5670*/  USEL UR22, UR4, URZ, UP0 ;  /* 0x000000ff04167287 */ /* 0x000fc80008000000 */
[----:B------:R-:W-:Y:S01]  /*5680*/  LOP3.LUT R8, R8, UR5, RZ, 0x3c, !PT ;  /* 0x0000000508087c12 */ /* 0x000fe2000f8e3cff */
[----:B------:R-:W-:Y:S07]  /*5690*/  @P2 BRA `(.L_x_101) ;  /* 0xfffffff800c02947 */ /* 0x000fee000383ffff */
[----:B------:R-:W2:Y:S01]  /*56a0*/  S2UR UR8, SR_CgaCtaId ;  /* 0x00000000000879c3 */ /* 0x000ea20000008800 */
[----:B------:R-:W-:Y:S01]  /*56b0*/  ELECT P0, URZ, PT ;  /* 0x0000000000ff782f */ /* 0x000fe20003800000 */
[----:B------:R-:W-:Y:S01]  /*56c0*/  HFMA2 R0, -RZ, RZ, 0, 5.9604644775390625e-08 ;  /* 0x00000001ff007431 */ /* 0x000fe200000001ff */
[----:B------:R-:W-:-:S05]  /*56d0*/  UMOV UR4, 0x40 ;  /* 0x0000004000047882 */ /* 0x000fca0000000000 */
[----:B------:R-:W-:Y:S01]  /*56e0*/  UVIRTCOUNT.DEALLOC.SMPOOL 0x80 ;  /* 0x000000800000784c */ /* 0x000fe20000000000 */
[----:B------:R-:W-:Y:S02]  /*56f0*/  UISETP.NE.AND UP0, UPT, UR33, URZ, UPT ;  /* 0x000000ff2100728c */ /* 0x000fe4000bf05270 */
[----:B--2---:R-:W-:-:S09]  /*5700*/  ULEA UR8, UR8, UR4, 0x18 ;  /* 0x0000000408087291 */ /* 0x004fd2000f8ec0ff */
[----:B------:R2:W-:Y:S01]  /*5710*/  @P0 STS.U8 [UR8+0x1c], R0 ;  /* 0x00001c00ff000988 */ /* 0x0005e20008000008 */
[----:B------:R-:W-:Y:S05]  /*5720*/  BRA.U UP0, `(.L_x_102) ;  /* 0x0000000100587547 */ /* 0x000fea000b800000 */
[----:B------:R-:W-:Y:S01]  /*5730*/  UIADD3 UR5, UPT, UPT, UR18, 0x290, URZ ;  /* 0x0000029012057890 */ /* 0x000fe2000fffe0ff */
[----:B------:R-:W-:-:S03]  /*5740*/  SHF.L.U32 R2, R8, 0x1f, RZ ;  /* 0x0000001f08027819 */ /* 0x000fc600000006ff */
[----:B------:R-:W-:-:S09]  /*5750*/  ULEA UR4, UR22, UR5, 0x3 ;  /* 0x0000000516047291 */ /* 0x000fd2000f8e18ff */
[----:B------:R-:W1:Y:S02]  /*5760*/  SYNCS.PHASECHK.TRANS64.TRYWAIT P0, [UR4], R2 ;  /* 0x00000002ff0075a7 */ /* 0x000e640008001104 */
[----:B-1----:R-:W-:Y:S05]  /*5770*/  @!P0 BRA `(.L_x_103) ;  /* 0x00000054008c8947 */ /* 0x002fea0003800000 */
.L_x_242:
[----:B------:R-:W-:-:S04]  /*5780*/  UIADD3 UR4, UPT, UPT, UR22, 0x1, URZ ;  /* 0x0000000116047890 */ /* 0x000fc8000fffe0ff */
[----:B------:R-:W-:-:S04]  /*5790*/  UISETP.NE.AND UP1, UPT, UR4, 0x2, UPT ;  /* 0x000000020400788c */ /* 0x000fc8000bf25270 */
[----:B---3--:R-:W-:Y:S02]  /*57a0*/  USEL UR6, URZ, 0x1, UP1 ;  /* 0x00000001ff067887 */ /* 0x008fe40008800000 */
[----:B------:R-:W-:-:S04]  /*57b0*/  USEL UR4, UR4, URZ, UP1 ;  /* 0x000000ff04047287 */ /* 0x000fc80008800000 */
[----:B------:R-:W-:Y:S01]  /*57c0*/  ULEA UR4, UR4, UR5, 0x3 ;  /* 0x0000000504047291 */ /* 0x000fe2000f8e18ff */
[----:B-1----:R-:W-:-:S04]  /*57d0*/  LOP3.LUT R2, R8, UR6, RZ, 0x3c, !PT ;  /* 0x0000000608027c12 */ /* 0x002fc8000f8e3cff */
[----:B------:R-:W-:Y:S01]  /*57e0*/  SHF.L.U32 R2, R2, 0x1f, RZ ;  /* 0x0000001f02027819 */ /* 0x000fe200000006ff */
[----:B--2---:R-:W-:-:S04]  /*57f0*/  IMAD.U32 R0, RZ, RZ, UR4 ;  /* 0x00000004ff007e24 */ /* 0x004fc8000f8e00ff */
[----:B------:R1:W2:Y:S03]  /*5800*/  SYNCS.PHASECHK.TRANS64.TRYWAIT P0, [R0+URZ], R2 ;  /* 0x00000002000075a7 */ /* 0x0002a600080011ff */
[----:B--2---:R-:W-:Y:S05]  /*5810*/  @!P0 NANOSLEEP.SYNCS 0x989680 ;  /* 0x009896800000895d */ /* 0x004fea0003900000 */
[----:B------:R-:W2:Y:S02]  /*5820*/  @!P0 SYNCS.PHASECHK.TRANS64 P0, [R0+URZ], R2 ;  /* 0x00000002000085a7 */ /* 0x000ea400080010ff */
[----:B--2---:R-:W-:Y:S05]  /*5830*/  @P0 BRA `(.L_x_104) ;  /* 0x0000000000200947 */ /* 0x004fea0003800000 */
.L_x_105:
[----:B--2---:R2:W3:Y:S02]  /*5840*/  SYNCS.PHASECHK.TRANS64.TRYWAIT P0, [R0+URZ], R2 ;  /* 0x00000002000075a7 */ /* 0x0044e400080011ff */
[----:B---3--:R-:W-:Y:S05]  /*5850*/  @!P0 NANOSLEEP.SYNCS 0x989680 ;  /* 0x009896800000895d */ /* 0x008fea0003900000 */
[----:B------:R-:W3:Y:S02]  /*5860*/  @!P0 SYNCS.PHASECHK.TRANS64 P0, [R0+URZ], R2 ;  /* 0x00000002000085a7 */ /* 0x000ee400080010ff */
[----:B---3--:R-:W-:Y:S05]  /*5870*/  @!P0 BRA `(.L_x_105) ;  /* 0xfffffffc00f08947 */ /* 0x008fea000383ffff */
[----:B------:R-:W-:Y:S05]  /*5880*/  BRA `(.L_x_104) ;  /* 0x00000000000c7947 */ /* 0x000fea0003800000 */
.L_x_102:
[----:B------:R-:W-:-:S04]  /*5890*/  UIADD3 UR4, UPT, UPT, UR18, 0x2a0, URZ ;  /* 0x000002a012047890 */ /* 0x000fc8000fffe0ff */
[----:B------:R-:W-:-:S09]  /*58a0*/  UPRMT UR4, UR32, 0x654, UR4 ;  /* 0x0000065420047896 */ /* 0x000fd20008000004 */
[----:B------:R-:W-:Y:S03]  /*58b0*/  SYNCS.ARRIVE.TRANS64.RED.A1T0 RZ, [UR4], RZ ;  /* 0x000000ffffff79a7 */ /* 0x000fe60008100404 */
.L_x_104:
[----:B-12---:R-:W-:Y:S01]  /*58c0*/  SHF.L.U32 R2, RZ, 0x1f, RZ ;  /* 0x0000001fff027819 */ /* 0x006fe200000006ff */
[----:B------:R-:W-:Y:S01]  /*58d0*/  UIADD3 UR4, UPT, UPT, UR18, 0x2a0, URZ ;  /* 0x000002a012047890 */ /* 0x000fe2000fffe0ff */
[----:B------:R-:W-:Y:S02]  /*58e0*/  PLOP3.LUT P0, PT, PT, PT, UP0, 0x80, 0x8 ;  /* 0x000000000008781c */ /* 0x000fe40003f0f008 */
[----:B----4-:R-:W1:Y:S02]  /*58f0*/  SYNCS.PHASECHK.TRANS64.TRYWAIT P1, [UR18+0x2a0], R2 ;  /* 0x0002a002ff0075a7 */ /* 0x010e640008021112 */
[----:B-1----:R-:W-:Y:S09]  /*5900*/  @!P1 BRA `(.L_x_106) ;  /* 0x0000005400409947 */ /* 0x002ff20003800000 */
.L_x_244:
[----:B------:R-:W-:Y:S01]  /*5910*/  @!UP0 UPRMT UR4, UR32, 0x654, UR4 ;  /* 0x0000065420048896 */ /* 0x000fe20008000004 */
[----:B------:R-:W-:Y:S01]  /*5920*/  LOP3.LUT R3, R3, 0xffff, RZ, 0xc0, !PT ;  /* 0x0000ffff03037812 */ /* 0x000fe200078ec0ff */
[----:B-1----:R-:W-:-:S03]  /*5930*/  IMAD.MOV.U32 R2, RZ, RZ, 0xffff ;  /* 0x0000ffffff027424 */ /* 0x002fc600078e00ff */
[----:B------:R-:W-:-:S04]  /*5940*/  SHF.R.U32.HI R3, RZ, 0x5, R3 ;  /* 0x00000005ff037819 */ /* 0x000fc80000011603 */
[----:B------:R-:W-:Y:S01]  /*5950*/  @!P0 SYNCS.ARRIVE.TRANS64.RED.A1T0 RZ, [UR4], RZ ;  /* 0x000000ffffff89a7 */ /* 0x000fe20008100404 */
[----:B------:R-:W-:Y:S01]  /*5960*/  NOP ;  /* 0x0000000000007918 */ /* 0x000fe20000000000 */
[----:B------:R-:W1:Y:S01]  /*5970*/  LDS R0, [UR8+0x14] ;  /* 0x00001408ff007984 */ /* 0x000e620008000800 */
[----:B------:R-:W-:-:S04]  /*5980*/  SHF.L.U32 R2, R2, R3, RZ ;  /* 0x0000000302027219 */ /* 0x000fc800000006ff */
[----:B-1----:R-:W-:-:S04]  /*5990*/  LOP3.LUT R0, R0, R2, RZ, 0xc0, !PT ;  /* 0x0000000200007212 */ /* 0x002fc800078ec0ff */
[----:B------:R-:W-:Y:S01]  /*59a0*/  ISETP.NE.AND P0, PT, R0, R2, PT ;  /* 0x000000020000720c */ /* 0x000fe20003f05270 */
[----:B------:R-:W-:-:S05]  /*59b0*/  IMAD.MOV.U32 R0, RZ, RZ, 0x1 ;  /* 0x00000001ff007424 */ /* 0x000fca00078e00ff */
[----:B------:R-:W-:-:S07]  /*59c0*/  SHF.L.U32 R0, R0, R3, RZ ;  /* 0x0000000300007219 */ /* 0x000fce00000006ff */
[----:B------:R-:W-:Y:S05]  /*59d0*/  @P0 BRA `(.L_x_107) ;  /* 0x00000000005c0947 */ /* 0x000fea0003800000 */
[----:B------:R-:W1:Y:S02]  /*59e0*/  LDS R3, [UR8+0x18] ;  /* 0x00001808ff037984 */ /* 0x000e640008000800 */
[----:B-1----:R-:W-:-:S04]  /*59f0*/  LOP3.LUT R3, R3, R0, RZ, 0xc0, !PT ;  /* 0x0000000003037212 */ /* 0x002fc800078ec0ff */
[----:B------:R-:W-:-:S13]  /*5a00*/  ISETP.NE.AND P0, PT, R3, R0, PT ;  /* 0x000000000300720c */ /* 0x000fda0003f05270 */
[----:B------:R-:W-:Y:S05]  /*5a10*/  @P0 BRA `(.L_x_108) ;  /* 0x0000000000400947 */ /* 0x000fea0003800000 */
[----:B------:R-:W-:Y:S01]  /*5a20*/  R2UR UR4, R2 ;  /* 0x00000000020472ca */ /* 0x000fe200000e0000 */
[----:B------:R-:W1:Y:S01]  /*5a30*/  S2R R3, SR_LANEID ;  /* 0x0000000000037919 */ /* 0x000e620000000000 */
[----:B------:R-:W-:-:S04]  /*5a40*/  LOP3.LUT R0, RZ, R0, RZ, 0x33, !PT ;  /* 0x00000000ff007212 */ /* 0x000fc800078e33ff */
[----:B---3--:R-:W2:Y:S07]  /*5a50*/  REDUX UR6, R0 ;  /* 0x00000000000673c4 */ /* 0x008eae0000000000 */
[----:B------:R-:W-:-:S03]  /*5a60*/  ULOP3.LUT UR5, URZ, UR4, URZ, 0x33, !UPT ;  /* 0x00000004ff057292 */ /* 0x000fc6000f8e33ff */
[----:B------:R-:W-:Y:S02]  /*5a70*/  VOTEU.ANY UR4, UPT, PT ;  /* 0x0000000000047886 */ /* 0x000fe400038e0100 */
[----:B------:R-:W-:Y:S01]  /*5a80*/  UFLO.U32 UR4, UR4 ;  /* 0x00000004000472bd */ /* 0x000fe200080e0000 */
[----:B------:R-:W-:-:S04]  /*5a90*/  IMAD.U32 R2, RZ, RZ, UR5 ;  /* 0x00000005ff027e24 */ /* 0x000fc8000f8e00ff */
[----:B------:R-:W3:Y:S02]  /*5aa0*/  REDUX UR7, R2 ;  /* 0x00000000020773c4 */ /* 0x000ee40000000000 */
[----:B------:R4:W-:Y:S01]  /*5ab0*/  UTCATOMSWS.AND URZ, UR5 ;  /* 0x0000000500ff79e3 */ /* 0x0009e20008000000 */
[----:B--2---:R-:W-:Y:S01]  /*5ac0*/  IMAD.U32 R0, RZ, RZ, UR6 ;  /* 0x00000006ff007e24 */ /* 0x004fe2000f8e00ff */
[----:B-1----:R-:W-:Y:S01]  /*5ad0*/  ISETP.EQ.U32.AND P0, PT, R3, UR4, PT ;  /* 0x0000000403007c0c */ /* 0x002fe2000bf02070 */
[----:B---3--:R-:W-:-:S12]  /*5ae0*/  IMAD.U32 R2, RZ, RZ, UR7 ;  /* 0x00000007ff027e24 */ /* 0x008fd8000f8e00ff */
[----:B------:R4:W-:Y:S04]  /*5af0*/  @P0 ATOMS.AND RZ, [UR8+0x14], R2 ;  /* 0x00001402ffff098c */ /* 0x0009e8000a800008 */
[----:B------:R4:W-:Y:S01]  /*5b00*/  @P0 ATOMS.AND RZ, [UR8+0x18], R0 ;  /* 0x00001800ffff098c */ /* 0x0009e2000a800008 */
[----:B------:R-:W-:Y:S05]  /*5b10*/  BRA `(.L_x_109) ;  /* 0x0000000000147947 */ /* 0x000fea0003800000 */
.L_x_108:
[----:B------:R-:W-:Y:S02]  /*5b20*/  MOV R2, 0x5b40 ;  /* 0x00005b4000027802 */ /* 0x000fe40000000f00 */
[----:B---3-5:R-:W-:Y:S05]  /*5b30*/  CALL.REL.NOINC `($__internal_0_$__cuda_sm10x_tcgen05_guardrail_trap_col_being_dealloced_not_returned_by_alloc) ;  /* 0x0000005400b07944 */ /* 0x028fea0003c00000 */
[----:B------:R-:W-:Y:S05]  /*5b40*/  BRA `(.L_x_109) ;  /* 0x0000000000087947 */ /* 0x000fea0003800000 */
.L_x_107:
[----:B------:R-:W-:Y:S02]  /*5b50*/  MOV R2, 0x5b70 ;  /* 0x00005b7000027802 */ /* 0x000fe40000000f00 */
[----:B---3-5:R-:W-:Y:S05]  /*5b60*/  CALL.REL.NOINC `($__internal_2_$__cuda_sm10x_tcgen05_guardrail_trap_unallocated_columns_being_dealloced) ;  /* 0x0000005400bc7944 */ /* 0x028fea0003c00000 */
.L_x_109:
[----:B------:R-:W-:Y:S01]  /*5b70*/  NOP ;  /* 0x0000000000007918 */ /* 0x000fe20000000000 */
[----:B----4-:R-:W-:Y:S05]  /*5b80*/  EXIT ;  /* 0x000000000000794d */ /* 0x010fea0003800000 */
.L_x_81:
[----:B------:R-:W2:Y:S01]  /*5b90*/  LDCU UR5, c[0x0][0x384] ;  /* 0x00007080ff0577ac */ /* 0x000ea20008000800 */
[----:B------:R-:W-:Y:S02]  /*5ba0*/  UISETP.NE.OR UP0, UPT, UR18, 0x3, !UP3 ;  /* 0x000000031200788c */ /* 0x000fe4000df05670 */
[----:B--2---:R-:W-:-:S07]  /*5bb0*/  UIADD3 UR5, UPT, UPT, UR5, 0x3f, URZ ;  /* 0x0000003f05057890 */ /* 0x004fce000fffe0ff */
[----:B------:R-:W-:Y:S05]  /*5bc0*/  BRA.U UP0, `(.L_x_110) ;  /* 0x0000001500647547 */ /* 0x000fea000b800000 */
[----:B------:R-:W-:Y:S01]  /*5bd0*/  USHF.R.S32.HI UR4, URZ, 0x1f, UR5 ;  /* 0x0000001fff047899 */ /* 0x000fe20008011405 */
[----:B------:R-:W2:Y:S01]  /*5be0*/  S2UR UR8, SR_CgaCtaId ;  /* 0x00000000000879c3 */ /* 0x000ea20000008800 */
[----:B------:R-:W3:Y:S01]  /*5bf0*/  LDCU UR45, c[0x0][0x370] ;  /* 0x00006e00ff2d77ac */ /* 0x000ee20008000800 */
[----:B------:R-:W-:Y:S02]  /*5c00*/  HFMA2 R10, -RZ, RZ, 0, 5.9604644775390625e-08 ;  /* 0x00000001ff0a7431 */ /* 0x000fe400000001ff */
[----:B------:R-:W-:Y:S01]  /*5c10*/  IMAD.MOV.U32 R9, RZ, RZ, RZ ;  /* 0x000000ffff097224 */ /* 0x000fe200078e00ff */
[----:B------:R-:W-:Y:S01]  /*5c20*/  ULEA.HI UR4, UR4, UR5, URZ, 0x6 ;  /* 0x0000000504047291 */ /* 0x000fe2000f8f30ff */
[----:B------:R-:W4:Y:S02]  /*5c30*/  LDCU.128 UR40, c[0x0][0xb10] ;  /* 0x00016200ff2877ac */ /* 0x000f240008000c00 */
[----:B------:R-:W1:Y:S01]  /*5c40*/  LDC.64 R14, c[0x0][0x348] ;  /* 0x0000d200ff0e7b82 */ /* 0x000e620000000a00 */
[----:B------:R-:W-:Y:S01]  /*5c50*/  USHF.R.S32.HI UR33, URZ, 0x6, UR4 ;  /* 0x00000006ff217899 */ /* 0x000fe20008011404 */
[----:B------:R-:W4:Y:S05]  /*5c60*/  LDCU UR44, c[0x0][0x374] ;  /* 0x00006e80ff2c77ac */ /* 0x000f2a0008000800 */
[----:B------:R-:W-:Y:S01]  /*5c70*/  IMAD.U32 R2, RZ, RZ, UR33 ;  /* 0x00000021ff027e24 */ /* 0x000fe2000f8e00ff */
[----:B------:R-:W3:Y:S04]  /*5c80*/  LDCU.64 UR4, c[0x0][0x888] ;  /* 0x00011100ff0477ac */ /* 0x000ee80008000a00 */
[----:B------:R-:W-:Y:S01]  /*5c90*/  IABS R0, R2 ;  /* 0x0000000200007213 */ /* 0x000fe20000000000 */
[----:B------:R-:W2:Y:S03]  /*5ca0*/  LDCU.64 UR34, c[0x0][0x890] ;  /* 0x00011200ff2277ac */ /* 0x000ea60008000a00 */
[----:B------:R-:W-:Y:S01]  /*5cb0*/  R2UR UR32, R0 ;  /* 0x00000000002072ca */ /* 0x000fe200000e0000 */
[----:B------:R-:W1:Y:S01]  /*5cc0*/  LDCU UR30, c[0x0][0xb0c] ;  /* 0x00016180ff1e77ac */ /* 0x000e620008000800 */
[----:B------:R-:W1:Y:S01]  /*5cd0*/  LDCU UR54, c[0x0][0xb20] ;  /* 0x00016400ff3677ac */ /* 0x000e620008000800 */
[----:B------:R-:W1:Y:S10]  /*5ce0*/  LDCU UR38, c[0x0][0x388] ;  /* 0x00007100ff2677ac */ /* 0x000e740008000800 */
[----:B------:R-:W1:Y:S01]  /*5cf0*/  I2F.RP R0, UR32 ;  /* 0x0000002000007d06 */ /* 0x000e620008209400 */
[----:B---3--:R-:W-:Y:S01]  /*5d00*/  UISETP.NE.U32.AND UP0, UPT, UR4, URZ, UPT ;  /* 0x000000ff0400728c */ /* 0x008fe2000bf05070 */
[----:B------:R-:W3:Y:S03]  /*5d10*/  LDCU UR4, c[0x0][0xb30] ;  /* 0x00016600ff0477ac */ /* 0x000ee60008000800 */
[----:B------:R-:W-:Y:S01]  /*5d20*/  UISETP.NE.AND.EX UP0, UPT, UR5, URZ, UPT, UP0 ;  /* 0x000000ff0500728c */ /* 0x000fe2000bf05300 */
[----:B------:R-:W-:Y:S01]  /*5d30*/  UMOV UR31, 0x400 ;  /* 0x00000400001f7882 */ /* 0x000fe20000000000 */
[----:B----4-:R-:W-:-:S02]  /*5d40*/  UIMAD.WIDE.U32 UR10, UR44, UR43, URZ ;  /* 0x0000002b2c0a72a5 */ /* 0x010fc4000f8e00ff */
[----:B--2---:R-:W-:Y:S02]  /*5d50*/  ULEA UR31, UR8, UR31, 0x18 ;  /* 0x0000001f081f7291 */ /* 0x004fe4000f8ec0ff */
[----:B------:R-:W-:Y:S01]  /*5d60*/  UIMAD.WIDE.U32 UR8, UR45, UR40, URZ ;  /* 0x000000282d0872a5 */ /* 0x000fe2000f8e00ff */
[----:B-1----:R-:W1:Y:S01]  /*5d70*/  MUFU.RCP R0, R0 ;  /* 0x0000000000007308 */ /* 0x002e620000001000 */
[----:B------:R-:W-:Y:S01]  /*5d80*/  UMOV UR6, URZ ;  /* 0x000000ff00067c82 */ /* 0x000fe20008000000 */
[----:B------:R-:W-:Y:S02]  /*5d90*/  UP2UR UR52, UPR, URZ, 0x1 ;  /* 0x00000001ff347883 */ /* 0x000fe40008000000 */
[----:B------:R-:W-:Y:S02]  /*5da0*/  UISETP.NE.AND UP0, UPT, UR39, 0x1, UPT ;  /* 0x000000012700788c */ /* 0x000fe4000bf05270 */
[----:B------:R-:W-:Y:S02]  /*5db0*/  UISETP.NE.U32.AND UP0, UPT, UR34, URZ, UPT ;  /* 0x000000ff2200728c */ /* 0x000fe4000bf05070 */
[----:B------:R-:W-:-:S02]  /*5dc0*/  UIADD3 UR46, UPT, UPT, UR31, 0x278, URZ ;  /* 0x000002781f2e7890 */ /* 0x000fc4000fffe0ff */
[----:B------:R-:W-:Y:S01]  /*5dd0*/  UISETP.GE.AND UP3, UPT, UR39, 0x1, UPT ;  /* 0x000000012700788c */ /* 0x000fe2000bf66270 */
[----:B------:R-:W-:Y:S01]  /*5de0*/  UMOV UR50, UR9 ;  /* 0x0000000900327c82 */ /* 0x000fe20008000000 */
[----:B------:R-:W-:Y:S01]  /*5df0*/  UMOV UR48, UR11 ;  /* 0x0000000b00307c82 */ /* 0x000fe20008000000 */
[----:B------:R-:W-:Y:S02]  /*5e00*/  UISETP.NE.AND UP3, UPT, UR30, 0x1, UPT ;  /* 0x000000011e00788c */ /* 0x000fe4000bf65270 */
[----:B------:R-:W-:Y:S01]  /*5e10*/  UISETP.NE.AND.EX UP5, UPT, UR35, URZ, UPT, UP0 ;  /* 0x000000ff2300728c */ /* 0x000fe2000bfa5300 */
[----:B-1----:R-:W-:Y:S01]  /*5e20*/  VIADD R0, R0, 0xffffffe ;  /* 0x0ffffffe00007836 */ /* 0x002fe20000000000 */
[----:B------:R-:W-:Y:S01]  /*5e30*/  UMOV UR25, URZ ;  /* 0x000000ff00197c82 */ /* 0x000fe20008000000 */
[----:B------:R-:W-:Y:S01]  /*5e40*/  UPLOP3.LUT UP2, UPT, UPT, UPT, UPT, 0x40, 0x4 ;  /* 0x000000000004789c */ /* 0x000fe20003f4e870 */
[----:B------:R-:W1:Y:S03]  /*5e50*/  LDCU.64 UR22, c[0x0][0xb28] ;  /* 0x00016500ff1677ac */ /* 0x000e660008000a00 */
[----:B------:R-:W2:Y:S01]  /*5e60*/  F2I.FTZ.U32.TRUNC.NTZ R0, R0 ;  /* 0x0000000000007305 */ /* 0x000ea2000021f000 */
[----:B------:R-:W-:-:S02]  /*5e70*/  UPRMT UR46, URZ, 0x654, UR46 ;  /* 0x00000654ff2e7896 */ /* 0x000fc4000800002e */
[----:B------:R-:W-:Y:S02]  /*5e80*/  USHF.R.U32.HI UR50, URZ, UR41, UR50 ;  /* 0x00000029ff327299 */ /* 0x000fe40008011632 */
[----:B------:R-:W-:Y:S02]  /*5e90*/  USHF.R.U32.HI UR48, URZ, UR54, UR48 ;  /* 0x00000036ff307299 */ /* 0x000fe40008011630 */
[----:B------:R-:W-:Y:S02]  /*5ea0*/  UISETP.NE.AND UP3, UPT, UR42, 0x1, UPT ;  /* 0x000000012a00788c */ /* 0x000fe4000bf65270 */
[----:B---3--:R-:W-:Y:S02]  /*5eb0*/  UISETP.NE.AND UP4, UPT, UR4, 0x1, UPT ;  /* 0x000000010400788c */ /* 0x008fe4000bf85270 */
[----:B------:R-:W-:Y:S02]  /*5ec0*/  UISETP.NE.AND UP0, UPT, UR38, URZ, UPT ;  /* 0x000000ff2600728c */ /* 0x000fe4000bf05270 */
[----:B------:R-:W-:Y:S01]  /*5ed0*/  UISETP.NE.AND UP6, UPT, UR33, URZ, UPT ;  /* 0x000000ff2100728c */ /* 0x000fe2000bfc5270 */
[----:B--2---:R-:W-:-:S02]  /*5ee0*/  R2UR UR7, R0 ;  /* 0x00000000000772ca */ /* 0x004fc400000e0000 */
[----:B------:R-:W-:Y:S02]  /*5ef0*/  IABS R0, R2 ;  /* 0x0000000200007213 */ /* 0x000fe40000000000 */
[----:B------:R-:W-:-:S03]  /*5f00*/  MOV R2, 0x1000 ;  /* 0x0000100000027802 */ /* 0x000fc60000000f00 */
[----:B------:R-:W-:-:S05]  /*5f10*/  IMAD.MOV R0, RZ, RZ, -R0 ;  /* 0x000000ffff007224 */ /* 0x000fca00078e0a00 */
[----:B------:R-:W-:Y:S01]  /*5f20*/  R2UR UR51, R0 ;  /* 0x00000000003372ca */ /* 0x000fe200000e0000 */
[----:B------:R-:W-:-:S04]  /*5f30*/  UIADD3 UR5, UPT, UPT, URZ, -UR7, URZ ;  /* 0x80000007ff057290 */ /* 0x000fc8000fffe0ff */
[----:B------:R-:W-:-:S04]  /*5f40*/  UIMAD UR5, UR5, UR32, URZ ;  /* 0x00000020050572a4 */ /* 0x000fc8000f8e02ff */
[----:B------:R-:W-:-:S07]  /*5f50*/  UIMAD.WIDE.U32 UR6, UR7, UR5, UR6 ;  /* 0x00000005070672a5 */ /* 0x000fce000f8e0006 */
[----:B-1----:R-:W-:-:S05]  /*5f60*/  UMOV UR47, UR7 ;  /* 0x00000007002f7c82 */ /* 0x002fca0008000000 */
.L_x_119:
[----:B------:R-:W-:Y:S04]  /*5f70*/  SHF.L.U32 R3, R9, 0x1f, RZ ;  /* 0x0000001f09037819 */ /* 0x000fe800000006ff */
[----:B------:R-:W1:Y:S02]  /*5f80*/  SYNCS.PHASECHK.TRANS64.TRYWAIT P0, [UR31+0x270], R3 ;  /* 0x00027003ff0075a7 */ /* 0x000e64000800111f */
[----:B-12---:R-:W-:Y:S05]  /*5f90*/  @!P0 BRA `(.L_x_111) ;  /* 0x0000004c00b48947 */ /* 0x006fea0003800000 */
.L_x_246:
[----:B------:R-:W2:Y:S01]  /*5fa0*/  LDS.128 R4, [UR31+0x2b0] ;  /* 0x0002b01fff047984 */ /* 0x000ea20008000c00 */
[----:B------:R-:W-:Y:S01]  /*5fb0*/  UISETP.GE.AND UP0, UPT, UR39, 0x1, UPT ;  /* 0x000000012700788c */ /* 0x000fe2000bf06270 */
[----:B------:R-:W-:Y:S01]  /*5fc0*/  @!PT LDS RZ, [RZ] ;  /* 0x00000000fffff984 */ /* 0x000fe20000000800 */
[----:B------:R-:W-:Y:S01]  /*5fd0*/  @!PT LDS RZ, [RZ] ;  /* 0x00000000fffff984 */ /* 0x000fe20000000800 */
[----:B------:R-:W-:Y:S01]  /*5fe0*/  @!PT LDS RZ, [RZ] ;  /* 0x00000000fffff984 */ /* 0x000fe20000000800 */
[----:B------:R-:W-:Y:S01]  /*5ff0*/  @!PT LDS RZ, [RZ] ;  /* 0x00000000fffff984 */ /* 0x000fe20000000800 */
[----:B------:R3:W-:Y:S06]  /*6000*/  MEMBAR.ALL.CTA ;  /* 0x0000000000007992 */ /* 0x0007ec0000008000 */
[----:B---3--:R-:W3:Y:S02]  /*6010*/  FENCE.VIEW.ASYNC.S ;  /* 0x00000000000073c6 */ /* 0x008ee40000000000 */
[----:B---3--:R-:W-:Y:S01]  /*6020*/  SYNCS.ARRIVE.TRANS64.RED.A1T0 RZ, [UR46], RZ ;  /* 0x000000ffffff79a7 */ /* 0x008fe2000810042e */
[----:B--2---:R-:W-:Y:S11]  /*6030*/  LOP3.LUT P0, RZ, R6, 0x1, RZ, 0xc0, !PT ;  /* 0x0000000106ff7812 */ /* 0x004ff6000780c0ff */
[----:B------:R-:W-:Y:S02]  /*6040*/  @!UPT UIADD3 URZ, UPT, UPT, URZ, URZ, URZ ;  /* 0x000000fffffff290 */ /* 0x000fe4000fffe0ff */
[----:B------:R-:W-:Y:S01]  /*6050*/  VOTEU.ANY UP3, P0 ;  /* 0x0000000000ff7886 */ /* 0x000fe20000060100 */
[----:B------:R-:W-:Y:S11]  /*6060*/  PLOP3.LUT P0, PT, PT, PT, UP3, 0x80, 0x8 ;  /* 0x000000000008781c */ /* 0x000ff60003f0f038 */
[----:B------:R-:W-:Y:S02]  /*6070*/  @!UPT UIADD3 URZ, UPT, UPT, URZ, URZ, URZ ;  /* 0x000000fffffff290 */ /* 0x000fe4000fffe0ff */
[----:B-1----:R-:W-:Y:S02]  /*6080*/  @P0 MOV R3, R4 ;  /* 0x0000000400030202 */ /* 0x002fe40000000f00 */
[----:B------:R-:W-:Y:S02]  /*6090*/  @P0 LOP3.LUT R0, R5, 0xffff, RZ, 0xc0, !PT ;  /* 0x0000ffff05000812 */ /* 0x000fe400078ec0ff */
[----:B------:R-:W-:Y:S02]  /*60a0*/  @P0 R2UR UR5, R3 ;  /* 0x00000000030502ca */ /* 0x000fe400000e0000 */
[----:B------:R-:W-:Y:S11]  /*60b0*/  @P0 R2UR UR4, R0 ;  /* 0x00000000000402ca */ /* 0x000ff600000e0000 */
[----:B------:R-:W-:Y:S02]  /*60c0*/  @UP3 UMOV UR15, UR5 ;  /* 0x00000005000f3c82 */ /* 0x000fe40008000000 */
[----:B------:R-:W-:Y:S01]  /*60d0*/  @UP3 UMOV UR14, UR4 ;  /* 0x00000004000e3c82 */ /* 0x000fe20008000000 */
[----:B------:R-:W-:Y:S05]  /*60e0*/  BRA.U !UP0, `(.L_x_112) ;  /* 0x0000000108c07547 */ /* 0x000fea000b800000 */
[----:B------:R-:W-:Y:S02]  /*60f0*/  UP2UR UR18, UPR, URZ, 0x4 ;  /* 0x00000004ff127883 */ /* 0x000fe40008000000 */
[----:B------:R-:W-:Y:S02]  /*6100*/  UISETP.NE.AND UP2, UPT, UR42, 0x1, UPT ;  /* 0x000000012a00788c */ /* 0x000fe4000bf45270 */
[----:B------:R-:W-:Y:S02]  /*6110*/  UIMAD.WIDE.U32 UR6, UR14, UR43, URZ ;  /* 0x0000002b0e0672a5 */ /* 0x000fe4000f8e00ff */
[----:B------:R-:W-:Y:S02]  /*6120*/  UIMAD.WIDE.U32 UR10, UR15, UR40, URZ ;  /* 0x000000280f0a72a5 */ /* 0x000fe4000f8e00ff */
[----:B------:R-:W-:Y:S02]  /*6130*/  USEL UR4, UR44, UR48, !UP2 ;  /* 0x000000302c047287 */ /* 0x000fe4000d000000 */
[----:B------:R-:W-:Y:S02]  /*6140*/  UISETP.NE.AND UP0, UPT, UR30, 0x1, UPT ;  /* 0x000000011e00788c */ /* 0x000fe4000bf05270 */
[----:B------:R-:W-:Y:S02]  /*6150*/  UP2UR UR20, UPR, URZ, 0x2 ;  /* 0x00000002ff147883 */ /* 0x000fe40008000000 */
[----:B------:R-:W-:Y:S02]  /*6160*/  UISETP.NE.AND UP1, UPT, UR39, 0x1, UPT ;  /* 0x000000012700788c */ /* 0x000fe4000bf25270 */
[----:B------:R-:W-:Y:S02]  /*6170*/  UIMAD.WIDE.U32 UR12, UR4, UR22, URZ ;  /* 0x00000016040c72a5 */ /* 0x000fe4000f8e00ff */
[----:B------:R-:W-:Y:S01]  /*6180*/  USEL UR9, UR45, UR50, !UP0 ;  /* 0x000000322d097287 */ /* 0x000fe2000c000000 */
[----:B------:R-:W-:Y:S01]  /*6190*/  UMOV UR6, UR7 ;  /* 0x0000000700067c82 */ /* 0x000fe20008000000 */
[----:B------:R-:W-:Y:S01]  /*61a0*/  UMOV UR5, UR11 ;  /* 0x0000000b00057c82 */ /* 0x000fe20008000000 */
[----:B------:R-:W-:Y:S02]  /*61b0*/  USHF.R.U32.HI UR7, URZ, UR54, UR6 ;  /* 0x00000036ff077299 */ /* 0x000fe40008011606 */
[----:B------:R-:W-:Y:S02]  /*61c0*/  USHF.R.U32.HI UR6, URZ, UR41, UR5 ;  /* 0x00000029ff067299 */ /* 0x000fe40008011605 */
[----:B------:R-:W-:Y:S02]  /*61d0*/  UIMAD.WIDE.U32 UR16, UR9, UR22, URZ ;  /* 0x00000016091072a5 */ /* 0x000fe4000f8e00ff */
[----:B------:R-:W-:Y:S02]  /*61e0*/  USEL UR8, UR14, UR7, !UP2 ;  /* 0x000000070e087287 */ /* 0x000fe4000d000000 */
[----:B------:R-:W-:Y:S02]  /*61f0*/  UISETP.NE.AND UP2, UPT, UR18, URZ, UPT ;  /* 0x000000ff1200728c */ /* 0x000fe4000bf45270 */
[----:B------:R-:W-:Y:S01]  /*6200*/  UIMAD.WIDE.U32 UR10, UR8, UR22, URZ ;  /* 0x00000016080a72a5 */ /* 0x000fe2000f8e00ff */
[----:B------:R-:W-:Y:S02]  /*6210*/  UMOV UR5, UR13 ;  /* 0x0000000d00057c82 */ /* 0x000fe40008000000 */
[----:B------:R-:W-:Y:S03]  /*6220*/  @UP1 USHF.R.U32.HI UR4, URZ, UR23, UR5 ;  /* 0x00000017ff041299 */ /* 0x000fe60008011605 */
[----:B------:R-:W-:Y:S01]  /*6230*/  UMOV UR5, UR17 ;  /* 0x0000001100057c82 */ /* 0x000fe20008000000 */
[----:B------:R-:W-:Y:S02]  /*6240*/  UIMAD UR4, UR39, UR4, URZ ;  /* 0x00000004270472a4 */ /* 0x000fe4000f8e02ff */
[----:B------:R-:W-:Y:S02]  /*6250*/  @UP1 USHF.R.U32.HI UR9, URZ, UR23, UR5 ;  /* 0x00000017ff091299 */ /* 0x000fe40008011605 */
[----:B------:R-:W-:Y:S02]  /*6260*/  USEL UR5, UR15, UR6, !UP0 ;  /* 0x000000060f057287 */ /* 0x000fe4000c000000 */
[----:B------:R-:W-:Y:S02]  /*6270*/  UIMAD UR6, UR39, UR9, URZ ;  /* 0x00000009270672a4 */ /* 0x000fe4000f8e02ff */
[----:B------:R-:W-:Y:S03]  /*6280*/  UISETP.GE.AND UP0, UPT, UR8, UR4, UPT ;  /* 0x000000040800728c */ /* 0x000fe6000bf06270 */
[----:B------:R-:W-:Y:S01]  /*6290*/  UMOV UR4, UR11 ;  /* 0x0000000b00047c82 */ /* 0x000fe20008000000 */
[----:B------:R-:W-:Y:S02]  /*62a0*/  UISETP.GE.OR UP0, UPT, UR5, UR6, UP0 ;  /* 0x000000060500728c */ /* 0x000fe40008706670 */
[----:B------:R-:W-:Y:S02]  /*62b0*/  USHF.R.U32.HI UR4, URZ, UR23, UR4 ;  /* 0x00000017ff047299 */ /* 0x000fe40008011604 */
[----:B------:R-:W-:Y:S02]  /*62c0*/  UIMAD.WIDE.U32 UR6, UR5, UR22, URZ ;  /* 0x00000016050672a5 */ /* 0x000fe4000f8e00ff */
[----:B------:R-:W-:Y:S04]  /*62d0*/  USEL UR10, UR8, UR4, !UP1 ;  /* 0x00000004080a7287 */ /* 0x000fe8000c800000 */
[----:B------:R-:W-:Y:S01]  /*62e0*/  UIADD3 UR11, UPT, UPT, -UR10, URZ, URZ ;  /* 0x000000ff0a0b7290 */ /* 0x000fe2000fffe1ff */
[----:B------:R-:W-:Y:S01]  /*62f0*/  @!UP0 UMOV UR4, UR7 ;  /* 0x0000000700048c82 */ /* 0x000fe20008000000 */
[----:B------:R-:W-:Y:S02]  /*6300*/  UIADD3 UR7, UPT, UPT, -UR8, URZ, URZ ;  /* 0x000000ff08077290 */ /* 0x000fe4000fffe1ff */
[----:B------:R-:W-:Y:S02]  /*6310*/  @!UP0 USHF.R.U32.HI UR4, URZ, UR23, UR4 ;  /* 0x00000017ff048299 */ /* 0x000fe40008011604 */
[----:B------:R-:W-:Y:S02]  /*6320*/  UIMAD UR6, UR39, UR11, UR8 ;  /* 0x0000000b270672a4 */ /* 0x000fe4000f8e0208 */
[----:B------:R-:W-:Y:S02]  /*6330*/  @!UP0 USEL UR4, UR5, UR4, !UP1 ;  /* 0x0000000405048287 */ /* 0x000fe4000c800000 */
[----:B------:R-:W-:Y:S02]  /*6340*/  UISETP.NE.AND UP1, UPT, UR20, URZ, UPT ;  /* 0x000000ff1400728c */ /* 0x000fe4000bf25270 */
[----:B------:R-:W-:Y:S02]  /*6350*/  @!UP0 UIMAD UR6, UR9, UR6, UR4 ;  /* 0x00000006090682a4 */ /* 0x000fe4000f8e0204 */
[----:B------:R-:W-:Y:S02]  /*6360*/  @!UP0 UIADD3 UR9, UPT, UPT, UR10, -UR4, URZ ;  /* 0x800000040a098290 */ /* 0x000fe4000fffe0ff */
[----:B------:R-:W-:Y:S02]  /*6370*/  UIADD3 UR4, UPT, UPT, -UR5, URZ, URZ ;  /* 0x000000ff05047290 */ /* 0x000fe4000fffe1ff */
[----:B------:R-:W-:Y:S03]  /*6380*/  @!UP0 UIMAD UR8, UR9, UR39, UR5 ;  /* 0x00000027090882a4 */ /* 0x000fe6000f8e0205 */
[----:B------:R-:W-:Y:S01]  /*6390*/  @!UP0 UMOV UR5, UR6 ;  /* 0x0000000600058c82 */ /* 0x000fe20008000000 */
[----:B------:R-:W-:Y:S02]  /*63a0*/  UIMAD UR6, UR30, UR4, UR15 ;  /* 0x000000041e0672a4 */ /* 0x000fe4000f8e020f */
[----:B------:R-:W-:Y:S02]  /*63b0*/  UIMAD UR4, UR42, UR7, UR14 ;  /* 0x000000072a0472a4 */ /* 0x000fe4000f8e020e */
[----:B------:R-:W-:Y:S02]  /*63c0*/  UIMAD UR15, UR5, UR30, UR6 ;  /* 0x0000001e050f72a4 */ /* 0x000fe4000f8e0206 */
[----:B------:R-:W-:Y:S11]  /*63d0*/  UIMAD UR14, UR8, UR42, UR4 ;  /* 0x0000002a080e72a4 */ /* 0x000ff6000f8e0204 */
[----:B------:R-:W-:Y:S01]  /*63e0*/  @!UPT UIADD3 URZ, UPT, UPT, URZ, URZ, URZ ;  /* 0x000000fffffff290 */ /* 0x000fe2000fffe0ff */
.L_x_112:
[----:B------:R-:W1:Y:S01]  /*63f0*/  @!UP4 LDCU.128 UR8, c[0x0][0xb10] ;  /* 0x00016200ff08c7ac */ /* 0x000e620008000c00 */
[----:B------:R-:W-:Y:S04]  /*6400*/  MOV R0, UR19 ;  /* 0x0000001300007c02 */ /* 0x000fe80008000f00 */
[----:B------:R-:W-:Y:S01]  /*6410*/  IABS R0, R0 ;  /* 0x0000000000007213 */ /* 0x000fe20000000000 */
[----:B------:R-:W2:Y:S01]  /*6420*/  @!UP4 LDCU UR5, c[0x0][0xb0c] ;  /* 0x00016180ff05c7ac */ /* 0x000ea20008000800 */
[----:B-1----:R-:W-:Y:S07]  /*6430*/  UIMAD.WIDE.U32 UR6, UR15, UR8, URZ ;  /* 0x000000080f0672a5 */ /* 0x002fee000f8e00ff */
[----:B------:R-:W-:Y:S01]  /*6440*/  @!UP4 UMOV UR4, UR7 ;  /* 0x000000070004cc82 */ /* 0x000fe20008000000 */
[----:B--2---:R-:W-:Y:S02]  /*6450*/  @!UP4 UISETP.NE.AND UP0, UPT, UR5, 0x1, UPT ;  /* 0x000000010500c88c */ /* 0x004fe4000bf05270 */
[----:B------:R-:W-:Y:S02]  /*6460*/  @!UP4 USHF.R.U32.HI UR4, URZ, UR9, UR4 ;  /* 0x00000009ff04c299 */ /* 0x000fe40008011604 */
[----:B------:R-:W-:Y:S02]  /*6470*/  UIMAD.WIDE.U32 UR6, UR14, UR11, URZ ;  /* 0x0000000b0e0672a5 */ /* 0x000fe4000f8e00ff */
[----:B------:R-:W-:Y:S02]  /*6480*/  @!UP4 USEL UR8, UR15, UR4, !UP0 ;  /* 0x000000040f08c287 */ /* 0x000fe4000c000000 */
[----:B------:R-:W-:Y:S03]  /*6490*/  @!UP4 UISETP.NE.AND UP0, UPT, UR10, 0x1, UPT ;  /* 0x000000010a00c88c */ /* 0x000fe6000bf05270 */
[----:B------:R-:W-:Y:S02]  /*64a0*/  @!UP4 UMOV UR6, UR7 ;  /* 0x000000070006cc82 */ /* 0x000fe40008000000 */
[----:B------:R-:W1:Y:S02]  /*64b0*/  @!UP4 LDCU UR4, c[0x0][0xb20] ;  /* 0x00016400ff04c7ac */ /* 0x000e640008000800 */
[----:B-1----:R-:W-:Y:S04]  /*64c0*/  @!UP4 USHF.R.U32.HI UR6, URZ, UR4, UR6 ;  /* 0x00000004ff06c299 */ /* 0x002fe80008011606 */
[----:B------:R-:W-:Y:S04]  /*64d0*/  @!UP4 USEL UR6, UR14, UR6, !UP0 ;  /* 0x000000060e06c287 */ /* 0x000fe8000c000000 */
[----:B------:R-:W-:Y:S02]  /*64e0*/  @!UP4 UIADD3 UR4, UPT, UPT, -UR8, UR6, URZ ;  /* 0x000000060804c290 */ /* 0x000fe4000fffe1ff */
[----:B------:R-:W-:Y:S02]  /*64f0*/  @!UP4 UIADD3 UR6, UPT, UPT, UR8, -UR6, URZ ;  /* 0x800000060806c290 */ /* 0x000fe4000fffe0ff */
[----:B------:R-:W-:Y:S02]  /*6500*/  @!UP4 UIMAD UR15, UR4, UR5, UR15 ;  /* 0x00000005040fc2a4 */ /* 0x000fe4000f8e020f */
[----:B------:R-:W-:Y:S01]  /*6510*/  @!UP4 UIMAD UR14, UR6, UR10, UR14 ;  /* 0x0000000a060ec2a4 */ /* 0x000fe2000f8e020e */
[----:B------:R-:W-:Y:S11]  /*6520*/  BRA.U UP2, `(.L_x_113) ;  /* 0x0000000102107547 */ /* 0x000ff6000b800000 */
[----:B------:R-:W-:Y:S04]  /*6530*/  MOV R8, UR53 ;  /* 0x0000003500087c02 */ /* 0x000fe80008000f00 */
[----:B------:R-:W-:Y:S04]  /*6540*/  SHF.L.U32 R8, R8, 0x1f, RZ ;  /* 0x0000001f08087819 */ /* 0x000fe800000006ff */
[----:B------:R-:W1:Y:S02]  /*6550*/  SYNCS.PHASECHK.TRANS64.TRYWAIT P1, [UR31+0x268], R8 ;  /* 0x00026808ff0075a7 */ /* 0x000e64000802111f */
[----:B-1----:R-:W-:Y:S05]  /*6560*/  @!P1 BRA `(.L_x_114) ;  /* 0x0000004800589947 */ /* 0x002fea0003800000 */
.L_x_113:
[----:B------:R-:W-:Y:S01]  /*6570*/  UISETP.NE.AND UP2, UPT, UR38, URZ, UPT ;  /* 0x000000ff2600728c */ /* 0x000fe2000bf45270 */
[----:B------:R-:W-:Y:S01]  /*6580*/  R2UR UR4, R0 ;  /* 0x00000000000472ca */ /* 0x000fe200000e0000 */
[----:B------:R-:W-:Y:S01]  /*6590*/  USHF.L.U32 UR27, UR21, 0x6, URZ ;  /* 0x00000006151b7899 */ /* 0x000fe200080006ff */
[----:B-1----:R-:W-:Y:S05]  /*65a0*/  IMAD.U32 R8, RZ, RZ, UR38 ;  /* 0x00000026ff087e24 */ /* 0x002fea000f8e00ff */
[----:B------:R-:W-:Y:S04]  /*65b0*/  IABS R8, R8 ;  /* 0x0000000800087213 */ /* 0x000fe80000000000 */
[----:B------:R-:W1:Y:S02]  /*65c0*/  I2F.RP R12, R8 ;  /* 0x00000008000c7306 */ /* 0x000e640000209400 */
[----:B------:R-:W-:Y:S07]  /*65d0*/  UIMAD.WIDE.U32 UR6, UR47, UR4, URZ ;  /* 0x000000042f0672a5 */ /* 0x000fee000f8e00ff */
[----:B------:R-:W-:Y:S02]  /*65e0*/  UMOV UR28, UR7 ;  /* 0x00000007001c7c82 */ /* 0x000fe40008000000 */
[----:B------:R-:W-:Y:S04]  /*65f0*/  UIMAD UR4, UR28, UR51, UR4 ;  /* 0x000000331c0472a4 */ /* 0x000fe8000f8e0204 */
[----:B------:R-:W-:Y:S01]  /*6600*/  UISETP.GT.U32.AND UP0, UPT, UR32, UR4, UPT ;  /* 0x000000042000728c */ /* 0x000fe2000bf04070 */
[----:B-1----:R-:W1:Y:S10]  /*6610*/  MUFU.RCP R12, R12 ;  /* 0x0000000c000c7308 */ /* 0x002e740000001000 */
[----:B------:R-:W-:Y:S02]  /*6620*/  @!UP0 UIADD3 UR4, UPT, UPT, UR4, -UR32, URZ ;  /* 0x8000002004048290 */ /* 0x000fe4000fffe0ff */
[----:B------:R-:W-:Y:S02]  /*6630*/  @!UP0 UIADD3 UR28, UPT, UPT, UR28, 0x1, URZ ;  /* 0x000000011c1c8890 */ /* 0x000fe4000fffe0ff */
[----:B------:R-:W-:Y:S02]  /*6640*/  UISETP.GE.U32.AND UP0, UPT, UR4, UR32, UPT ;  /* 0x000000200400728c */ /* 0x000fe4000bf06070 */
[----:B------:R-:W-:Y:S01]  /*6650*/  ULOP3.LUT UR4, UR19, UR33, URZ, 0x3c, !UPT ;  /* 0x0000002113047292 */ /* 0x000fe2000f8e3cff */
[----:B-1----:R-:W-:Y:S04]  /*6660*/  VIADD R12, R12, 0xffffffe ;  /* 0x0ffffffe0c0c7836 */ /* 0x002fe80000000000 */
[----:B------:R1:W2:Y:S04]  /*6670*/  F2I.FTZ.U32.TRUNC.NTZ R13, R12 ;  /* 0x0000000c000d7305 */ /* 0x0002a8000021f000 */
[----:B------:R-:W-:Y:S02]  /*6680*/  @UP0 UIADD3 UR28, UPT, UPT, UR28, 0x1, URZ ;  /* 0x000000011c1c0890 */ /* 0x000fe4000fffe0ff */
[----:B------:R-:W-:Y:S01]  /*6690*/  UISETP.GE.AND UP0, UPT, UR4, URZ, UPT ;  /* 0x000000ff0400728c */ /* 0x000fe2000bf06270 */
[----:B-1----:R-:W-:Y:S01]  /*66a0*/  HFMA2 R12, -RZ, RZ, 0, 0 ;  /* 0x00000000ff0c7431 */ /* 0x002fe200000001ff */
[----:B--2---:R-:W-:Y:S09]  /*66b0*/  IADD3 R3, PT, PT, RZ, -R13, RZ ;  /* 0x8000000dff037210 */ /* 0x004ff20007ffe0ff */
[----:B------:R-:W-:Y:S02]  /*66c0*/  @!UP0 UIADD3 UR28, UPT, UPT, -UR28, URZ, URZ ;  /* 0x000000ff1c1c8290 */ /* 0x000fe4000fffe1ff */
[----:B------:R-:W-:Y:S01]  /*66d0*/  @!UP6 ULOP3.LUT UR28, URZ, UR33, URZ, 0x33, !UPT ;  /* 0x00000021ff1ce292 */ /* 0x000fe2000f8e33ff */
[----:B------:R-:W-:Y:S03]  /*66e0*/  IMAD R3, R3, R8, RZ ;  /* 0x0000000803037224 */ /* 0x000fe600078e02ff */
[----:B------:R-:W-:Y:S02]  /*66f0*/  ULOP3.LUT UR4, UR28, UR38, URZ, 0x3c, !UPT ;  /* 0x000000261c047292 */ /* 0x000fe4000f8e3cff */
[----:B------:R-:W-:Y:S02]  /*6700*/  IMAD.U32 R0, RZ, RZ, UR28 ;  /* 0x0000001cff007e24 */ /* 0x000fe4000f8e00ff */
[----:B------:R-:W-:Y:S01]  /*6710*/  UISETP.GE.AND UP0, UPT, UR4, URZ, UPT ;  /* 0x000000ff0400728c */ /* 0x000fe2000bf06270 */
[----:B------:R-:W-:Y:S01]  /*6720*/  IMAD.HI.U32 R13, R13, R3, R12 ;  /* 0x000000030d0d7227 */ /* 0x000fe200078e000c */
[----:B------:R-:W-:Y:S02]  /*6730*/  UIADD3 UR4, UPT, UPT, -UR28, URZ, URZ ;  /* 0x000000ff1c047290 */ /* 0x000fe4000fffe1ff */
[----:B------:R-:W-:Y:S02]  /*6740*/  IABS R0, R0 ;  /* 0x0000000000007213 */ /* 0x000fe40000000000 */
[----:B------:R-:W-:Y:S03]  /*6750*/  UIMAD UR4, UR33, UR4, UR19 ;  /* 0x00000004210472a4 */ /* 0x000fe6000f8e0213 */
[----:B------:R-:W-:Y:S01]  /*6760*/  IMAD.HI.U32 R13, R13, R0, RZ ;  /* 0x000000000d0d7227 */ /* 0x000fe200078e00ff */
[----:B------:R-:W-:Y:S03]  /*6770*/  USHF.L.U32 UR26, UR4, 0x6, URZ ;  /* 0x00000006041a7899 */ /* 0x000fe600080006ff */
[----:B------:R-:W-:Y:S04]  /*6780*/  IMAD.MOV R3, RZ, RZ, -R13 ;  /* 0x000000ffff037224 */ /* 0x000fe800078e0a0d */
[C---:B------:R-:W-:Y:S05]  /*6790*/  IMAD R0, R8.reuse, R3, R0 ;  /* 0x0000000308007224 */ /* 0x040fea00078e0200 */
[----:B------:R-:W-:Y:S11]  /*67a0*/  ISETP.GT.U32.AND P1, PT, R8, R0, PT ;  /* 0x000000000800720c */ /* 0x000ff60003f24070 */
[----:B------:R-:W-:Y:S02]  /*67b0*/  @!UPT UIADD3 URZ, UPT, UPT, URZ, URZ, URZ ;  /* 0x000000fffffff290 */ /* 0x000fe4000fffe0ff */
[-C--:B------:R-:W-:Y:S01]  /*67c0*/  @!P1 IADD3 R0, PT, PT, R0, -R8.reuse, RZ ;  /* 0x8000000800009210 */ /* 0x080fe20007ffe0ff */
[----:B------:R-:W-:Y:S01]  /*67d0*/  @!P1 VIADD R13, R13, 0x1 ;  /* 0x000000010d0d9836 */ /* 0x000fe20000000000 */
[----:B------:R-:W-:Y:S02]  /*67e0*/  ISETP.NE.U32.AND P1, PT, RZ, UR34, PT ;  /* 0x00000022ff007c0c */ /* 0x000fe4000bf25070 */
[----:B------:R-:W-:Y:S02]  /*67f0*/  ISETP.GE.U32.AND P2, PT, R0, R8, PT ;  /* 0x000000080000720c */ /* 0x000fe40003f46070 */
[----:B------:R-:W-:Y:S11]  /*6800*/  ISETP.NE.AND.EX P1, PT, RZ, UR35, PT, P1 ;  /* 0x00000023ff007c0c */ /* 0x000ff6000bf25310 */
[----:B------:R-:W-:Y:S04]  /*6810*/  @P2 IADD3 R13, PT, PT, R13, 0x1, RZ ;  /* 0x000000010d0d2810 */ /* 0x000fe80007ffe0ff */
[----:B------:R-:W-:Y:S11]  /*6820*/  R2UR UR29, R13 ;  /* 0x000000000d1d72ca */ /* 0x000ff600000e0000 */
[----:B------:R-:W-:Y:S02]  /*6830*/  @!UPT UIADD3 URZ, UPT, UPT, URZ, URZ, URZ ;  /* 0x000000fffffff290 */ /* 0x000fe4000fffe0ff */
[----:B------:R-:W-:Y:S02]  /*6840*/  @!UP0 UIADD3 UR29, UPT, UPT, -UR29, URZ, URZ ;  /* 0x000000ff1d1d8290 */ /* 0x000fe4000fffe1ff */
[----:B------:R-:W-:Y:S04]  /*6850*/  @!UP2 ULOP3.LUT UR29, URZ, UR38, URZ, 0x33, !UPT ;  /* 0x00000026ff1da292 */ /* 0x000fe8000f8e33ff */
[----:B------:R-:W-:Y:S04]  /*6860*/  UIADD3 UR5, UPT, UPT, -UR29, URZ, URZ ;  /* 0x000000ff1d057290 */ /* 0x000fe8000fffe1ff */
[----:B------:R-:W-:Y:S01]  /*6870*/  UIMAD UR28, UR38, UR5, UR28 ;  /* 0x00000005261c72a4 */ /* 0x000fe2000f8e021c */
[----:B------:R-:W-:Y:S11]  /*6880*/  BRA.U !UP5, `(.L_x_115) ;  /* 0x000000010d387547 */ /* 0x000ff6000b800000 */
[----:B------:R-:W-:Y:S01]  /*6890*/  UISETP.NE.AND UP1, UPT, UR52, URZ, UPT ;  /* 0x000000ff3400728c */ /* 0x000fe2000bf25270 */
[----:B------:R-:W-:Y:S01]  /*68a0*/  IMAD.MOV.U32 R45, RZ, RZ, 0x1 ;  /* 0x00000001ff2d7424 */ /* 0x000fe200078e00ff */
[----:B------:R-:W1:Y:S01]  /*68b0*/  LDCU.64 UR8, c[0x0][0x358] ;  /* 0x00006b00ff0877ac */ /* 0x000e620008000a00 */
[----:B------:R-:W-:Y:S03]  /*68c0*/  MOV R0, 0x1 ;  /* 0x0000000100007802 */ /* 0x000fe60000000f00 */
[----:B------:R-:W-:Y:S05]  /*68d0*/  PLOP3.LUT P2, PT, PT, PT, UP1, 0x80, 0x8 ;  /* 0x000000000008781c */ /* 0x000fea0003f4f018 */
[----:B------:R-:W2:Y:S01]  /*68e0*/  @UP1 LDCU.64 UR4, c[0x0][0x888] ;  /* 0x00011100ff0417ac */ /* 0x000ea20008000a00 */
[----:B------:R-:W-:Y:S07]  /*68f0*/  @UP1 UIMAD UR6, UR49, UR34, URZ ;  /* 0x00000022310612a4 */ /* 0x000fee000f8e02ff */
[----:B------:R-:W-:Y:S01]  /*6900*/  @!P2 PRMT R45, R0, 0x7610, R45 ;  /* 0x00007610002da816 */ /* 0x000fe2000000002d */
[----:B--2---:R-:W-:Y:S06]  /*6910*/  @UP1 UIMAD.WIDE UR4, UR6, 0x4, UR4 ;  /* 0x00000004060418a5 */ /* 0x004fec000f8e0204 */
[----:B-----5:R-:W-:Y:S01]  /*6920*/  IMAD.U32 R26, RZ, RZ, UR4 ;  /* 0x00000004ff1a7e24 */ /* 0x020fe2000f8e00ff */
[----:B------:R-:W-:Y:S04]  /*6930*/  MOV R27, UR5 ;  /* 0x00000005001b7c02 */ /* 0x000fe80008000f00 */
[----:B------:R-:W2:Y:S01]  /*6940*/  @!UP1 LDCU UR4, c[0x0][0x880] ;  /* 0x00011000ff0497ac */ /* 0x000ea20008000800 */
[----:B-1----:R1:W5:Y:S02]  /*6950*/  @P2 LDG.E R26, desc[UR8][R26.64] ;  /* 0x000000081a1a2981 */ /* 0x002364000c1e1900 */
[----:B-12---:R-:W-:Y:S07]  /*6960*/  @!P2 IMAD.U32 R26, RZ, RZ, UR4 ;  /* 0x00000004ff1aae24 */ /* 0x006fee000f8e00ff */
.L_x_115:
[----:B-----5:R-:W-:Y:S01]  /*6970*/  @!P1 FSETP.EQ.AND P3, PT, R26, RZ, PT ;  /* 0x000000ff1a00920b */ /* 0x020fe20003f62000 */
[----:B------:R-:W-:Y:S01]  /*6980*/  @!UPT UIADD3 URZ, UPT, UPT, URZ, URZ, URZ ;  /* 0x000000fffffff290 */ /* 0x000fe2000fffe0ff */
[----:B------:R-:W-:Y:S11]  /*6990*/  @!P1 BRA `(.L_x_116) ;  /* 0x0000000000149947 */ /* 0x000ff60003800000 */
[----:B------:R-:W-:Y:S02]  /*69a0*/  LOP3.LUT P1, RZ, R45, 0xff, RZ, 0xc0, !PT ;  /* 0x000000ff2dff7812 */ /* 0x000fe4000782c0ff */
[----:B------:R-:W-:Y:S04]  /*69b0*/  PLOP3.LUT P3, PT, PT, PT, UP1, 0x80, 0x8 ;  /* 0x000000000008781c */ /* 0x000fe80003f6f018 */
[----:B------:R-:W-:Y:S07]  /*69c0*/  PLOP3.LUT P3, PT, P3, PT, PT, 0x8, 0x80 ;  /* 0x000000000080781c */ /* 0x000fee0001f6e170 */
[----:B------:R-:W-:Y:S11]  /*69d0*/  @P1 FSETP.EQ.AND P3, PT, R26, RZ, PT ;  /* 0x000000ff1a00120b */ /* 0x000ff60003f62000 */
[----:B------:R-:W-:Y:S02]  /*69e0*/  @!UPT UIADD3 URZ, UPT, UPT, URZ, URZ, URZ ;  /* 0x000000fffffff290 */ /* 0x000fe4000fffe0ff */
.L_x_116:
[----:B------:R-:W-:Y:S01]  /*69f0*/  ULEA UR4, UR25, UR31, 0x3 ;  /* 0x0000001f19047291 */ /* 0x000fe2000f8e18ff */
[----:B------:R-:W-:Y:S02]  /*6a00*/  SHF.L.U32 R3, R10, 0x1f, RZ ;  /* 0x0000001f0a037819 */ /* 0x000fe400000006ff */
[----:B------:R-:W-:Y:S04]  /*6a10*/  ELECT P2, URZ, PT ;  /* 0x0000000000ff782f */ /* 0x000fe80003840000 */
[----:B------:R-:W-:Y:S02]  /*6a20*/  PLOP3.LUT P2, PT, P3, P2, PT, 0xf2, 0x2f ;  /* 0x00000000002f781c */ /* 0x000fe40001f45e72 */
[----:B------:R-:W1:Y:S02]  /*6a30*/  SYNCS.PHASECHK.TRANS64.TRYWAIT P1, [UR4+0x248], R3 ;  /* 0x00024803ff0075a7 */ /* 0x000e640008021104 */
[----:B-1----:R-:W-:Y:S09]  /*6a40*/  @!P1 BRA `(.L_x_117) ;  /* 0x0000004400389947 */ /* 0x002ff20003800000 */
.L_x_249:
[----:B------:R-:W2:Y:S01]  /*6a50*/  S2UR UR19, SR_CgaCtaId ;  /* 0x00000000001379c3 */ /* 0x000ea20000008800 */
[----:B------:R-:W-:Y:S01]  /*6a60*/  VOTEU.ALL UP0, P2 ;  /* 0x0000000000ff7886 */ /* 0x000fe20001000000 */
[----:B-1----:R-:W-:Y:S01]  /*6a70*/  @!P2 IADD3 R3, P1, PT, R14, 0x580, RZ ;  /* 0x000005800e03a810 */ /* 0x002fe20007f3e0ff */
[----:B------:R-:W-:Y:S01]  /*6a80*/  UMOV UR20, 0x0 ;  /* 0x0000000000147882 */ /* 0x000fe20000000000 */
[----:B------:R-:W-:Y:S01]  /*6a90*/  UMOV UR21, 0x10000000 ;  /* 0x1000000000157882 */ /* 0x000fe20000000000 */
[----:B------:R-:W-:Y:S01]  /*6aa0*/  UMOV UR11, UR27 ;  /* 0x0000001b000b7c82 */ /* 0x000fe20008000000 */
[----:B------:R-:W-:Y:S01]  /*6ab0*/  @!UP0 ULEA UR5, UR25, UR31, 0xc ;  /* 0x0000001f19058291 */ /* 0x000fe2000f8e60ff */
[----:B------:R-:W-:Y:S01]  /*6ac0*/  @!P2 IMAD.X R0, RZ, RZ, R15, P1 ;  /* 0x000000ffff00a224 */ /* 0x000fe200008e060f */
[----:B------:R-:W-:Y:S01]  /*6ad0*/  @!UP0 UIADD3 UR10, UPT, UPT, UR26, 0x20, URZ ;  /* 0x000000201a0a8890 */ /* 0x000fe2000fffe0ff */
[----:B------:R-:W-:Y:S01]  /*6ae0*/  @!P2 R2UR UR7, R3 ;  /* 0x000000000307a2ca */ /* 0x000fe200000e0000 */
[----:B------:R-:W-:Y:S01]  /*6af0*/  @!UP0 UIADD3 UR24, UPT, UPT, UR5, 0x300, URZ ;  /* 0x0000030005188890 */ /* 0x000fe2000fffe0ff */
[----:B------:R-:W-:Y:S01]  /*6b00*/  @P0 SHF.R.U32.HI R4, RZ, 0x10, R5 ;  /* 0x00000010ff040819 */ /* 0x000fe20000011605 */
[----:B------:R-:W-:Y:S02]  /*6b10*/  @!UP0 UIADD3 UR8, UPT, UPT, UR5, 0xb00, URZ ;  /* 0x00000b0005088890 */ /* 0x000fe4000fffe0ff */
[----:B------:R-:W-:Y:S01]  /*6b20*/  UIADD3 UR5, UPT, UPT, UR25, 0x1, URZ ;  /* 0x0000000119057890 */ /* 0x000fe2000fffe0ff */
[----:B------:R-:W-:Y:S01]  /*6b30*/  @P0 R2UR UR49, R4 ;  /* 0x00000000043102ca */ /* 0x000fe200000e0000 */
[----:B------:R-:W-:Y:S02]  /*6b40*/  UIADD3 UR25, UPT, UPT, UR4, 0x230, URZ ;  /* 0x0000023004197890 */ /* 0x000fe4000fffe0ff */
[----:B------:R-:W-:Y:S01]  /*6b50*/  UISETP.NE.AND UP0, UPT, UR5, 0x3, UPT ;  /* 0x000000030500788c */ /* 0x000fe2000bf05270 */
[----:B------:R-:W-:Y:S01]  /*6b60*/  UMOV UR12, UR28 ;  /* 0x0000001c000c7c82 */ /* 0x000fe20008000000 */
[----:B------:R-:W-:Y:S02]  /*6b70*/  UMOV UR13, UR29 ;  /* 0x0000001d000d7c82 */ /* 0x000fe40008000000 */
[----:B------:R-:W-:Y:S01]  /*6b80*/  USEL UR6, UR5, URZ, UP0 ;  /* 0x000000ff05067287 */ /* 0x000fe20008000000 */
[----:B------:R-:W-:Y:S01]  /*6b90*/  @!P2 R2UR UR5, R0 ;  /* 0x000000000005a2ca */ /* 0x000fe200000e0000 */
[----:B------:R-:W-:Y:S01]  /*6ba0*/  IMAD.U32 R12, RZ, RZ, UR7 ;  /* 0x00000007ff0c7e24 */ /* 0x000fe2000f8e00ff */
[----:B------:R-:W-:Y:S01]  /*6bb0*/  USEL UR18, URZ, 0x1, UP0 ;  /* 0x00000001ff127887 */ /* 0x000fe20008000000 */
[----:B------:R-:W-:Y:S01]  /*6bc0*/  @!P2 IMAD.MOV.U32 R0, RZ, RZ, 0x1000 ;  /* 0x00001000ff00a424 */ /* 0x000fe200078e00ff */
[----:B------:R-:W-:Y:S01]  /*6bd0*/  VOTEU.ALL UP0, P2 ;  /* 0x0000000000ff7886 */ /* 0x000fe20001000000 */
[----:B------:R-:W-:Y:S01]  /*6be0*/  UMOV UR9, UR25 ;  /* 0x0000001900097c82 */ /* 0x000fe20008000000 */
[----:B------:R-:W-:Y:S01]  /*6bf0*/  @!P2 R2UR UR16, R12 ;  /* 0x000000000c10a2ca */ /* 0x000fe200000e0000 */
[----:B--2---:R-:W-:Y:S01]  /*6c00*/  UPRMT UR7, UR19, 0x654, UR25 ;  /* 0x0000065413077896 */ /* 0x004fe20008000019 */
[----:B------:R-:W-:Y:S04]  /*6c10*/  LOP3.LUT R10, R10, UR18, RZ, 0x3c, !PT ;  /* 0x000000120a0a7c12 */ /* 0x000fe8000f8e3cff */
[----:B------:R-:W-:Y:S01]  /*6c20*/  SHF.L.U32 R3, R10, 0x1f, RZ ;  /* 0x0000001f0a037819 */ /* 0x000fe200000006ff */
[----:B------:R-:W-:Y:S01]  /*6c30*/  IMAD.U32 R13, RZ, RZ, UR5 ;  /* 0x00000005ff0d7e24 */ /* 0x000fe2000f8e00ff */
[----:B------:R-:W-:Y:S04]  /*6c40*/  ULEA UR5, UR6, UR31, 0x3 ;  /* 0x0000001f06057291 */ /* 0x000fe8000f8e18ff */
[----:B------:R-:W-:Y:S11]  /*6c50*/  @!P2 R2UR UR17, R13 ;  /* 0x000000000d11a2ca */ /* 0x000ff600000e0000 */
[----:B------:R-:W-:Y:S02]  /*6c60*/  @!UPT UIADD3 URZ, UPT, UPT, URZ, URZ, URZ ;  /* 0x000000fffffff290 */ /* 0x000fe4000fffe0ff */
[----:B------:R1:W-:Y:S01]  /*6c70*/  @!UP0 UTMALDG.4D [UR24], [UR16], desc[UR20] ;  /* 0x00001418100085b4 */ /* 0x0003e20008019000 */
[----:B------:R-:W-:Y:S05]  /*6c80*/  VOTEU.ALL UP0, P2 ;  /* 0x0000000000ff7886 */ /* 0x000fea0001000000 */
[----:B------:R1:W-:Y:S01]  /*6c90*/  @!UP0 UTMALDG.4D [UR8], [UR16], desc[UR20] ;  /* 0x00001408100085b4 */ /* 0x0003e20008019000 */
[----:B------:R1:W-:Y:S01]  /*6ca0*/  @!P2 SYNCS.ARRIVE.TRANS64.RED.A0TR RZ, [UR4+0x230], R0 ;  /* 0x00023000ffffa9a7 */ /* 0x0003e20008300404 */
[----:B------:R-:W-:Y:S01]  /*6cb0*/  SYNCS.ARRIVE.TRANS64.RED.A1T0 RZ, [UR7], RZ ;  /* 0x000000ffffff79a7 */ /* 0x000fe20008100407 */
[----:B------:R-:W2:Y:S02]  /*6cc0*/  SYNCS.PHASECHK.TRANS64.TRYWAIT P1, [UR5+0x248], R3 ;  /* 0x00024803ff0075a7 */ /* 0x000ea40008021105 */
[----:B-12---:R-:W-:Y:S05]  /*6cd0*/  @!P1 BRA `(.L_x_118) ;  /* 0x0000004000ac9947 */ /* 0x006fea0003800000 */
.L_x_251:
[----:B------:R-:W-:Y:S01]  /*6ce0*/  UIADD3 UR17, UPT, UPT, UR5, 0x230, URZ ;  /* 0x0000023005117890 */ /* 0x000fe2000fffe0ff */
[----:B------:R-:W2:Y:S01]  /*6cf0*/  S2UR UR57, SR_CgaCtaId ;  /* 0x00000000003979c3 */ /* 0x000ea20000008800 */
[----:B------:R-:W-:Y:S01]  /*6d00*/  UPLOP3.LUT UP2, UPT, UPT, UPT, UPT, 0x80, 0x8 ;  /* 0x000000000008789c */ /* 0x000fe20003f4f070 */
[----:B-1----:R-:W-:Y:S01]  /*6d10*/  @!P2 IADD3 R3, P0, PT, R14, 0x580, RZ ;  /* 0x000005800e03a810 */ /* 0x002fe20007f1e0ff */
[----:B------:R-:W-:Y:S01]  /*6d20*/  UMOV UR36, 0x0 ;  /* 0x0000000000247882 */ /* 0x000fe20000000000 */
[----:B------:R-:W-:Y:S01]  /*6d30*/  UMOV UR37, 0x10000000 ;  /* 0x1000000000257882 */ /* 0x000fe20000000000 */
[----:B------:R-:W-:Y:S01]  /*6d40*/  UMOV UR19, UR27 ;  /* 0x0000001b00137c82 */ /* 0x000fe20008000000 */
[----:B------:R-:W-:Y:S01]  /*6d50*/  UMOV UR20, UR28 ;  /* 0x0000001c00147c82 */ /* 0x000fe20008000000 */
[----:B------:R-:W-:Y:S01]  /*6d60*/  UMOV UR21, UR29 ;  /* 0x0000001d00157c82 */ /* 0x000fe20008000000 */
[----:B------:R-:W-:Y:S01]  /*6d70*/  UMOV UR11, UR27 ;  /* 0x0000001b000b7c82 */ /* 0x000fe20008000000 */
[----:B------:R-:W-:Y:S01]  /*6d80*/  UMOV UR12, UR28 ;  /* 0x0000001c000c7c82 */ /* 0x000fe20008000000 */
[----:B------:R-:W-:Y:S01]  /*6d90*/  UMOV UR13, UR29 ;  /* 0x0000001d000d7c82 */ /* 0x000fe20008000000 */
[----:B------:R-:W-:Y:S01]  /*6da0*/  UMOV UR9, UR17 ;  /* 0x0000001100097c82 */ /* 0x000fe20008000000 */
[----:B------:R-:W-:Y:S01]  /*6db0*/  VOTEU.ALL UP0, P2 ;  /* 0x0000000000ff7886 */ /* 0x000fe20001000000 */
[----:B------:R-:W-:Y:S01]  /*6dc0*/  @!P2 IMAD.X R0, RZ, RZ, R15, P0 ;  /* 0x000000ffff00a224 */ /* 0x000fe200000e060f */
[----:B------:R-:W-:Y:S02]  /*6dd0*/  R2UR UR56, R48 ;  /* 0x00000000303872ca */ /* 0x000fe400000e0000 */
[----:B------:R-:W-:Y:S01]  /*6de0*/  R2UR UR55, R49 ;  /* 0x00000000313772ca */ /* 0x000fe200000e0000 */
[----:B------:R-:W-:Y:S01]  /*6df0*/  @!UP0 ULEA UR4, UR6, UR31, 0xc ;  /* 0x0000001f06048291 */ /* 0x000fe2000f8e60ff */
[----:B------:R-:W-:Y:S01]  /*6e00*/  LOP3.LUT R9, R9, 0x1, RZ, 0x3c, !PT ;  /* 0x0000000109097812 */ /* 0x000fe200078e3cff */
[----:B------:R-:W-:Y:S02]  /*6e10*/  @!UP0 UIADD3 UR18, UPT, UPT, UR26, 0x10, URZ ;  /* 0x000000101a128890 */ /* 0x000fe4000fffe0ff */
[----:B------:R-:W-:Y:S02]  /*6e20*/  @!UP0 UIADD3 UR16, UPT, UPT, UR4, 0x300, URZ ;  /* 0x0000030004108890 */ /* 0x000fe4000fffe0ff */
[----:B------:R-:W-:Y:S02]  /*6e30*/  @!UP0 UIADD3 UR8, UPT, UPT, UR4, 0xb00, URZ ;  /* 0x00000b0004088890 */ /* 0x000fe4000fffe0ff */
[----:B------:R-:W-:Y:S01]  /*6e40*/  UIADD3 UR4, UPT, UPT, UR6, 0x1, URZ ;  /* 0x0000000106047890 */ /* 0x000fe2000fffe0ff */
[----:B------:R-:W-:Y:S01]  /*6e50*/  @!P2 R2UR UR6, R3 ;  /* 0x000000000306a2ca */ /* 0x000fe200000e0000 */
[----:B------:R-:W-:Y:S02]  /*6e60*/  @!UP0 UIADD3 UR10, UPT, UPT, UR26, 0x30, URZ ;  /* 0x000000301a0a8890 */ /* 0x000fe4000fffe0ff */
[----:B------:R-:W-:Y:S04]  /*6e70*/  UISETP.NE.AND UP0, UPT, UR4, 0x3, UPT ;  /* 0x000000030400788c */ /* 0x000fe8000bf05270 */
[----:B------:R-:W-:Y:S01]  /*6e80*/  USEL UR25, UR4, URZ, UP0 ;  /* 0x000000ff04197287 */ /* 0x000fe20008000000 */
[----:B------:R-:W-:Y:S01]  /*6e90*/  @!P2 R2UR UR4, R0 ;  /* 0x000000000004a2ca */ /* 0x000fe200000e0000 */
[----:B------:R-:W-:Y:S02]  /*6ea0*/  USEL UR24, URZ, 0x1, UP0 ;  /* 0x00000001ff187887 */ /* 0x000fe40008000000 */
[----:B------:R-:W-:Y:S02]  /*6eb0*/  VOTEU.ALL UP0, P2 ;  /* 0x0000000000ff7886 */ /* 0x000fe40001000000 */
[----:B------:R-:W-:Y:S02]  /*6ec0*/  IMAD.U32 R4, RZ, RZ, UR6 ;  /* 0x00000006ff047e24 */ /* 0x000fe4000f8e00ff */
[----:B------:R-:W-:Y:S03]  /*6ed0*/  LOP3.LUT R10, R10, UR24, RZ, 0x3c, !PT ;  /* 0x000000180a0a7c12 */ /* 0x000fe6000f8e3cff */
[----:B------:R-:W-:Y:S03]  /*6ee0*/  @!P2 R2UR UR6, R4 ;  /* 0x000000000406a2ca */ /* 0x000fe600000e0000 */
[----:B------:R-:W-:Y:S01]  /*6ef0*/  IMAD.U32 R5, RZ, RZ, UR4 ;  /* 0x00000004ff057e24 */ /* 0x000fe2000f8e00ff */
[----:B--2---:R-:W-:Y:S04]  /*6f00*/  UPRMT UR4, UR57, 0x654, UR17 ;  /* 0x0000065439047896 */ /* 0x004fe80008000011 */
[----:B------:R-:W-:Y:S11]  /*6f10*/  @!P2 R2UR UR7, R5 ;  /* 0x000000000507a2ca */ /* 0x000ff600000e0000 */
[----:B------:R-:W-:Y:S02]  /*6f20*/  @!UPT UIADD3 URZ, UPT, UPT, URZ, URZ, URZ ;  /* 0x000000fffffff290 */ /* 0x000fe4000fffe0ff */
[----:B------:R1:W-:Y:S01]  /*6f30*/  @!UP0 UTMALDG.4D [UR16], [UR6], desc[UR36] ;  /* 0x00002410060085b4 */ /* 0x0003e20008019000 */
[----:B------:R-:W-:Y:S05]  /*6f40*/  VOTEU.ALL UP0, P2 ;  /* 0x0000000000ff7886 */ /* 0x000fea0001000000 */
[----:B------:R2:W-:Y:S01]  /*6f50*/  @!UP0 UTMALDG.4D [UR8], [UR6], desc[UR36] ;  /* 0x00002408060085b4 */ /* 0x0005e20008019000 */
[----:B------:R2:W-:Y:S01]  /*6f60*/  @!P2 SYNCS.ARRIVE.TRANS64.RED.A0TR RZ, [UR5+0x230], R2 ;  /* 0x00023002ffffa9a7 */ /* 0x0005e20008300405 */
[----:B------:R-:W-:Y:S01]  /*6f70*/  SYNCS.ARRIVE.TRANS64.RED.A1T0 RZ, [UR4], RZ ;  /* 0x000000ffffff79a7 */ /* 0x000fe20008100404 */
[----:B-1----:R-:W-:Y:S02]  /*6f80*/  UIADD3 UR19, UPT, UPT, UR14, UR56, URZ ;  /* 0x000000380e137290 */ /* 0x002fe4000fffe0ff */
[----:B------:R-:W-:Y:S01]  /*6f90*/  UIADD3 UR21, UPT, UPT, UR15, UR55, URZ ;  /* 0x000000370f157290 */ /* 0x000fe2000fffe0ff */
[----:B------:R-:W-:Y:S11]  /*6fa0*/  BRA.U UP3, `(.L_x_119) ;  /* 0xffffffed03f07547 */ /* 0x000ff6000b83ffff */
[----:B------:R-:W-:Y:S01]  /*6fb0*/  UIADD3 UR31, UPT, UPT, UR31, 0x248, URZ ;  /* 0x000002481f1f7890 */ /* 0x000fe2000fffe0ff */
[----:B--2---:R-:W-:-:S03]  /*6fc0*/  SHF.L.U32 R2, R10, 0x1f, RZ ;  /* 0x0000001f0a027819 */ /* 0x004fc600000006ff */
[----:B------:R-:W-:-:S09]  /*6fd0*/  ULEA UR4, UR25, UR31, 0x3 ;  /* 0x0000001f19047291 */ /* 0x000fd2000f8e18ff */
[----:B------:R-:W1:Y:S02]  /*6fe0*/  SYNCS.PHASECHK.TRANS64.TRYWAIT P0, [UR4], R2 ;  /* 0x00000002ff0075a7 */ /* 0x000e640008001104 */
[----:B-1----:R-:W-:Y:S05]  /*6ff0*/  @!P0 BRA `(.L_x_120) ;  /* 0x0000003c00fc8947 */ /* 0x002fea0003800000 */
.L_x_253:
[----:B------:R-:W-:-:S04]  /*7000*/  UIADD3 UR4, UPT, UPT, UR25, 0x1, URZ ;  /* 0x0000000119047890 */ /* 0x000fc8000fffe0ff */
[----:B------:R-:W-:-:S04]  /*7010*/  UISETP.NE.AND UP0, UPT, UR4, 0x3, UPT ;  /* 0x000000030400788c */ /* 0x000fc8000bf05270 */
[----:B------:R-:W-:Y:S02]  /*7020*/  USEL UR6, URZ, 0x1, UP0 ;  /* 0x00000001ff067887 */ /* 0x000fe40008000000 */
[----:B------:R-:W-:-:S04]  /*7030*/  USEL UR4, UR4, URZ, UP0 ;  /* 0x000000ff04047287 */ /* 0x000fc80008000000 */
[----:B------:R-:W-:Y:S01]  /*7040*/  ULEA UR5, UR4, UR31, 0x3 ;  /* 0x0000001f04057291 */ /* 0x000fe2000f8e18ff */
[----:B------:R-:W-:-:S04]  /*7050*/  LOP3.LUT R10, R10, UR6, RZ, 0x3c, !PT ;  /* 0x000000060a0a7c12 */ /* 0x000fc8000f8e3cff */
[----:B-1----:R-:W-:-:S04]  /*7060*/  SHF.L.U32 R2, R10, 0x1f, RZ ;  /* 0x0000001f0a027819 */ /* 0x002fc800000006ff */
[----:B------:R-:W1:Y:S02]  /*7070*/  SYNCS.PHASECHK.TRANS64.TRYWAIT P0, [UR5], R2 ;  /* 0x00000002ff0075a7 */ /* 0x000e640008001105 */
[----:B-1----:R-:W-:Y:S05]  /*7080*/  @!P0 BRA `(.L_x_121) ;  /* 0x0000003c00f08947 */ /* 0x002fea0003800000 */
.L_x_255:
[----:B------:R-:W-:-:S04]  /*7090*/  UIADD3 UR4, UPT, UPT, UR4, 0x1, URZ ;  /* 0x0000000104047890 */ /* 0x000fc8000fffe0ff */
[----:B------:R-:W-:-:S04]  /*70a0*/  UISETP.NE.AND UP0, UPT, UR4, 0x3, UPT ;  /* 0x000000030400788c */ /* 0x000fc8000bf05270 */
[----:B------:R-:W-:Y:S02]  /*70b0*/  USEL UR5, URZ, 0x1, UP0 ;  /* 0x00000001ff057887 */ /* 0x000fe40008000000 */
[----:B------:R-:W-:-:S04]  /*70c0*/  USEL UR4, UR4, URZ, UP0 ;  /* 0x000000ff04047287 */ /* 0x000fc80008000000 */
[----:B------:R-:W-:Y:S01]  /*70d0*/  ULEA UR4, UR4, UR31, 0x3 ;  /* 0x0000001f04047291 */ /* 0x000fe2000f8e18ff */
[----:B-1----:R-:W-:-:S04]  /*70e0*/  LOP3.LUT R2, R10, UR5, RZ, 0x3c, !PT ;  /* 0x000000050a027c12 */ /* 0x002fc8000f8e3cff */
[----:B------:R-:W-:Y:S01]  /*70f0*/  SHF.L.U32 R2, R2, 0x1f, RZ ;  /* 0x0000001f02027819 */ /* 0x000fe200000006ff */
[----:B------:R-:W-:-:S07]  /*7100*/  IMAD.U32 R0, RZ, RZ, UR4 ;  /* 0x00000004ff007e24 */ /* 0x000fce000f8e00ff */
.L_x_122:
[----:B-1----:R1:W2:Y:S02]  /*7110*/  SYNCS.PHASECHK.TRANS64.TRYWAIT P0, [R0+URZ], R2 ;  /* 0x00000002000075a7 */ /* 0x0022a400080011ff */
[----:B--2---:R-:W-:Y:S05]  /*7120*/  @!P0 NANOSLEEP.SYNCS 0x989680 ;  /* 0x009896800000895d */ /* 0x004fea0003900000 */
[----:B------:R-:W2:Y:S02]  /*7130*/  @!P0 SYNCS.PHASECHK.TRANS64 P0, [R0+URZ], R2 ;  /* 0x00000002000085a7 */ /* 0x000ea400080010ff */
[----:B--2---:R-:W-:Y:S05]  /*7140*/  @P0 EXIT ;  /* 0x000000000000094d */ /* 0x004fea0003800000 */
[----:B------:R-:W-:Y:S05]  /*7150*/  BRA `(.L_x_122) ;  /* 0xfffffffc00ec7947 */ /* 0x000fea000383ffff */
.L_x_110:
[----:B------:R-:W-:-:S06]  /*7160*/  UISETP.GE.AND UP0, UPT, UR18, 0x4, UPT ;  /* 0x000000041200788c */ /* 0x000fcc000bf06270 */
[----:B------:R-:W-:-:S13]  /*7170*/  PLOP3.LUT P0, PT, PT, PT, UP0, 0x80, 0x8 ;  /* 0x000000000008781c */ /* 0x000fda0003f0f008 */
[----:B-1----:R-:W-:Y:S05]  /*7180*/  @!P0 EXIT ;  /* 0x000000000000894d */ /* 0x002fea0003800000 */
[----:B------:R-:W1:Y:S08]  /*7190*/  S2UR UR4, SR_CgaCtaId ;  /* 0x00000000000479c3 */ /* 0x000e700000008800 */
[----:B------:R-:W-:Y:S01]  /*71a0*/  BAR.SYNC.DEFER_BLOCKING 0x6, 0xa0 ;  /* 0x0182800000007b1d */ /* 0x000fe20000010000 */
[----:B------:R-:W-:Y:S01]  /*71b0*/  IMAD.SHL.U32 R44, R54, 0x10, RZ ;  /* 0x00000010362c7824 */ /* 0x000fe200078e00ff */
[----:B------:R-:W-:Y:S01]  /*71c0*/  USHF.R.S32.HI UR55, URZ, 0x1f, UR5 ;  /* 0x0000001fff377899 */ /* 0x000fe20008011405 */
[----:B------:R-:W-:-:S02]  /*71d0*/  IMAD.SHL.U32 R0, R46, 0x200, RZ ;  /* 0x000002002e007824 */ /* 0x000fc400078e00ff */
[----:B------:R-:W-:Y:S01]  /*71e0*/  IMAD.SHL.U32 R4, R54, 0x2, RZ ;  /* 0x0000000236047824 */ /* 0x000fe200078e00ff */
[----:B------:R-:W-:Y:S02]  /*71f0*/  UMOV UR50, 0x400 ;  /* 0x0000040000327882 */ /* 0x000fe40000000000 */
[----:B------:R-:W2:Y:S01]  /*7200*/  LDC.64 R42, c[0x0][0x8b0] ;  /* 0x00022c00ff2a7b82 */ /* 0x000ea20000000a00 */
[----:B------:R-:W-:Y:S01]  /*7210*/  LOP3.LUT R53, R44, 0x5b0, RZ, 0xc0, !PT ;  /* 0x000005b02c357812 */ /* 0x000fe200078ec0ff */
[----:B------:R-:W-:Y:S01]  /*7220*/  IMAD.U32 R23, R54, 0x10000, RZ ;  /* 0x0001000036177824 */ /* 0x000fe200078e00ff */
[----:B------:R-:W-:Y:S01]  /*7230*/  LOP3.LUT R5, R44, 0x40, RZ, 0xc0, !PT ;  /* 0x000000402c057812 */ /* 0x000fe200078ec0ff */
[----:B------:R-:W-:Y:S01]  /*7240*/  ULEA.HI UR55, UR55, UR5, URZ, 0x6 ;  /* 0x0000000537377291 */ /* 0x000fe2000f8f30ff */
[----:B------:R-:W-:Y:S01]  /*7250*/  LOP3.LUT R53, R53, 0x200, R0, 0xf8, !PT ;  /* 0x0000020035357812 */ /* 0x000fe200078ef800 */
[----:B------:R-:W-:Y:S01]  /*7260*/  IMAD.SHL.U32 R0, R46, 0x200000, RZ ;  /* 0x002000002e007824 */ /* 0x000fe200078e00ff */
[----:B------:R-:W-:Y:S01]  /*7270*/  LOP3.LUT P0, RZ, R44, 0x40, RZ, 0xc0, !PT ;  /* 0x000000402cff7812 */ /* 0x000fe2000780c0ff */
[----:B------:R-:W3:Y:S01]  /*7280*/  LDC.64 R40, c[0x0][0x8a8] ;  /* 0x00022a00ff287b82 */ /* 0x000ee20000000a00 */
[----:B------:R-:W-:Y:S01]  /*7290*/  LOP3.LUT R4, R5, 0x8, R4, 0xf8, !PT ;  /* 0x0000000805047812 */ /* 0x000fe200078ef804 */
[----:B------:R-:W-:Y:S01]  /*72a0*/  IMAD.MOV.U32 R22, RZ, RZ, RZ ;  /* 0x000000ffff167224 */ /* 0x000fe200078e00ff */
[----:B------:R-:W-:Y:S01]  /*72b0*/  LOP3.LUT R0, R0, 0x200000, RZ, 0xc0, !PT ;  /* 0x0020000000007812 */ /* 0x000fe200078ec0ff */
[----:B------:R-:W-:Y:S01]  /*72c0*/  IMAD.MOV.U32 R52, RZ, RZ, RZ ;  /* 0x000000ffff347224 */ /* 0x000fe200078e00ff */
[----:B------:R-:W-:Y:S01]  /*72d0*/  P2R R8, PR, RZ, 0x1 ;  /* 0x00000001ff087803 */ /* 0x000fe20000000000 */
[----:B------:R-:W-:Y:S01]  /*72e0*/  IMAD.MOV.U32 R51, RZ, RZ, RZ ;  /* 0x000000ffff337224 */ /* 0x000fe200078e00ff */
[----:B------:R-:W-:Y:S01]  /*72f0*/  LOP3.LUT R23, R0, 0x400000, R23, 0xf8, !PT ;  /* 0x0040000000177812 */ /* 0x000fe200078ef817 */
[----:B-1----:R-:W-:Y:S01]  /*7300*/  ULEA UR50, UR4, UR50, 0x18 ;  /* 0x0000003204327291 */ /* 0x002fe2000f8ec0ff */
[----:B------:R-:W-:Y:S01]  /*7310*/  LOP3.LUT R53, R53, R4, RZ, 0xfc, !PT ;  /* 0x0000000435357212 */ /* 0x000fe200078efcff */
[----:B------:R-:W1:Y:S01]  /*7320*/  LDCU UR4, c[0x0][0x370] ;  /* 0x00006e00ff0477ac */ /* 0x000e620008000800 */
[----:B------:R-:W-:Y:S01]  /*7330*/  LOP3.LUT R54, R54, 0x60, RZ, 0xc0, !PT ;  /* 0x0000006036367812 */ /* 0x000fe200078ec0ff */
[----:B------:R-:W4:Y:S05]  /*7340*/  LDCU UR45, c[0x0][0xb0c] ;  /* 0x00016180ff2d77ac */ /* 0x000f2a0008000800 */
[----:B------:R-:W4:Y:S01]  /*7350*/  LDS R2, [UR50+0x2c0] ;  /* 0x0002c032ff027984 */ /* 0x000f220008000800 */
[----:B------:R-:W2:Y:S01]  /*7360*/  LDCU UR38, c[0x0][0xb30] ;  /* 0x00016600ff2677ac */ /* 0x000ea20008000800 */
[----:B------:R-:W2:Y:S01]  /*7370*/  LDCU.64 UR58, c[0x0][0x888] ;  /* 0x00011100ff3a77ac */ /* 0x000ea20008000a00 */
[----:B------:R-:W2:Y:S01]  /*7380*/  LDCU.64 UR46, c[0x0][0xb28] ;  /* 0x00016500ff2e77ac */ /* 0x000ea20008000a00 */
[----:B-1----:R-:W-:Y:S01]  /*7390*/  IMAD.U32 R47, RZ, RZ, UR4 ;  /* 0x00000004ff2f7e24 */ /* 0x002fe2000f8e00ff */
[----:B------:R-:W1:Y:S01]  /*73a0*/  LDCU UR4, c[0x0][0x374] ;  /* 0x00006e80ff0477ac */ /* 0x000e620008000800 */
[----:B------:R-:W2:Y:S01]  /*73b0*/  LDCU.128 UR60, c[0x0][0xb10] ;  /* 0x00016200ff3c77ac */ /* 0x000ea20008000c00 */
[----:B------:R-:W-:Y:S01]  /*73c0*/  USHF.R.S32.HI UR55, URZ, 0x6, UR55 ;  /* 0x00000006ff377899 */ /* 0x000fe20008011437 */
[----:B------:R-:W-:Y:S01]  /*73d0*/  UMOV UR57, 0x1 ;  /* 0x0000000100397882 */ /* 0x000fe20000000000 */
[----:B------:R-:W-:Y:S01]  /*73e0*/  UMOV UR53, URZ ;  /* 0x000000ff00357c82 */ /* 0x000fe20008000000 */
[----:B------:R-:W-:Y:S01]  /*73f0*/  UMOV UR56, URZ ;  /* 0x000000ff00387c82 */ /* 0x000fe20008000000 */
[----:B------:R-:W-:Y:S01]  /*7400*/  UMOV UR54, URZ ;  /* 0x000000ff00367c82 */ /* 0x000fe20008000000 */
[----:B-1----:R-:W-:Y:S01]  /*7410*/  IMAD.U32 R55, RZ, RZ, UR4 ;  /* 0x00000004ff377e24 */ /* 0x002fe2000f8e00ff */
[----:B------:R-:W-:-:S06]  /*7420*/  UIADD3 UR4, UPT, UPT, UR50, 0x300, URZ ;  /* 0x0000030032047890 */ /* 0x000fcc000fffe0ff */
[----:B------:R-:W-:Y:S02]  /*7430*/  IMAD.U32 R0, RZ, RZ, UR4 ;  /* 0x00000004ff007e24 */ /* 0x000fe4000f8e00ff */
[C---:B----4-:R-:W-:Y:S01]  /*7440*/  VIADD R3, R2.reuse, 0x20 ;  /* 0x0000002002037836 */ /* 0x050fe20000000000 */
[----:B------:R-:W-:-:S04]  /*7450*/  LOP3.LUT R2, R2, 0xffff, RZ, 0xc0, !PT ;  /* 0x0000ffff02027812 */ /* 0x000fc800078ec0ff */
[----:B------:R-:W-:-:S05]  /*7460*/  LOP3.LUT R3, R3, 0xffff, RZ, 0xc0, !PT ;  /* 0x0000ffff03037812 */ /* 0x000fca00078ec0ff */
[----:B--23--:R1:W-:Y:S02]  /*7470*/  STL.64 [R1], R2 ;  /* 0x0000000201007387 */ /* 0x00c3e40000100a00 */
.L_x_153:
[----:B-1----:R-:W-:Y:S04]  /*7480*/  SHF.L.U32 R2, R51, 0x1f, RZ ;  /* 0x0000001f33027819 */ /* 0x002fe800000006ff */
[----:B------:R-:W1:Y:S02]  /*7490*/  SYNCS.PHASECHK.TRANS64.TRYWAIT P0, [UR50+0x270], R2 ;  /* 0x00027002ff0075a7 */ /* 0x000e640008001132 */
[----:B-1----:R-:W-:Y:S05]  /*74a0*/  @!P0 BRA `(.L_x_123) ;  /* 0x0000003c00008947 */ /* 0x002fea0003800000 */
.L_x_257:
[----:B------:R-:W2:Y:S01]  /*74b0*/  LDS.128 R4, [UR50+0x2b0] ;  /* 0x0002b032ff047984 */ /* 0x000ea20008000c00 */
[----:B-1----:R-:W-:Y:S01]  /*74c0*/  LEA R2, R22, UR48, 0x2 ;  /* 0x0000003016027c11 */ /* 0x002fe2000f8e10ff */
[----:B------:R-:W-:Y:S02]  /*74d0*/  UIADD3 UR4, UPT, UPT, UR50, 0x278, URZ ;  /* 0x0000027832047890 */ /* 0x000fe4000fffe0ff */
[----:B------:R-:W-:Y:S02]  /*74e0*/  UISETP.GE.AND UP0, UPT, UR39, 0x1, UPT ;  /* 0x000000012700788c */ /* 0x000fe4000bf06270 */
[----:B------:R-:W-:Y:S01]  /*74f0*/  UPRMT UR4, URZ, 0x654, UR4 ;  /* 0x00000654ff047896 */ /* 0x000fe20008000004 */
[----:B------:R-:W-:Y:S01]  /*7500*/  @!PT LDS RZ, [RZ] ;  /* 0x00000000fffff984 */ /* 0x000fe20000000800 */
[----:B------:R-:W-:Y:S01]  /*7510*/  @!PT LDS RZ, [RZ] ;  /* 0x00000000fffff984 */ /* 0x000fe20000000800 */
[----:B------:R-:W-:Y:S01]  /*7520*/  @!PT LDS RZ, [RZ] ;  /* 0x00000000fffff984 */ /* 0x000fe20000000800 */
[----:B------:R-:W-:Y:S01]  /*7530*/  @!PT LDS RZ, [RZ] ;  /* 0x00000000fffff984 */ /* 0x000fe20000000800 */
[----:B------:R1:W-:Y:S06]  /*7540*/  MEMBAR.ALL.CTA ;  /* 0x0000000000007992 */ /* 0x0003ec0000008000 */
[----:B-1----:R-:W1:Y:S02]  /*7550*/  FENCE.VIEW.ASYNC.S ;  /* 0x00000000000073c6 */ /* 0x002e640000000000 */
[----:B-1----:R-:W-:Y:S06]  /*7560*/  SYNCS.ARRIVE.TRANS64.RED.A1T0 RZ, [UR4], RZ ;  /* 0x000000ffffff79a7 */ /* 0x002fec0008100404 */
[----:B------:R-:W5:Y:S01]  /*7570*/  LDL R2, [R2] ;  /* 0x0000000002027983 */ /* 0x000f620000100800 */
[----:B--2---:R-:W-:Y:S11]  /*7580*/  LOP3.LUT P0, RZ, R6, 0x1, RZ, 0xc0, !PT ;  /* 0x0000000106ff7812 */ /* 0x004ff6000780c0ff */
[----:B------:R-:W-:Y:S02]  /*7590*/  @!UPT UIADD3 URZ, UPT, UPT, URZ, URZ, URZ ;  /* 0x000000fffffff290 */ /* 0x000fe4000fffe0ff */
[----:B------:R-:W-:Y:S01]  /*75a0*/  VOTEU.ANY UP1, P0 ;  /* 0x0000000000ff7886 */ /* 0x000fe20000020100 */
[----:B------:R-:W-:Y:S01]  /*75b0*/  PLOP3.LUT P0, PT, PT, PT, UP1, 0x80, 0x8 ;  /* 0x000000000008781c */ /* 0x000fe20003f0f018 */
[----:B------:R-:W-:Y:S06]  /*75c0*/  UP2UR UR4, UPR, URZ, 0x2 ;  /* 0x00000002ff047883 */ /* 0x000fec0008000000 */
[----:B------:R-:W-:Y:S06]  /*75d0*/  IMAD.U32 R59, RZ, RZ, UR4 ;  /* 0x00000004ff3b7e24 */ /* 0x000fec000f8e00ff */
[----:B------:R-:W-:Y:S02]  /*75e0*/  @P0 MOV R3, R4 ;  /* 0x0000000400030202 */ /* 0x000fe40000000f00 */
[----:B------:R-:W-:Y:S02]  /*75f0*/  @P0 LOP3.LUT R0, R5, 0xffff, RZ, 0xc0, !PT ;  /* 0x0000ffff05000812 */ /* 0x000fe400078ec0ff */
[----:B------:R-:W-:Y:S01]  /*7600*/  @P0 R2UR UR5, R3 ;  /* 0x00000000030502ca */ /* 0x000fe200000e0000 */
[----:B------:R-:W-:Y:S01]  /*7610*/  IMAD.U32 R3, RZ, RZ, UR55 ;  /* 0x00000037ff037e24 */ /* 0x000fe2000f8e00ff */
[----:B------:R-:W-:Y:S04]  /*7620*/  @P0 R2UR UR4, R0 ;  /* 0x00000000000402ca */ /* 0x000fe800000e0000 */
[----:B------:R-:W-:Y:S07]  /*7630*/  IABS R0, R3 ;  /* 0x0000000300007213 */ /* 0x000fee0000000000 */
[----:B------:R-:W-:Y:S02]  /*7640*/  @UP1 UMOV UR37, UR5 ;  /* 0x0000000500251c82 */ /* 0x000fe40008000000 */
[----:B------:R-:W-:Y:S01]  /*7650*/  @UP1 UMOV UR36, UR4 ;  /* 0x0000000400241c82 */ /* 0x000fe20008000000 */
[----:B------:R-:W-:Y:S05]  /*7660*/  BRA.U !UP0, `(.L_x_124) ;  /* 0x0000000108d47547 */ /* 0x000fea000b800000 */
[----:B------:R-:W1:Y:S01]  /*7670*/  LDCU UR14, c[0x0][0xb20] ;  /* 0x00016400ff0e77ac */ /* 0x000e620008000800 */
[----:B------:R-:W-:Y:S02]  /*7680*/  R2UR UR15, R55 ;  /* 0x00000000370f72ca */ /* 0x000fe400000e0000 */
[----:B------:R-:W-:Y:S01]  /*7690*/  R2UR UR9, R47 ;  /* 0x000000002f0972ca */ /* 0x000fe200000e0000 */
[----:B------:R-:W-:Y:S02]  /*76a0*/  UIMAD.WIDE.U32 UR10, UR36, UR63, URZ ;  /* 0x0000003f240a72a5 */ /* 0x000fe4000f8e00ff */
[----:B------:R-:W-:Y:S02]  /*76b0*/  UISETP.NE.AND UP0, UPT, UR62, 0x1, UPT ;  /* 0x000000013e00788c */ /* 0x000fe4000bf05270 */
[----:B------:R-:W-:Y:S02]  /*76c0*/  UISETP.NE.AND UP1, UPT, UR45, 0x1, UPT ;  /* 0x000000012d00788c */ /* 0x000fe4000bf25270 */
[----:B------:R-:W-:Y:S02]  /*76d0*/  UISETP.NE.AND UP2, UPT, UR39, 0x1, UPT ;  /* 0x000000012700788c */ /* 0x000fe4000bf45270 */
[----:B------:R-:W-:Y:S02]  /*76e0*/  UIMAD.WIDE.U32 UR12, UR37, UR60, URZ ;  /* 0x0000003c250c72a5 */ /* 0x000fe4000f8e00ff */
[----:B------:R-:W-:Y:S02]  /*76f0*/  UIMAD.WIDE.U32 UR4, UR15, UR63, URZ ;  /* 0x0000003f0f0472a5 */ /* 0x000fe4000f8e00ff */
[----:B------:R-:W-:Y:S05]  /*7700*/  UIMAD.WIDE.U32 UR6, UR9, UR60, URZ ;  /* 0x0000003c090672a5 */ /* 0x000fea000f8e00ff */
[----:B------:R-:W-:Y:S02]  /*7710*/  UMOV UR4, UR5 ;  /* 0x0000000500047c82 */ /* 0x000fe40008000000 */
[----:B-1----:R-:W-:Y:S01]  /*7720*/  USHF.R.U32.HI UR8, URZ, UR14, UR4 ;  /* 0x0000000eff087299 */ /* 0x002fe20008011604 */
[----:B------:R-:W-:Y:S02]  /*7730*/  UMOV UR6, UR11 ;  /* 0x0000000b00067c82 */ /* 0x000fe40008000000 */
[----:B------:R-:W-:Y:S02]  /*7740*/  UMOV UR4, UR7 ;  /* 0x0000000700047c82 */ /* 0x000fe40008000000 */
[----:B------:R-:W-:Y:S02]  /*7750*/  USHF.R.U32.HI UR5, URZ, UR61, UR4 ;  /* 0x0000003dff057299 */ /* 0x000fe40008011604 */
[----:B------:R-:W-:Y:S02]  /*7760*/  USEL UR4, UR15, UR8, !UP0 ;  /* 0x000000080f047287 */ /* 0x000fe4000c000000 */
[----:B------:R-:W-:Y:S02]  /*7770*/  USHF.R.U32.HI UR8, URZ, UR14, UR6 ;  /* 0x0000000eff087299 */ /* 0x000fe40008011606 */
[----:B------:R-:W-:Y:S02]  /*7780*/  UIMAD.WIDE.U32 UR6, UR4, UR46, URZ ;  /* 0x0000002e040672a5 */ /* 0x000fe4000f8e00ff */
[----:B------:R-:W-:Y:S02]  /*7790*/  USEL UR9, UR9, UR5, !UP1 ;  /* 0x0000000509097287 */ /* 0x000fe4000c800000 */
[----:B------:R-:W-:Y:S02]  /*77a0*/  USEL UR8, UR36, UR8, !UP0 ;  /* 0x0000000824087287 */ /* 0x000fe4000c000000 */
[----:B------:R-:W-:Y:S01]  /*77b0*/  UIMAD.WIDE.U32 UR10, UR9, UR46, URZ ;  /* 0x0000002e090a72a5 */ /* 0x000fe2000f8e00ff */
[----:B------:R-:W-:Y:S01]  /*77c0*/  UMOV UR6, UR7 ;  /* 0x0000000700067c82 */ /* 0x000fe20008000000 */
[----:B------:R-:W-:Y:S01]  /*77d0*/  UMOV UR5, UR13 ;  /* 0x0000000d00057c82 */ /* 0x000fe20008000000 */
[----:B------:R-:W-:Y:S02]  /*77e0*/  @UP2 USHF.R.U32.HI UR4, URZ, UR47, UR6 ;  /* 0x0000002fff042299 */ /* 0x000fe40008011606 */
[----:B------:R-:W-:Y:S02]  /*77f0*/  USHF.R.U32.HI UR5, URZ, UR61, UR5 ;  /* 0x0000003dff057299 */ /* 0x000fe40008011605 */
[----:B------:R-:W-:Y:S02]  /*7800*/  UIMAD UR4, UR39, UR4, URZ ;  /* 0x00000004270472a4 */ /* 0x000fe4000f8e02ff */
[----:B------:R-:W-:Y:S02]  /*7810*/  USEL UR5, UR37, UR5, !UP1 ;  /* 0x0000000525057287 */ /* 0x000fe4000c800000 */
[----:B------:R-:W-:Y:S01]  /*7820*/  UISETP.GE.AND UP0, UPT, UR8, UR4, UPT ;  /* 0x000000040800728c */ /* 0x000fe2000bf06270 */
[----:B------:R-:W-:Y:S01]  /*7830*/  UMOV UR6, UR11 ;  /* 0x0000000b00067c82 */ /* 0x000fe20008000000 */
[----:B------:R-:W-:Y:S02]  /*7840*/  UIMAD.WIDE.U32 UR10, UR8, UR46, URZ ;  /* 0x0000002e080a72a5 */ /* 0x000fe4000f8e00ff */
[----:B------:R-:W-:Y:S04]  /*7850*/  @UP2 USHF.R.U32.HI UR9, URZ, UR47, UR6 ;  /* 0x0000002fff092299 */ /* 0x000fe80008011606 */
[----:B------:R-:W-:Y:S01]  /*7860*/  UIMAD UR6, UR39, UR9, URZ ;  /* 0x00000009270672a4 */ /* 0x000fe2000f8e02ff */
[----:B------:R-:W-:Y:S03]  /*7870*/  UMOV UR4, UR11 ;  /* 0x0000000b00047c82 */ /* 0x000fe60008000000 */
[----:B------:R-:W-:Y:S02]  /*7880*/  UISETP.GE.OR UP0, UPT, UR5, UR6, UP0 ;  /* 0x000000060500728c */ /* 0x000fe40008706670 */
[----:B------:R-:W-:Y:S02]  /*7890*/  USHF.R.U32.HI UR4, URZ, UR47, UR4 ;  /* 0x0000002fff047299 */ /* 0x000fe40008011604 */
[----:B------:R-:W-:Y:S02]  /*78a0*/  UIMAD.WIDE.U32 UR6, UR5, UR46, URZ ;  /* 0x0000002e050672a5 */ /* 0x000fe4000f8e00ff */
[----:B------:R-:W-:Y:S02]  /*78b0*/  USEL UR11, UR8, UR4, !UP2 ;  /* 0x00000004080b7287 */ /* 0x000fe4000d000000 */
[----:B------:R-:W-:Y:S02]  /*78c0*/  UIADD3 UR6, UPT, UPT, -UR5, URZ, URZ ;  /* 0x000000ff05067290 */ /* 0x000fe4000fffe1ff */
[----:B------:R-:W-:Y:S02]  /*78d0*/  UIADD3 UR10, UPT, UPT, -UR11, URZ, URZ ;  /* 0x000000ff0b0a7290 */ /* 0x000fe4000fffe1ff */
[----:B------:R-:W-:Y:S02]  /*78e0*/  UIMAD UR6, UR45, UR6, UR37 ;  /* 0x000000062d0672a4 */ /* 0x000fe4000f8e0225 */
[----:B------:R-:W-:Y:S01]  /*78f0*/  UIMAD UR10, UR39, UR10, UR8 ;  /* 0x0000000a270a72a4 */ /* 0x000fe2000f8e0208 */
[----:B------:R-:W-:Y:S01]  /*7900*/  @!UP0 UMOV UR4, UR7 ;  /* 0x0000000700048c82 */ /* 0x000fe20008000000 */
[----:B------:R-:W-:Y:S02]  /*7910*/  UIADD3 UR7, UPT, UPT, -UR8, URZ, URZ ;  /* 0x000000ff08077290 */ /* 0x000fe4000fffe1ff */
[----:B------:R-:W-:Y:S04]  /*7920*/  @!UP0 USHF.R.U32.HI UR4, URZ, UR47, UR4 ;  /* 0x0000002fff048299 */ /* 0x000fe80008011604 */
[----:B------:R-:W-:Y:S04]  /*7930*/  @!UP0 USEL UR4, UR5, UR4, !UP2 ;  /* 0x0000000405048287 */ /* 0x000fe8000d000000 */
[----:B------:R-:W-:Y:S02]  /*7940*/  @!UP0 UIMAD UR9, UR9, UR10, UR4 ;  /* 0x0000000a090982a4 */ /* 0x000fe4000f8e0204 */
[----:B------:R-:W-:Y:S02]  /*7950*/  @!UP0 UIADD3 UR10, UPT, UPT, UR11, -UR4, URZ ;  /* 0x800000040b0a8290 */ /* 0x000fe4000fffe0ff */
[----:B------:R-:W-:Y:S02]  /*7960*/  UIMAD UR4, UR62, UR7, UR36 ;  /* 0x000000073e0472a4 */ /* 0x000fe4000f8e0224 */
[----:B------:R-:W-:Y:S03]  /*7970*/  @!UP0 UIMAD UR8, UR10, UR39, UR5 ;  /* 0x000000270a0882a4 */ /* 0x000fe6000f8e0205 */
[----:B------:R-:W-:Y:S02]  /*7980*/  @!UP0 UMOV UR5, UR9 ;  /* 0x0000000900058c82 */ /* 0x000fe40008000000 */
[----:B------:R-:W-:Y:S02]  /*7990*/  UIMAD UR37, UR5, UR45, UR6 ;  /* 0x0000002d052572a4 */ /* 0x000fe4000f8e0206 */
[----:B------:R-:W-:Y:S11]  /*79a0*/  UIMAD UR36, UR8, UR62, UR4 ;  /* 0x0000003e082472a4 */ /* 0x000ff6000f8e0204 */
[----:B------:R-:W-:Y:S01]  /*79b0*/  @!UPT UIADD3 URZ, UPT, UPT, URZ, URZ, URZ ;  /* 0x000000fffffff290 */ /* 0x000fe2000fffe0ff */
.L_x_124:
[----:B------:R-:W1:Y:S01]  /*79c0*/  LDCU UR16, c[0x0][0x388] ;  /* 0x00007100ff1077ac */ /* 0x000e620008000800 */
[----:B------:R-:W-:Y:S02]  /*79d0*/  R2UR UR6, R0 ;  /* 0x00000000000672ca */ /* 0x000fe400000e0000 */
[----:B------:R-:W-:Y:S01]  /*79e0*/  IABS R3, R3 ;  /* 0x0000000300037213 */ /* 0x000fe20000000000 */
[----:B------:R-:W-:Y:S01]  /*79f0*/  USHF.L.U32 UR42, UR21, 0x6, URZ ;  /* 0x00000006152a7899 */ /* 0x000fe200080006ff */
[----:B------:R-:W-:Y:S02]  /*7a00*/  @P0 SHF.R.U32.HI R4, RZ, 0x10, R5 ;  /* 0x00000010ff040819 */ /* 0x000fe40000011605 */
[----:B------:R-:W-:Y:S01]  /*7a10*/  R2UR UR11, R56 ;  /* 0x00000000380b72ca */ /* 0x000fe200000e0000 */
[----:B------:R-:W-:Y:S01]  /*7a20*/  IMAD.MOV R3, RZ, RZ, -R3 ;  /* 0x000000ffff037224 */ /* 0x000fe200078e0a03 */
[----:B------:R-:W-:Y:S04]  /*7a30*/  @P0 R2UR UR11, R4 ;  /* 0x00000000040b02ca */ /* 0x000fe800000e0000 */
[----:B------:R-:W-:Y:S01]  /*7a40*/  R2UR UR9, R3 ;  /* 0x00000000030972ca */ /* 0x000fe200000e0000 */
[----:B------:R-:W2:Y:S01]  /*7a50*/  I2F.RP R0, UR6 ;  /* 0x0000000600007d06 */ /* 0x000ea20008209400 */
[----:B-1----:R-:W-:Y:S01]  /*7a60*/  UISETP.NE.AND UP4, UPT, UR16, URZ, UPT ;  /* 0x000000ff1000728c */ /* 0x002fe2000bf85270 */
[----:B------:R-:W-:Y:S06]  /*7a70*/  IMAD.U32 R8, RZ, RZ, UR16 ;  /* 0x00000010ff087e24 */ /* 0x000fec000f8e00ff */
[----:B------:R-:W-:Y:S01]  /*7a80*/  IMAD.U32 R56, RZ, RZ, UR11 ;  /* 0x0000000bff387e24 */ /* 0x000fe2000f8e00ff */
[----:B------:R-:W-:Y:S01]  /*7a90*/  UIADD3 UR11, UPT, UPT, UR50, 0x300, URZ ;  /* 0x00000300320b7890 */ /* 0x000fe2000fffe0ff */
[----:B------:R-:W-:Y:S04]  /*7aa0*/  IABS R8, R8 ;  /* 0x0000000800087213 */ /* 0x000fe80000000000 */
[----:B------:R-:W1:Y:S10]  /*7ab0*/  I2F.RP R10, R8 ;  /* 0x00000008000a7306 */ /* 0x000e740000209400 */
[----:B--2---:R-:W2:Y:S10]  /*7ac0*/  MUFU.RCP R0, R0 ;  /* 0x0000000000007308 */ /* 0x004eb40000001000 */
[----:B-1----:R-:W1:Y:S01]  /*7ad0*/  MUFU.RCP R10, R10 ;  /* 0x0000000a000a7308 */ /* 0x002e620000001000 */
[----:B--2---:R-:W-:Y:S09]  /*7ae0*/  VIADD R0, R0, 0xffffffe ;  /* 0x0ffffffe00007836 */ /* 0x004ff20000000000 */
[----:B------:R-:W2:Y:S01]  /*7af0*/  F2I.FTZ.U32.TRUNC.NTZ R0, R0 ;  /* 0x0000000000007305 */ /* 0x000ea2000021f000 */
[----:B-1----:R-:W-:Y:S09]  /*7b00*/  IADD3 R10, PT, PT, R10, 0xffffffe, RZ ;  /* 0x0ffffffe0a0a7810 */ /* 0x002ff20007ffe0ff */
[----:B------:R-:W1:Y:S01]  /*7b10*/  F2I.FTZ.U32.TRUNC.NTZ R11, R10 ;  /* 0x0000000a000b7305 */ /* 0x000e62000021f000 */
[----:B--2---:R-:W-:Y:S01]  /*7b20*/  R2UR UR5, R0 ;  /* 0x00000000000572ca */ /* 0x004fe200000e0000 */
[----:B------:R-:W-:Y:S05]  /*7b30*/  IMAD.U32 R0, RZ, RZ, UR19 ;  /* 0x00000013ff007e24 */ /* 0x000fea000f8e00ff */
[----:B------:R-:W-:Y:S01]  /*7b40*/  IABS R0, R0 ;  /* 0x0000000000007213 */ /* 0x000fe20000000000 */
[--C-:B-1----:R-:W-:Y:S03]  /*7b50*/  IMAD.MOV R3, RZ, RZ, -R11.reuse ;  /* 0x000000ffff037224 */ /* 0x102fe600078e0a0b */
[----:B------:R-:W-:Y:S01]  /*7b60*/  R2UR UR8, R0 ;  /* 0x00000000000872ca */ /* 0x000fe200000e0000 */
[----:B------:R-:W-:Y:S02]  /*7b70*/  IMAD.MOV.U32 R10, RZ, RZ, RZ ;  /* 0x000000ffff0a7224 */ /* 0x000fe400078e00ff */
[----:B------:R-:W-:Y:S01]  /*7b80*/  UIADD3 UR4, UPT, UPT, URZ, -UR5, URZ ;  /* 0x80000005ff047290 */ /* 0x000fe2000fffe0ff */
[----:B------:R-:W-:Y:S03]  /*7b90*/  IMAD R3, R3, R8, RZ ;  /* 0x0000000803037224 */ /* 0x000fe600078e02ff */
[----:B------:R-:W-:Y:S01]  /*7ba0*/  UIMAD UR7, UR4, UR6, URZ ;  /* 0x00000006040772a4 */ /* 0x000fe2000f8e02ff */
[----:B------:R-:W-:Y:S02]  /*7bb0*/  IMAD.HI.U32 R11, R11, R3, R10 ;  /* 0x000000030b0b7227 */ /* 0x000fe400078e000a */
[----:B------:R-:W-:Y:S02]  /*7bc0*/  UMOV UR4, URZ ;  /* 0x000000ff00047c82 */ /* 0x000fe40008000000 */
[----:B------:R-:W-:Y:S07]  /*7bd0*/  UIMAD.WIDE.U32 UR4, UR5, UR7, UR4 ;  /* 0x00000007050472a5 */ /* 0x000fee000f8e0004 */
[----:B------:R-:W-:Y:S02]  /*7be0*/  UMOV UR4, UR5 ;  /* 0x0000000500047c82 */ /* 0x000fe40008000000 */
[----:B------:R-:W-:Y:S07]  /*7bf0*/  UIMAD.WIDE.U32 UR4, UR4, UR8, URZ ;  /* 0x00000008040472a5 */ /* 0x000fee000f8e00ff */
[----:B------:R-:W-:Y:S02]  /*7c00*/  UMOV UR43, UR5 ;  /* 0x00000005002b7c82 */ /* 0x000fe40008000000 */
[----:B------:R-:W-:Y:S04]  /*7c10*/  UIMAD UR4, UR43, UR9, UR8 ;  /* 0x000000092b0472a4 */ /* 0x000fe8000f8e0208 */
[----:B------:R-:W-:Y:S11]  /*7c20*/  UISETP.GT.U32.AND UP0, UPT, UR6, UR4, UPT ;  /* 0x000000040600728c */ /* 0x000ff6000bf04070 */
[----:B------:R-:W-:Y:S02]  /*7c30*/  @!UP0 UIADD3 UR4, UPT, UPT, UR4, -UR6, URZ ;  /* 0x8000000604048290 */ /* 0x000fe4000fffe0ff */
[----:B------:R-:W-:Y:S02]  /*7c40*/  @!UP0 UIADD3 UR43, UPT, UPT, UR43, 0x1, URZ ;  /* 0x000000012b2b8890 */ /* 0x000fe4000fffe0ff */
[----:B------:R-:W-:Y:S02]  /*7c50*/  UISETP.GE.U32.AND UP2, UPT, UR4, UR6, UPT ;  /* 0x000000060400728c */ /* 0x000fe4000bf46070 */
[----:B------:R-:W-:Y:S02]  /*7c60*/  ULOP3.LUT UR4, UR19, UR55, URZ, 0x3c, !UPT ;  /* 0x0000003713047292 */ /* 0x000fe4000f8e3cff */
[----:B------:R-:W-:Y:S02]  /*7c70*/  UISETP.NE.AND UP0, UPT, UR55, URZ, UPT ;  /* 0x000000ff3700728c */ /* 0x000fe4000bf05270 */
[----:B------:R-:W-:Y:S05]  /*7c80*/  UISETP.GE.AND UP1, UPT, UR4, URZ, UPT ;  /* 0x000000ff0400728c */ /* 0x000fea000bf26270 */
[----:B------:R-:W-:Y:S06]  /*7c90*/  @UP2 UIADD3 UR43, UPT, UPT, UR43, 0x1, URZ ;  /* 0x000000012b2b2890 */ /* 0x000fec000fffe0ff */
[----:B------:R-:W-:Y:S02]  /*7ca0*/  @!UP1 UIADD3 UR43, UPT, UPT, -UR43, URZ, URZ ;  /* 0x000000ff2b2b9290 */ /* 0x000fe4000fffe1ff */
[----:B------:R-:W-:Y:S02]  /*7cb0*/  @!UP0 ULOP3.LUT UR43, URZ, UR55, URZ, 0x33, !UPT ;  /* 0x00000037ff2b8292 */ /* 0x000fe4000f8e33ff */
[----:B------:R-:W-:Y:S02]  /*7cc0*/  UISETP.NE.AND UP0, UPT, UR38, 0x1, UPT ;  /* 0x000000012600788c */ /* 0x000fe4000bf05270 */
[----:B------:R-:W-:Y:S02]  /*7cd0*/  ULOP3.LUT UR4, UR43, UR16, URZ, 0x3c, !UPT ;  /* 0x000000102b047292 */ /* 0x000fe4000f8e3cff */
[----:B------:R-:W-:Y:S02]  /*7ce0*/  IMAD.U32 R0, RZ, RZ, UR43 ;  /* 0x0000002bff007e24 */ /* 0x000fe4000f8e00ff */
[----:B------:R-:W-:Y:S03]  /*7cf0*/  UISETP.GE.AND UP3, UPT, UR4, URZ, UPT ;  /* 0x000000ff0400728c */ /* 0x000fe6000bf66270 */
[----:B------:R-:W-:Y:S02]  /*7d00*/  IABS R0, R0 ;  /* 0x0000000000007213 */ /* 0x000fe40000000000 */
[----:B------:R-:W1:Y:S03]  /*7d10*/  @!UP0 LDCU.128 UR12, c[0x0][0xb10] ;  /* 0x00016200ff0c87ac */ /* 0x000e660008000c00 */
[----:B------:R-:W-:Y:S01]  /*7d20*/  IMAD.HI.U32 R11, R11, R0, RZ ;  /* 0x000000000b0b7227 */ /* 0x000fe200078e00ff */
[----:B------:R-:W2:Y:S04]  /*7d30*/  @!UP0 LDCU UR5, c[0x0][0xb0c] ;  /* 0x00016180ff0587ac */ /* 0x000ea80008000800 */
[C---:B------:R-:W-:Y:S01]  /*7d40*/  IADD3 R3, PT, PT, -R11.reuse, RZ, RZ ;  /* 0x000000ff0b037210 */ /* 0x040fe20007ffe1ff */
[----:B------:R-:W3:Y:S04]  /*7d50*/  @!UP0 LDCU UR10, c[0x0][0xb20] ;  /* 0x00016400ff0a87ac */ /* 0x000ee80008000800 */
[C---:B------:R-:W-:Y:S01]  /*7d60*/  IMAD R0, R8.reuse, R3, R0 ;  /* 0x0000000308007224 */ /* 0x040fe200078e0200 */
[----:B-1----:R-:W-:Y:S04]  /*7d70*/  UIMAD.WIDE.U32 UR6, UR37, UR12, URZ ;  /* 0x0000000c250672a5 */ /* 0x002fe8000f8e00ff */
[----:B------:R-:W-:Y:S01]  /*7d80*/  ISETP.GT.U32.AND P1, PT, R8, R0, PT ;  /* 0x000000000800720c */ /* 0x000fe20003f24070 */
[----:B------:R-:W-:Y:S02]  /*7d90*/  UIMAD.WIDE.U32 UR8, UR36, UR15, URZ ;  /* 0x0000000f240872a5 */ /* 0x000fe4000f8e00ff */
[----:B------:R-:W-:Y:S01]  /*7da0*/  @!UP0 UISETP.NE.AND UP1, UPT, UR14, 0x1, UPT ;  /* 0x000000010e00888c */ /* 0x000fe2000bf25270 */
[----:B------:R-:W-:Y:S01]  /*7db0*/  @!UP0 UMOV UR6, UR7 ;  /* 0x0000000700068c82 */ /* 0x000fe20008000000 */
[----:B--2---:R-:W-:Y:S02]  /*7dc0*/  @!UP0 UISETP.NE.AND UP2, UPT, UR5, 0x1, UPT ;  /* 0x000000010500888c */ /* 0x004fe4000bf45270 */
[----:B------:R-:W-:Y:S01]  /*7dd0*/  @!UP0 USHF.R.U32.HI UR6, URZ, UR13, UR6 ;  /* 0x0000000dff068299 */ /* 0x000fe20008011606 */
[----:B------:R-:W-:Y:S02]  /*7de0*/  @!UP0 UMOV UR4, UR9 ;  /* 0x0000000900048c82 */ /* 0x000fe40008000000 */
[----:B---3--:R-:W-:Y:S03]  /*7df0*/  @!UP0 USHF.R.U32.HI UR4, URZ, UR10, UR4 ;  /* 0x0000000aff048299 */ /* 0x008fe60008011604 */
[----:B------:R-:W-:Y:S01]  /*7e00*/  @!P1 IMAD.IADD R0, R0, 0x1, -R8 ;  /* 0x0000000100009824 */ /* 0x000fe200078e0a08 */
[----:B------:R-:W-:Y:S01]  /*7e10*/  @!UP0 USEL UR7, UR37, UR6, !UP2 ;  /* 0x0000000625078287 */ /* 0x000fe2000d000000 */
[----:B------:R-:W-:Y:S01]  /*7e20*/  @!P1 VIADD R11, R11, 0x1 ;  /* 0x000000010b0b9836 */ /* 0x000fe20000000000 */
[----:B------:R-:W-:Y:S02]  /*7e30*/  @!UP0 USEL UR6, UR36, UR4, !UP1 ;  /* 0x0000000424068287 */ /* 0x000fe4000c800000 */
[----:B------:R-:W-:Y:S02]  /*7e40*/  ISETP.GE.U32.AND P2, PT, R0, R8, PT ;  /* 0x000000080000720c */ /* 0x000fe40003f46070 */
[----:B------:R-:W-:Y:S02]  /*7e50*/  @!UP0 UIADD3 UR4, UPT, UPT, -UR7, UR6, URZ ;  /* 0x0000000607048290 */ /* 0x000fe4000fffe1ff */
[----:B------:R-:W-:Y:S02]  /*7e60*/  @!UP0 UIADD3 UR6, UPT, UPT, UR7, -UR6, URZ ;  /* 0x8000000607068290 */ /* 0x000fe4000fffe0ff */
[----:B------:R-:W-:Y:S02]  /*7e70*/  @!UP0 UIMAD UR37, UR4, UR5, UR37 ;  /* 0x00000005042582a4 */ /* 0x000fe4000f8e0225 */
[----:B------:R-:W-:Y:S02]  /*7e80*/  @!UP0 UIMAD UR36, UR6, UR14, UR36 ;  /* 0x0000000e062482a4 */ /* 0x000fe4000f8e0224 */
[----:B------:R-:W-:Y:S02]  /*7e90*/  ULOP3.LUT UP0, URZ, UR11, 0x90, URZ, 0xc0, !UPT ;  /* 0x000000900bff7892 */ /* 0x000fe4000f80c0ff */
[----:B------:R-:W-:Y:S01]  /*7ea0*/  UIADD3 UR4, UPT, UPT, -UR43, URZ, URZ ;  /* 0x000000ff2b047290 */ /* 0x000fe2000fffe1ff */
[----:B------:R-:W-:Y:S03]  /*7eb0*/  @P2 IADD3 R11, PT, PT, R11, 0x1, RZ ;  /* 0x000000010b0b2810 */ /* 0x000fe60007ffe0ff */
[----:B------:R-:W-:Y:S01]  /*7ec0*/  UIMAD UR5, UR55, UR4, UR19 ;  /* 0x00000004370572a4 */ /* 0x000fe2000f8e0213 */
[----:B------:R-:W-:Y:S03]  /*7ed0*/  R2UR UR44, R11 ;  /* 0x000000000b2c72ca */ /* 0x000fe600000e0000 */
[----:B------:R-:W-:Y:S10]  /*7ee0*/  USHF.L.U32 UR52, UR5, 0x6, URZ ;  /* 0x0000000605347899 */ /* 0x000ff400080006ff */
[----:B------:R-:W-:Y:S02]  /*7ef0*/  @!UP3 UIADD3 UR44, UPT, UPT, -UR44, URZ, URZ ;  /* 0x000000ff2c2cb290 */ /* 0x000fe4000fffe1ff */
[----:B------:R-:W-:Y:S04]  /*7f00*/  @!UP4 ULOP3.LUT UR44, URZ, UR16, URZ, 0x33, !UPT ;  /* 0x00000010ff2cc292 */ /* 0x000fe8000f8e33ff */
[----:B------:R-:W-:Y:S04]  /*7f10*/  UIADD3 UR4, UPT, UPT, -UR44, URZ, URZ ;  /* 0x000000ff2c047290 */ /* 0x000fe8000fffe1ff */
[----:B------:R-:W-:Y:S01]  /*7f20*/  UIMAD UR43, UR16, UR4, UR43 ;  /* 0x00000004102b72a4 */ /* 0x000fe2000f8e022b */
[----:B------:R-:W-:Y:S11]  /*7f30*/  BRA.U !UP0, `(.L_x_125) ;  /* 0x00000001087c7547 */ /* 0x000ff6000b800000 */
[----:B------:R-:W1:Y:S01]  /*7f40*/  LDCU.64 UR8, c[0x4][0x80] ;  /* 0x01001000ff0877ac */ /* 0x000e620008000a00 */
[----:B------:R-:W-:Y:S01]  /*7f50*/  MOV R16, 0x0 ;  /* 0x0000000000107802 */ /* 0x000fe20000000f00 */
[----:B------:R-:W-:Y:S02]  /*7f60*/  HFMA2 R12, -RZ, RZ, 0, 5.9604644775390625e-08 ;  /* 0x00000001ff0c7431 */ /* 0x000fe400000001ff */
[----:B------:R-:W-:Y:S01]  /*7f70*/  IMAD.MOV.U32 R8, RZ, RZ, 0x70 ;  /* 0x00000070ff087424 */ /* 0x000fe200078e00ff */
[----:B------:R2:W3:Y:S01]  /*7f80*/  LDC.64 R14, c[0x4][R16] ;  /* 0x01000000100e7b82 */ /* 0x0004e20000000a00 */
[----:B------:R-:W4:Y:S01]  /*7f90*/  LDCU.64 UR6, c[0x4][0x88] ;  /* 0x01001100ff0677ac */ /* 0x000f220008000a00 */
[----:B------:R-:W-:Y:S01]  /*7fa0*/  IMAD.MOV.U32 R13, RZ, RZ, RZ ;  /* 0x000000ffff0d7224 */ /* 0x000fe200078e00ff */
[----:B------:R-:W2:Y:S01]  /*7fb0*/  LDCU.64 UR4, c[0x4][0x8] ;  /* 0x01000100ff0477ac */ /* 0x000ea20008000a00 */
[----:B-1----:R-:W-:Y:S01]  /*7fc0*/  MOV R5, UR9 ;  /* 0x0000000900057c02 */ /* 0x002fe20008000f00 */
[----:B------:R-:W-:Y:S01]  /*7fd0*/  IMAD.U32 R4, RZ, RZ, UR8 ;  /* 0x00000008ff047e24 */ /* 0x000fe2000f8e00ff */
[----:B----4-:R-:W-:Y:S01]  /*7fe0*/  MOV R7, UR7 ;  /* 0x0000000700077c02 */ /* 0x010fe20008000f00 */
[----:B------:R-:W-:Y:S01]  /*7ff0*/  IMAD.U32 R6, RZ, RZ, UR6 ;  /* 0x00000006ff067e24 */ /* 0x000fe2000f8e00ff */
[----:B--2---:R-:W-:Y:S01]  /*8000*/  MOV R11, UR5 ;  /* 0x00000005000b7c02 */ /* 0x004fe20008000f00 */
[----:B------:R-:W-:Y:S02]  /*8010*/  IMAD.U32 R10, RZ, RZ, UR4 ;  /* 0x00000004ff0a7e24 */ /* 0x000fe4000f8e00ff */
[----:B------:R-:W-:Y:S07]  /*8020*/  LEPC R20, `(.L_x_126) ;  /* 0x000000001014794e */ /* 0x000fee0000000000 */
[----:B---3-5:R-:W-:Y:S05]  /*8030*/  CALL.ABS.NOINC R14 ;  /* 0x000000000e007343 */ /* 0x028fea0003c00000 */
.L_x_126:
[----:B------:R-:W1:Y:S01]  /*8040*/  LDCU.64 UR8, c[0x4][0x80] ;  /* 0x01001000ff0877ac */ /* 0x000e620008000a00 */
[----:B------:R-:W2:Y:S01]  /*8050*/  LDC.64 R16, c[0x4][R16] ;  /* 0x0100000010107b82 */ /* 0x000ea20000000a00 */
[----:B------:R-:W-:Y:S02]  /*8060*/  HFMA2 R12, -RZ, RZ, 0, 5.9604644775390625e-08 ;  /* 0x00000001ff0c7431 */ /* 0x000fe400000001ff */
[----:B------:R-:W-:Y:S02]  /*8070*/  IMAD.MOV.U32 R8, RZ, RZ, 0x70 ;  /* 0x00000070ff087424 */ /* 0x000fe400078e00ff */
[----:B------:R-:W-:Y:S01]  /*8080*/  IMAD.MOV.U32 R13, RZ, RZ, RZ ;  /* 0x000000ffff0d7224 */ /* 0x000fe200078e00ff */
[----:B------:R-:W3:Y:S01]  /*8090*/  LDCU.64 UR6, c[0x4][0x88] ;  /* 0x01001100ff0677ac */ /* 0x000ee20008000a00 */
[----:B------:R-:W4:Y:S01]  /*80a0*/  LDCU.64 UR4, c[0x4][0x8] ;  /* 0x01000100ff0477ac */ /* 0x000f220008000a00 */
[----:B-1----:R-:W-:Y:S02]  /*80b0*/  MOV R4, UR8 ;  /* 0x0000000800047c02 */ /* 0x002fe40008000f00 */
[----:B------:R-:W-:Y:S02]  /*80c0*/  MOV R5, UR9 ;  /* 0x0000000900057c02 */ /* 0x000fe40008000f00 */
[----:B---3--:R-:W-:Y:S01]  /*80d0*/  MOV R7, UR7 ;  /* 0x0000000700077c02 */ /* 0x008fe20008000f00 */
[----:B------:R-:W-:Y:S01]  /*80e0*/  IMAD.U32 R6, RZ, RZ, UR6 ;  /* 0x00000006ff067e24 */ /* 0x000fe2000f8e00ff */
[----:B----4-:R-:W-:Y:S01]  /*80f0*/  MOV R11, UR5 ;  /* 0x00000005000b7c02 */ /* 0x010fe20008000f00 */
[----:B------:R-:W-:Y:S02]  /*8100*/  IMAD.U32 R10, RZ, RZ, UR4 ;  /* 0x00000004ff0a7e24 */ /* 0x000fe4000f8e00ff */
[----:B------:R-:W-:Y:S07]  /*8110*/  LEPC R20, `(.L_x_125) ;  /* 0x000000001014794e */ /* 0x000fee0000000000 */
[----:B--2---:R-:W-:Y:S05]  /*8120*/  CALL.ABS.NOINC R16 ;  /* 0x0000000010007343 */ /* 0x004fea0003c00000 */
.L_x_125:
[----:B------:R-:W-:Y:S02]  /*8130*/  R2UR UR4, R50 ;  /* 0x00000000320472ca */ /* 0x000fe400000e0000 */
[----:B------:R-:W-:Y:S02]  /*8140*/  ISETP.NE.U32.AND P4, PT, R42, RZ, PT ;  /* 0x000000ff2a00720c */ /* 0x000fe40003f85070 */
[----:B------:R-:W-:Y:S02]  /*8150*/  ISETP.NE.U32.AND P2, PT, RZ, UR58, PT ;  /* 0x0000003aff007c0c */ /* 0x000fe4000bf45070 */
[----:B------:R-:W-:Y:S02]  /*8160*/  ISETP.NE.AND.EX P4, PT, R43, RZ, PT, P4 ;  /* 0x000000ff2b00720c */ /* 0x000fe40003f85340 */
[----:B------:R-:W-:Y:S05]  /*8170*/  ISETP.NE.AND.EX P2, PT, RZ, UR59, PT, P2 ;  /* 0x0000003bff007c0c */ /* 0x000fea000bf45320 */
[----:B------:R-:W-:Y:S01]  /*8180*/  UISETP.NE.AND UP2, UPT, UR4, URZ, UPT ;  /* 0x000000ff0400728c */ /* 0x000fe2000bf45270 */
[----:B------:R-:W1:Y:S05]  /*8190*/  LDCU.64 UR4, c[0x0][0x890] ;  /* 0x00011200ff0477ac */ /* 0x000e6a0008000a00 */
[----:B------:R-:W-:Y:S01]  /*81a0*/  PLOP3.LUT P1, PT, PT, PT, UP2, 0x80, 0x8 ;  /* 0x000000000008781c */ /* 0x000fe20003f2f028 */
[----:B-1----:R-:W-:Y:S04]  /*81b0*/  UISETP.NE.U32.AND UP0, UPT, UR4, URZ, UPT ;  /* 0x000000ff0400728c */ /* 0x002fe8000bf05070 */
[----:B------:R-:W-:Y:S02]  /*81c0*/  UISETP.NE.AND.EX UP1, UPT, UR5, URZ, UPT, UP0 ;  /* 0x000000ff0500728c */ /* 0x000fe4000bf25300 */
[----:B------:R-:W-:Y:S02]  /*81d0*/  UPLOP3.LUT UP0, UPT, UPT, UPT, UPT, 0x40, 0x4 ;  /* 0x000000000004789c */ /* 0x000fe40003f0e870 */
[----:B------:R-:W-:Y:S06]  /*81e0*/  @UP2 UPLOP3.LUT UP0, UPT, UPT, UPT, UP1, 0x80, 0x8 ;  /* 0x000000000008289c */ /* 0x000fec0003f0f010 */
[----:B------:R-:W-:Y:S01]  /*81f0*/  PLOP3.LUT P0, PT, PT, PT, UP0, 0x80, 0x8 ;  /* 0x000000000008781c */ /* 0x000fe20003f0f008 */
[----:B------:R-:W-:Y:S01]  /*8200*/  @!UPT UIADD3 URZ, UPT, UPT, URZ, URZ, URZ ;  /* 0x000000fffffff290 */ /* 0x000fe2000fffe0ff */
[----:B------:R-:W-:Y:S11]  /*8210*/  BRA.U !UP1, `(.L_x_127) ;  /* 0x00000001093c7547 */ /* 0x000ff6000b800000 */
[----:B------:R-:W-:Y:S01]  /*8220*/  UISETP.NE.U32.AND UP0, UPT, UR58, URZ, UPT ;  /* 0x000000ff3a00728c */ /* 0x000fe2000bf05070 */
[----:B------:R-:W-:Y:S01]  /*8230*/  HFMA2 R0, -RZ, RZ, 0, 5.9604644775390625e-08 ;  /* 0x00000001ff007431 */ /* 0x000fe200000001ff */
[----:B------:R-:W1:Y:S01]  /*8240*/  LDCU.64 UR8, c[0x0][0x358] ;  /* 0x00006b00ff0877ac */ /* 0x000e620008000a00 */
[----:B------:R-:W-:Y:S01]  /*8250*/  IMAD.MOV.U32 R45, RZ, RZ, 0x1 ;  /* 0x00000001ff2d7424 */ /* 0x000fe200078e00ff */
[----:B------:R-:W-:Y:S06]  /*8260*/  UISETP.NE.AND.EX UP0, UPT, UR59, URZ, UPT, UP0 ;  /* 0x000000ff3b00728c */ /* 0x000fec000bf05300 */
        /* <DEDUP_REMOVED lines=9> */
[----:B-12---:R-:W-:Y:S02]  /*8300*/  @!P3 IMAD.U32 R26, RZ, RZ, UR4 ;  /* 0x00000004ff1abe24 */ /* 0x006fe4000f8e00ff */
.L_x_127:
[----:B------:R-:W-:Y:S05]  /*8310*/  @!P4 BRA `(.L_x_128) ;  /* 0x000000000024c947 */ /* 0x000fea0003800000 */
[----:B------:R-:W-:Y:S01]  /*8320*/  ISETP.NE.U32.AND P3, PT, R40, RZ, PT ;  /* 0x000000ff2800720c */ /* 0x000fe20003f65070 */
[----:B------:R-:W1:Y:S03]  /*8330*/  LDCU.64 UR4, c[0x0][0x358] ;  /* 0x00006b00ff0477ac */ /* 0x000e660008000a00 */
[----:B------:R-:W-:Y:S11]  /*8340*/  ISETP.NE.AND.EX P3, PT, R41, RZ, PT, P3 ;  /* 0x000000ff2900720c */ /* 0x000ff60003f65330 */
[----:B------:R-:W-:Y:S02]  /*8350*/  @!UPT UIADD3 URZ, UPT, UPT, URZ, URZ, URZ ;  /* 0x000000fffffff290 */ /* 0x000fe4000fffe0ff */
[----:B------:R-:W2:Y:S01]  /*8360*/  @P3 LDC.64 R4, c[0x0][0x8a8] ;  /* 0x00022a00ff043b82 */ /* 0x000ea20000000a00 */
[----:B------:R-:W-:Y:S04]  /*8370*/  @P3 IMAD R0, R42, UR49, RZ ;  /* 0x000000312a003c24 */ /* 0x000fe8000f8e02ff */
[----:B--2---:R-:W-:Y:S05]  /*8380*/  @P3 IMAD.WIDE R4, R0, 0x4, R4 ;  /* 0x0000000400043825 */ /* 0x004fea00078e0204 */
[----:B-1---5:R1:W5:Y:S02]  /*8390*/  @P3 LDG.E R24, desc[UR4][R4.64] ;  /* 0x0000000404183981 */ /* 0x022364000c1e1900 */
[----:B-1----:R-:W2:Y:S02]  /*83a0*/  @!P3 LDC R24, c[0x0][0x8a0] ;  /* 0x00022800ff18bb82 */ /* 0x002ea40000000800 */
.L_x_128:
[----:B-----5:R-:W-:Y:S01]  /*83b0*/  FSETP.NEU.AND P3, PT, R26, RZ, PT ;  /* 0x000000ff1a00720b */ /* 0x020fe20003f6d000 */
[----:B------:R-:W-:Y:S01]  /*83c0*/  ULOP3.LUT UR4, UR57, 0x1, URZ, 0x3c, !UPT ;  /* 0x0000000139047892 */ /* 0x000fe2000f8e3cff */
[----:B------:R-:W-:Y:S01]  /*83d0*/  SEL R5, RZ, 0xffffffff, P2 ;  /* 0xffffffffff057807 */ /* 0x000fe20001000000 */
[----:B------:R-:W-:Y:S01]  /*83e0*/  IMAD.U32 R63, RZ, RZ, UR53 ;  /* 0x00000035ff3f7e24 */ /* 0x000fe2000f8e00ff */
[----:B------:R-:W-:Y:S01]  /*83f0*/  @P1 LOP3.LUT P2, RZ, R45, 0xff, RZ, 0xc0, !PT ;  /* 0x000000ff2dff1812 */ /* 0x000fe2000784c0ff */
[----:B------:R-:W-:Y:S01]  /*8400*/  IMAD.SHL.U32 R65, R53, 0x2, RZ ;  /* 0x0000000235417824 */ /* 0x000fe200078e00ff */
[----:B------:R-:W-:Y:S01]  /*8410*/  @P1 SEL R0, RZ, 0xffffffff, P3 ;  /* 0xffffffffff001807 */ /* 0x000fe20001800000 */
[----:B------:R-:W-:Y:S01]  /*8420*/  IMAD.U32 R27, RZ, RZ, UR4 ;  /* 0x00000004ff1b7e24 */ /* 0x000fe2000f8e00ff */
[----:B------:R-:W-:Y:S01]  /*8430*/  LEA R57, R22, UR50, 0x3 ;  /* 0x0000003216397c11 */ /* 0x000fe2000f8e18ff */
[----:B------:R-:W-:Y:S01]  /*8440*/  IMAD.SHL.U32 R63, R63, 0x1000, RZ ;  /* 0x000010003f3f7824 */ /* 0x000fe200078e00ff */
[----:B------:R-:W-:Y:S01]  /*8450*/  @P0 SEL R0, R5, R0, !P2 ;  /* 0x0000000005000207 */ /* 0x000fe20005000000 */
[----:B------:R-:W-:Y:S01]  /*8460*/  BSSY B1, `(.L_x_129) ;  /* 0x0000035000017945 */ /* 0x000fe20003800000 */
[----:B------:R-:W-:Y:S01]  /*8470*/  PLOP3.LUT P2, PT, PT, PT, UP1, 0x80, 0x8 ;  /* 0x000000000008781c */ /* 0x000fe20003f4f018 */
[----:B------:R-:W-:Y:S01]  /*8480*/  IMAD.MOV.U32 R66, RZ, RZ, 0x1 ;  /* 0x00000001ff427424 */ /* 0x000fe200078e00ff */
[----:B------:R-:W-:Y:S01]  /*8490*/  @P1 LOP3.LUT R0, R0, 0x1, RZ, 0xc0, !PT ;  /* 0x0000000100001812 */ /* 0x000fe200078ec0ff */
[----:B------:R-:W-:Y:S01]  /*84a0*/  IMAD.IADD R25, R23, 0x1, R2 ;  /* 0x0000000117197824 */ /* 0x000fe200078e0202 */
[----:B------:R-:W-:Y:S01]  /*84b0*/  LOP3.LUT P4, R58, R45, 0xff, RZ, 0xc0, !PT ;  /* 0x000000ff2d3a7812 */ /* 0x000fe2000788c0ff */
[----:B------:R-:W-:Y:S01]  /*84c0*/  IMAD.U32 R64, RZ, RZ, UR53 ;  /* 0x00000035ff407e24 */ /* 0x000fe2000f8e00ff */
[----:B------:R-:W-:Y:S01]  /*84d0*/  ISETP.NE.U32.OR P6, PT, R0, 0x1, !P1 ;  /* 0x000000010000780c */ /* 0x000fe20004fc5470 */
[----:B------:R-:W-:Y:S01]  /*84e0*/  IMAD.U32 R0, RZ, RZ, UR53 ;  /* 0x00000035ff007e24 */ /* 0x000fe2000f8e00ff */
[----:B------:R-:W-:Y:S02]  /*84f0*/  SEL R4, RZ, 0xffffffff, P3 ;  /* 0xffffffffff047807 */ /* 0x000fe40001800000 */
[----:B------:R-:W-:Y:S02]  /*8500*/  CS2R R38, SRZ ;  /* 0x0000000000267805 */ /* 0x000fe4000001ff00 */
[----:B------:R-:W-:Y:S02]  /*8510*/  P2R R60, PR, RZ, 0x40 ;  /* 0x00000040ff3c7803 */ /* 0x000fe40000000000 */
[----:B------:R-:W-:Y:S02]  /*8520*/  CS2R R36, SRZ ;  /* 0x0000000000247805 */ /* 0x000fe4000001ff00 */
[----:B------:R-:W-:Y:S02]  /*8530*/  LEA R0, R0, UR50, 0x3 ;  /* 0x0000003200007c11 */ /* 0x000fe4000f8e18ff */
[----:B------:R-:W-:Y:S02]  /*8540*/  CS2R R30, SRZ ;  /* 0x00000000001e7805 */ /* 0x000fe4000001ff00 */
[----:B------:R-:W-:Y:S02]  /*8550*/  @P2 SEL R4, R5, R4, !P4 ;  /* 0x0000000405042207 */ /* 0x000fe40006000000 */
[----:B------:R-:W-:Y:S02]  /*8560*/  CS2R R28, SRZ ;  /* 0x00000000001c7805 */ /* 0x000fe4000001ff00 */
[----:B------:R-:W-:Y:S02]  /*8570*/  IADD3 R62, PT, PT, R63, UR50, R65 ;  /* 0x000000323f3e7c10 */ /* 0x000fe4000fffe041 */
[----:B------:R-:W-:Y:S02]  /*8580*/  LOP3.LUT R4, R4, 0x1, RZ, 0xc0, !PT ;  /* 0x0000000104047812 */ /* 0x000fe400078ec0ff */
[----:B------:R-:W-:Y:S02]  /*8590*/  @P6 SHF.L.U32 R3, R27, 0x1f, RZ ;  /* 0x0000001f1b036819 */ /* 0x000fe400000006ff */
[----:B------:R-:W-:Y:S02]  /*85a0*/  ISETP.NE.U32.AND P5, PT, R4, 0x1, PT ;  /* 0x000000010400780c */ /* 0x000fe40003fa5070 */
[----:B------:R1:W3:Y:S02]  /*85b0*/  @P6 SYNCS.PHASECHK.TRANS64.TRYWAIT P1, [R0+URZ+0x230], R3 ;  /* 0x00023003000065a7 */ /* 0x0002e400080211ff */
[----:B------:R-:W-:Y:S02]  /*85c0*/  P2R R67, PR, RZ, 0x20 ;  /* 0x00000020ff437803 */ /* 0x000fe40000000000 */
[----:B-1----:R-:W-:Y:S04]  /*85d0*/  SHF.L.U32 R3, R52, 0x1f, RZ ;  /* 0x0000001f34037819 */ /* 0x002fe800000006ff */
[----:B------:R1:W4:Y:S01]  /*85e0*/  SYNCS.PHASECHK.TRANS64.TRYWAIT P0, [R57+URZ+0x280], R3 ;  /* 0x00028003390075a7 */ /* 0x00032200080011ff */
[----:B---3--:R-:W-:Y:S01]  /*85f0*/  @P6 SEL R66, RZ, 0x1, !P1 ;  /* 0x00000001ff426807 */ /* 0x008fe20004800000 */
[----:B-1----:R-:W-:Y:S06]  /*8600*/  @!P6 BRA `(.L_x_130) ;  /* 0x000000000068e947 */ /* 0x002fec0003800000 */
[----:B------:R-:W-:Y:S01]  /*8610*/  LOP3.LUT P6, RZ, R44, 0x40, RZ, 0xc0, !PT ;  /* 0x000000402cff7812 */ /* 0x000fe200078cc0ff */
[----:B------:R-:W-:Y:S01]  /*8620*/  VIADD R2, R62, 0x300 ;  /* 0x000003003e027836 */ /* 0x000fe20000000000 */
[----:B------:R-:W-:Y:S01]  /*8630*/  ISETP.NE.AND P2, PT, R66, RZ, PT ;  /* 0x000000ff4200720c */ /* 0x000fe20003f45270 */
[----:B------:R-:W-:Y:S01]  /*8640*/  BSSY B0, `(.L_x_131) ;  /* 0x000000d000007945 */ /* 0x000fe20003800000 */
[----:B------:R-:W-:Y:S01]  /*8650*/  PLOP3.LUT P1, PT, PT, PT, PT, 0x8, 0x80 ;  /* 0x000000000080781c */ /* 0x000fe20003f2e170 */
[----:B------:R-:W-:Y:S01]  /*8660*/  @P5 VIADD R4, R62, 0x310 ;  /* 0x000003103e045836 */ /* 0x000fe20000000000 */
[----:B------:R-:W-:Y:S02]  /*8670*/  @P5 PLOP3.LUT P1, PT, P6, PT, PT, 0x80, 0x8 ;  /* 0x000000000008581c */ /* 0x000fe4000372f070 */
[----:B------:R-:W-:Y:S02]  /*8680*/  CS2R R38, SRZ ;  /* 0x0000000000267805 */ /* 0x000fe4000001ff00 */
[----:B------:R-:W-:Y:S02]  /*8690*/  CS2R R36, SRZ ;  /* 0x0000000000247805 */ /* 0x000fe4000001ff00 */
[----:B------:R-:W-:Y:S02]  /*86a0*/  CS2R R30, SRZ ;  /* 0x00000000001e7805 */ /* 0x000fe4000001ff00 */
[----:B------:R-:W-:Y:S05]  /*86b0*/  CS2R R28, SRZ ;  /* 0x00000000001c7805 */ /* 0x000fea000001ff00 */
[----:B------:R-:W-:Y:S01]  /*86c0*/  @P1 VIADD R4, R2, 0xfffffff0 ;  /* 0xfffffff002041836 */ /* 0x000fe20000000000 */
[----:B------:R-:W-:Y:S06]  /*86d0*/  @P2 BRA `(.L_x_132) ;  /* 0x00000000000c2947 */ /* 0x000fec0003800000 */
[----:B------:R-:W-:Y:S04]  /*86e0*/  SHF.L.U32 R2, R27, 0x1f, RZ ;  /* 0x0000001f1b027819 */ /* 0x000fe800000006ff */
[----:B------:R-:W1:Y:S02]  /*86f0*/  SYNCS.PHASECHK.TRANS64.TRYWAIT P1, [R0+URZ+0x230], R2 ;  /* 0x00023002000075a7 */ /* 0x000e6400080211ff */
[----:B-1----:R-:W-:Y:S05]  /*8700*/  @!P1 BRA `(.L_x_133) ;  /* 0x0000002800809947 */ /* 0x002fea0003800000 */
.L_x_132:
[----:B------:R-:W-:Y:S05]  /*8710*/  BSYNC B0 ;  /* 0x0000000000007941 */ /* 0x000fea0003800000 */
.L_x_131:
[----:B------:R-:W-:Y:S01]  /*8720*/  UIADD3 UR4, UPT, UPT, UR53, 0x1, URZ ;  /* 0x0000000135047890 */ /* 0x000fe2000fffe0ff */
[----:B------:R-:W-:Y:S03]  /*8730*/  ISETP.NE.AND P1, PT, R67, RZ, PT ;  /* 0x000000ff4300720c */ /* 0x000fe60003f25270 */
[----:B------:R-:W-:Y:S04]  /*8740*/  UISETP.NE.AND UP0, UPT, UR4, 0x3, UPT ;  /* 0x000000030400788c */ /* 0x000fe8000bf05270 */
[----:B------:R-:W-:Y:S02]  /*8750*/  USEL UR5, URZ, 0x1, UP0 ;  /* 0x00000001ff057887 */ /* 0x000fe40008000000 */
[----:B------:R-:W-:Y:S04]  /*8760*/  USEL UR4, UR4, URZ, UP0 ;  /* 0x000000ff04047287 */ /* 0x000fe80008000000 */
[----:B------:R3:W1:Y:S01]  /*8770*/  @P1 LDS.128 R36, [R4] ;  /* 0x0000000004241984 */ /* 0x0006620000000c00 */
[----:B------:R-:W-:Y:S01]  /*8780*/  LOP3.LUT R27, R27, UR5, RZ, 0x3c, !PT ;  /* 0x000000051b1b7c12 */ /* 0x000fe2000f8e3cff */
[----:B------:R-:W-:Y:S02]  /*8790*/  IMAD.U32 R64, RZ, RZ, UR4 ;  /* 0x00000004ff407e24 */ /* 0x000fe4000f8e00ff */
[----:B------:R3:W1:Y:S04]  /*87a0*/  @P1 LDS.128 R28, [R62+0x300] ;  /* 0x000300003e1c1984 */ /* 0x0006680000000c00 */
.L_x_130:
[----:B------:R-:W-:Y:S05]  /*87b0*/  BSYNC B1 ;  /* 0x0000000000017941 */ /* 0x000fea0003800000 */
.L_x_129:
[----:B-1----:R-:W-:Y:S04]  /*87c0*/  SHF.R.U32.HI R0, RZ, 0x15, R25 ;  /* 0x00000015ff007819 */ /* 0x002fe80000011619 */
[----:B------:R-:W-:Y:S01]  /*87d0*/  LOP3.LUT P1, RZ, R0, 0x3, R46, 0x48, !PT ;  /* 0x0000000300ff7812 */ /* 0x000fe2000782482e */
[----:B------:R-:W-:Y:S01]  /*87e0*/  @!UPT UIADD3 URZ, UPT, UPT, URZ, URZ, URZ ;  /* 0x000000fffffff290 */ /* 0x000fe2000fffe0ff */
[----:B----4-:R-:W-:Y:S11]  /*87f0*/  @P0 BRA `(.L_x_134) ;  /* 0x0000000000080947 */ /* 0x010ff60003800000 */
[----:B------:R-:W1:Y:S02]  /*8800*/  SYNCS.PHASECHK.TRANS64.TRYWAIT P0, [R57+URZ+0x280], R3 ;  /* 0x00028003390075a7 */ /* 0x000e6400080011ff */
[----:B-1----:R-:W-:Y:S05]  /*8810*/  @!P0 BRA `(.L_x_135) ;  /* 0x0000002800508947 */ /* 0x002fea0003800000 */
.L_x_134:
[----:B------:R-:W-:Y:S05]  /*8820*/  @!P1 BRA `(.L_x_136) ;  /* 0x0000000000409947 */ /* 0x000fea0003800000 */
[----:B------:R-:W4:Y:S01]  /*8830*/  LDCU.64 UR8, c[0x4][0x70] ;  /* 0x01000e00ff0877ac */ /* 0x000f220008000a00 */
[----:B-1----:R-:W-:Y:S01]  /*8840*/  MOV R3, 0x0 ;  /* 0x0000000000037802 */ /* 0x002fe20000000f00 */
[----:B------:R-:W-:Y:S02]  /*8850*/  HFMA2 R12, -RZ, RZ, 0, 5.9604644775390625e-08 ;  /* 0x00000001ff0c7431 */ /* 0x000fe400000001ff */
[----:B------:R-:W-:Y:S02]  /*8860*/  IMAD.MOV.U32 R8, RZ, RZ, 0x192 ;  /* 0x00000192ff087424 */ /* 0x000fe400078e00ff */
[----:B------:R-:W-:Y:S01]  /*8870*/  IMAD.MOV.U32 R13, RZ, RZ, RZ ;  /* 0x000000ffff0d7224 */ /* 0x000fe200078e00ff */
[----:B------:R-:W1:Y:S01]  /*8880*/  LDCU.64 UR6, c[0x4][0x78] ;  /* 0x01000f00ff0677ac */ /* 0x000e620008000a00 */
[----:B------:R-:W2:Y:S01]  /*8890*/  LDC.64 R2, c[0x4][R3] ;  /* 0x0100000003027b82 */ /* 0x000ea20000000a00 */
[----:B------:R-:W5:Y:S01]  /*88a0*/  LDCU.64 UR4, c[0x4][0x10] ;  /* 0x01000200ff0477ac */ /* 0x000f620008000a00 */
[----:B----4-:R-:W-:Y:S01]  /*88b0*/  MOV R5, UR9 ;  /* 0x0000000900057c02 */ /* 0x010fe20008000f00 */
[----:B---3--:R-:W-:Y:S01]  /*88c0*/  IMAD.U32 R4, RZ, RZ, UR8 ;  /* 0x00000008ff047e24 */ /* 0x008fe2000f8e00ff */
[----:B-1----:R-:W-:Y:S01]  /*88d0*/  MOV R7, UR7 ;  /* 0x0000000700077c02 */ /* 0x002fe20008000f00 */
[----:B------:R-:W-:Y:S01]  /*88e0*/  IMAD.U32 R6, RZ, RZ, UR6 ;  /* 0x00000006ff067e24 */ /* 0x000fe2000f8e00ff */
[----:B-----5:R-:W-:Y:S01]  /*88f0*/  MOV R11, UR5 ;  /* 0x00000005000b7c02 */ /* 0x020fe20008000f00 */
[----:B------:R-:W-:Y:S02]  /*8900*/  IMAD.U32 R10, RZ, RZ, UR4 ;  /* 0x00000004ff0a7e24 */ /* 0x000fe4000f8e00ff */
[----:B------:R-:W-:Y:S07]  /*8910*/  LEPC R20, `(.L_x_136) ;  /* 0x000000001014794e */ /* 0x000fee0000000000 */
[----:B--2---:R-:W-:Y:S05]  /*8920*/  CALL.ABS.NOINC R2 ;  /* 0x0000000002007343 */ /* 0x004fea0003c00000 */
.L_x_136:
[----:B------:R-:W-:Y:S05]  /*8930*/  WARPSYNC.ALL ;  /* 0x0000000000007948 */ /* 0x000fea0003800000 */
[----:B------:R-:W-:Y:S01]  /*8940*/  R2UR UR4, R25 ;  /* 0x00000000190472ca */ /* 0x000fe200000e0000 */
[--C-:B-1----:R-:W-:Y:S01]  /*8950*/  HADD2.F32 R3, -RZ, R28.reuse.H0_H0 ;  /* 0x2000001cff037230 */ /* 0x102fe20000004100 */
[----:B------:R-:W-:Y:S01]  /*8960*/  MOV R61, 0x10 ;  /* 0x00000010003d7802 */ /* 0x000fe20000000f00 */
[--C-:B------:R-:W-:Y:S01]  /*8970*/  HADD2.F32 R20, -RZ, R29.reuse.H0_H0 ;  /* 0x2000001dff147230 */ /* 0x100fe20000004100 */
[----:B------:R-:W-:Y:S01]  /*8980*/  LOP3.LUT P6, RZ, R44, 0x40, RZ, 0xc0, !PT ;  /* 0x000000402cff7812 */ /* 0x000fe200078cc0ff */
[----:B------:R-:W-:Y:S01]  /*8990*/  HADD2.F32 R21, -RZ, R29.H1_H1 ;  /* 0x3000001dff157230 */ /* 0x000fe20000004100 */
[----:B------:R-:W-:Y:S01]  /*89a0*/  ISETP.NE.AND P0, PT, R54, RZ, PT ;  /* 0x000000ff3600720c */ /* 0x000fe20003f05270 */
[----:B------:R-:W-:Y:S01]  /*89b0*/  BSSY.RECONVERGENT B0, `(.L_x_137) ;  /* 0x0000051000007945 */ /* 0x000fe20003800200 */
[----:B------:R-:W-:Y:S05]  /*89c0*/  SEL R61, R61, 0xfffffff0, !P6 ;  /* 0xfffffff03d3d7807 */ /* 0x000fea0007000000 */
[----:B---3--:R-:W2:Y:S02]  /*89d0*/  LDTM.x16 R4, tmem[UR4] ;  /* 0x00000004000479ee */ /* 0x008ea40008240000 */
[C---:B--2---:R-:W-:Y:S01]  /*89e0*/  FMUL R0, R24.reuse, R4 ;  /* 0x0000000418007220 */ /* 0x044fe20000400000 */
[----:B------:R-:W-:Y:S02]  /*89f0*/  HADD2.F32 R4, -RZ, R28.H1_H1 ;  /* 0x3000001cff047230 */ /* 0x000fe40000004100 */
[C---:B------:R-:W-:Y:S01]  /*8a00*/  FMUL R2, R24.reuse, R5 ;  /* 0x0000000518027220 */ /* 0x040fe20000400000 */
[----:B------:R-:W-:Y:S01]  /*8a10*/  FMUL R7, R24, R7 ;  /* 0x0000000718077220 */ /* 0x000fe20000400000 */
[----:B------:R-:W-:Y:S01]  /*8a20*/  FFMA R0, R26, R3, R0 ;  /* 0x000000031a007223 */ /* 0x000fe20000000000 */
[----:B------:R-:W-:Y:S01]  /*8a30*/  FMUL R3, R24, R6 ;  /* 0x0000000618037220 */ /* 0x000fe20000400000 */
[----:B------:R-:W-:Y:S01]  /*8a40*/  FFMA R2, R26, R4, R2 ;  /* 0x000000041a027223 */ /* 0x000fe20000000002 */
[C---:B------:R-:W-:Y:S01]  /*8a50*/  FMUL R4, R24.reuse, R8 ;  /* 0x0000000818047220 */ /* 0x040fe20000400000 */
[C---:B------:R-:W-:Y:S01]  /*8a60*/  FMUL R8, R24.reuse, R12 ;  /* 0x0000000c18087220 */ /* 0x040fe20000400000 */
[----:B------:R-:W-:Y:S01]  /*8a70*/  FMUL R12, R24, R16 ;  /* 0x00000010180c7220 */ /* 0x000fe20000400000 */
[--C-:B------:R-:W-:Y:S01]  /*8a80*/  HADD2.F32 R16, -RZ, R30.reuse.H0_H0 ;  /* 0x2000001eff107230 */ /* 0x100fe20000004100 */
[----:B------:R-:W-:Y:S01]  /*8a90*/  F2FP.F16.F32.PACK_AB R32, R2, R0 ;  /* 0x000000000220723e */ /* 0x000fe200000000ff */
[----:B------:R-:W-:Y:S02]  /*8aa0*/  HADD2.F32 R0, -RZ, R30.H1_H1 ;  /* 0x3000001eff007230 */ /* 0x000fe40000004100 */
[----:B------:R-:W-:Y:S01]  /*8ab0*/  FMUL R5, R24, R9 ;  /* 0x0000000918057220 */ /* 0x000fe20000400000 */
[C---:B------:R-:W-:Y:S01]  /*8ac0*/  FFMA R3, R26.reuse, R20, R3 ;  /* 0x000000141a037223 */ /* 0x040fe20000000003 */
[C---:B------:R-:W-:Y:S01]  /*8ad0*/  FFMA R7, R26.reuse, R21, R7 ;  /* 0x000000151a077223 */ /* 0x040fe20000000007 */
[--C-:B------:R-:W-:Y:S02]  /*8ae0*/  HADD2.F32 R2, -RZ, R31.reuse.H0_H0 ;  /* 0x2000001fff027230 */ /* 0x100fe40000004100 */
[----:B------:R-:W-:Y:S01]  /*8af0*/  FFMA R4, R26, R16, R4 ;  /* 0x000000101a047223 */ /* 0x000fe20000000004 */
[----:B------:R-:W-:Y:S01]  /*8b00*/  FMUL R6, R24, R10 ;  /* 0x0000000a18067220 */ /* 0x000fe20000400000 */
[----:B------:R-:W-:Y:S01]  /*8b10*/  FFMA R5, R26, R0, R5 ;  /* 0x000000001a057223 */ /* 0x000fe20000000005 */
[----:B------:R-:W-:Y:S02]  /*8b20*/  HADD2.F32 R16, -RZ, R31.H1_H1 ;  /* 0x3000001fff107230 */ /* 0x000fe40000004100 */
[----:B------:R-:W-:Y:S01]  /*8b30*/  FMUL R11, R24, R11 ;  /* 0x0000000b180b7220 */ /* 0x000fe20000400000 */
[--C-:B------:R-:W-:Y:S02]  /*8b40*/  HADD2.F32 R0, -RZ, R36.reuse.H0_H0 ;  /* 0x20000024ff007230 */ /* 0x100fe40000004100 */
[C---:B------:R-:W-:Y:S01]  /*8b50*/  FFMA R6, R26.reuse, R2, R6 ;  /* 0x000000021a067223 */ /* 0x040fe20000000006 */
[----:B------:R-:W-:Y:S01]  /*8b60*/  F2FP.F16.F32.PACK_AB R33, R7, R3 ;  /* 0x000000030721723e */ /* 0x000fe200000000ff */
[----:B------:R-:W-:Y:S02]  /*8b70*/  HADD2.F32 R2, -RZ, R36.H1_H1 ;  /* 0x30000024ff027230 */ /* 0x000fe40000004100 */
[----:B------:R-:W-:Y:S01]  /*8b80*/  FFMA R11, R26, R16, R11 ;  /* 0x000000101a0b7223 */ /* 0x000fe2000000000b */
[----:B------:R-:W-:Y:S01]  /*8b90*/  FMUL R9, R24, R13 ;  /* 0x0000000d18097220 */ /* 0x000fe20000400000 */
[--C-:B------:R-:W-:Y:S02]  /*8ba0*/  HADD2.F32 R3, -RZ, R37.reuse.H0_H0 ;  /* 0x20000025ff037230 */ /* 0x100fe40000004100 */
[----:B------:R-:W-:Y:S01]  /*8bb0*/  FFMA R8, R26, R0, R8 ;  /* 0x000000001a087223 */ /* 0x000fe20000000008 */
[C---:B------:R-:W-:Y:S01]  /*8bc0*/  FMUL R10, R24.reuse, R14 ;  /* 0x0000000e180a7220 */ /* 0x040fe20000400000 */
[----:B------:R-:W-:Y:S02]  /*8bd0*/  HADD2.F32 R0, -RZ, R37.H1_H1 ;  /* 0x30000025ff007230 */ /* 0x000fe40000004100 */
[----:B------:R-:W-:Y:S01]  /*8be0*/  FMUL R15, R24, R15 ;  /* 0x0000000f180f7220 */ /* 0x000fe20000400000 */
[C---:B------:R-:W-:Y:S01]  /*8bf0*/  FFMA R9, R26.reuse, R2, R9 ;  /* 0x000000021a097223 */ /* 0x040fe20000000009 */
[C---:B------:R-:W-:Y:S01]  /*8c00*/  FFMA R10, R26.reuse, R3, R10 ;  /* 0x000000031a0a7223 */ /* 0x040fe2000000000a */
[--C-:B------:R-:W-:Y:S01]  /*8c10*/  HADD2.F32 R2, -RZ, R38.reuse.H0_H0 ;  /* 0x20000026ff027230 */ /* 0x100fe20000004100 */
[----:B------:R-:W-:Y:S01]  /*8c20*/  F2FP.F16.F32.PACK_AB R34, R5, R4 ;  /* 0x000000040522723e */ /* 0x000fe200000000ff */
[----:B------:R-:W-:Y:S02]  /*8c30*/  HADD2.F32 R3, -RZ, R38.H1_H1 ;  /* 0x30000026ff037230 */ /* 0x000fe40000004100 */
[----:B------:R-:W-:Y:S01]  /*8c40*/  FFMA R15, R26, R0, R15 ;  /* 0x000000001a0f7223 */ /* 0x000fe2000000000f */
[C---:B------:R-:W-:Y:S01]  /*8c50*/  FMUL R13, R24.reuse, R17 ;  /* 0x00000011180d7220 */ /* 0x040fe20000400000 */
[--C-:B------:R-:W-:Y:S02]  /*8c60*/  HADD2.F32 R4, -RZ, R39.reuse.H0_H0 ;  /* 0x20000027ff047230 */ /* 0x100fe40000004100 */
[C---:B------:R-:W-:Y:S01]  /*8c70*/  FMUL R14, R24.reuse, R18 ;  /* 0x00000012180e7220 */ /* 0x040fe20000400000 */
[----:B------:R-:W-:Y:S02]  /*8c80*/  HADD2.F32 R0, -RZ, R39.H1_H1 ;  /* 0x30000027ff007230 */ /* 0x000fe40000004100 */
[----:B------:R-:W-:Y:S01]  /*8c90*/  FMUL R19, R24, R19 ;  /* 0x0000001318137220 */ /* 0x000fe20000400000 */
[----:B------:R-:W-:Y:S01]  /*8ca0*/  F2FP.F16.F32.PACK_AB R35, R11, R6 ;  /* 0x000000060b23723e */ /* 0x000fe200000000ff */
[C---:B------:R-:W-:Y:S01]  /*8cb0*/  FFMA R12, R26.reuse, R2, R12 ;  /* 0x000000021a0c7223 */ /* 0x040fe2000000000c */
[C---:B------:R-:W-:Y:S01]  /*8cc0*/  FFMA R13, R26.reuse, R3, R13 ;  /* 0x000000031a0d7223 */ /* 0x040fe2000000000d */
[C---:B------:R-:W-:Y:S01]  /*8cd0*/  FFMA R14, R26.reuse, R4, R14 ;  /* 0x000000041a0e7223 */ /* 0x040fe2000000000e */
[----:B------:R-:W-:Y:S01]  /*8ce0*/  FFMA R19, R26, R0, R19 ;  /* 0x000000001a137223 */ /* 0x000fe20000000013 */
[----:B------:R1:W-:Y:S01]  /*8cf0*/  STS.128 [R62+0x300], R32 ;  /* 0x000300203e007388 */ /* 0x0003e20000000c00 */
[----:B------:R-:W-:Y:S02]  /*8d00*/  F2FP.F16.F32.PACK_AB R8, R9, R8 ;  /* 0x000000080908723e */ /* 0x000fe400000000ff */
[----:B------:R-:W-:Y:S02]  /*8d10*/  F2FP.F16.F32.PACK_AB R9, R15, R10 ;  /* 0x0000000a0f09723e */ /* 0x000fe400000000ff */
[----:B------:R-:W-:Y:S02]  /*8d20*/  F2FP.F16.F32.PACK_AB R10, R13, R12 ;  /* 0x0000000c0d0a723e */ /* 0x000fe400000000ff */
[----:B------:R-:W-:Y:S02]  /*8d30*/  F2FP.F16.F32.PACK_AB R11, R19, R14 ;  /* 0x0000000e130b723e */ /* 0x000fe400000000ff */
[----:B------:R-:W-:Y:S05]  /*8d40*/  IADD3 R0, PT, PT, R62, R61, RZ ;  /* 0x0000003d3e007210 */ /* 0x000fea0007ffe0ff */
[----:B------:R1:W-:Y:S01]  /*8d50*/  STS.128 [R0+0x300], R8 ;  /* 0x0003000800007388 */ /* 0x0003e20000000c00 */
[----:B------:R-:W-:Y:S01]  /*8d60*/  @!PT LDS RZ, [RZ] ;  /* 0x00000000fffff984 */ /* 0x000fe20000000800 */
[----:B------:R-:W-:Y:S01]  /*8d70*/  @!PT LDS RZ, [RZ] ;  /* 0x00000000fffff984 */ /* 0x000fe20000000800 */
[----:B------:R-:W-:Y:S01]  /*8d80*/  @!PT LDS RZ, [RZ] ;  /* 0x00000000fffff984 */ /* 0x000fe20000000800 */
[----:B------:R-:W-:Y:S01]  /*8d90*/  @!PT LDS RZ, [RZ] ;  /* 0x00000000fffff984 */ /* 0x000fe20000000800 */
[----:B------:R2:W-:Y:S07]  /*8da0*/  MEMBAR.ALL.CTA ;  /* 0x0000000000007992 */ /* 0x0005ee0000008000 */
[----:B--2---:R-:W2:Y:S02]  /*8db0*/  FENCE.VIEW.ASYNC.S ;  /* 0x00000000000073c6 */ /* 0x004ea40000000000 */
[----:B--2---:R-:W-:Y:S06]  /*8dc0*/  BAR.SYNC.DEFER_BLOCKING 0x1, 0x80 ;  /* 0x0042000000007b1d */ /* 0x004fec0000010000 */
[----:B------:R-:W-:Y:S05]  /*8dd0*/  @P0 BRA `(.L_x_138) ;  /* 0x0000000000380947 */ /* 0x000fea0003800000 */
[----:B------:R-:W2:Y:S01]  /*8de0*/  LDCU.64 UR8, c[0x0][0x348] ;  /* 0x00006900ff0877ac */ /* 0x000ea20008000a00 */
[----:B------:R-:W-:Y:S01]  /*8df0*/  R2UR UR6, R63 ;  /* 0x000000003f0672ca */ /* 0x000fe200000e0000 */
[----:B------:R-:W-:Y:S01]  /*8e00*/  UMOV UR41, UR52 ;  /* 0x0000003400297c82 */ /* 0x000fe20008000000 */
[----:B------:R-:W-:Y:S11]  /*8e10*/  UIADD3 UR7, UPT, UPT, UR52, 0x20, URZ ;  /* 0x0000002034077890 */ /* 0x000ff6000fffe0ff */
[----:B------:R-:W-:Y:S02]  /*8e20*/  UIADD3 UR6, UPT, UPT, UR50, UR6, URZ ;  /* 0x0000000632067290 */ /* 0x000fe4000fffe0ff */
[----:B--2---:R-:W-:Y:S02]  /*8e30*/  UIADD3 UR4, UP0, UPT, UR8, 0x680, URZ ;  /* 0x0000068008047890 */ /* 0x004fe4000ff1e0ff */
[----:B------:R-:W-:Y:S02]  /*8e40*/  UIADD3 UR40, UPT, UPT, UR6, 0x300, URZ ;  /* 0x0000030006287890 */ /* 0x000fe4000fffe0ff */
[----:B------:R-:W-:Y:S02]  /*8e50*/  UIADD3.X UR5, UPT, UPT, URZ, UR9, URZ, UP0, !UPT ;  /* 0x00000009ff057290 */ /* 0x000fe400087fe4ff */
[----:B------:R-:W-:Y:S07]  /*8e60*/  UIADD3 UR6, UPT, UPT, UR6, 0xb00, URZ ;  /* 0x00000b0006067890 */ /* 0x000fee000fffe0ff */
[----:B------:R2:W-:Y:S02]  /*8e70*/  UTMASTG.4D [UR40], [UR4] ;  /* 0x00000028040073b5 */ /* 0x0005e40008018000 */
[----:B--2---:R-:W-:Y:S01]  /*8e80*/  UMOV UR40, UR6 ;  /* 0x0000000600287c82 */ /* 0x004fe20008000000 */
[----:B------:R-:W-:Y:S02]  /*8e90*/  UMOV UR41, UR7 ;  /* 0x0000000700297c82 */ /* 0x000fe40008000000 */
[----:B------:R2:W-:Y:S02]  /*8ea0*/  UTMASTG.4D [UR40], [UR4] ;  /* 0x00000028040073b5 */ /* 0x0005e40008018000 */
[----:B--2---:R0:W-:Y:S02]  /*8eb0*/  UTMACMDFLUSH ;  /* 0x00000000000079b7 */ /* 0x0041e40000000000 */
.L_x_138:
[----:B------:R-:W-:Y:S05]  /*8ec0*/  BSYNC.RECONVERGENT B0 ;  /* 0x0000000000007941 */ /* 0x000fea0003800200 */
.L_x_137:
[----:B------:R-:W-:Y:S01]  /*8ed0*/  UIADD3 UR51, UPT, UPT, UR53, 0x1, URZ ;  /* 0x0000000135337890 */ /* 0x000fe2000fffe0ff */
[----:B------:R-:W-:Y:S03]  /*8ee0*/  BSSY.RECONVERGENT B0, `(.L_x_139) ;  /* 0x0000005000007945 */ /* 0x000fe60003800200 */
[----:B------:R-:W-:Y:S04]  /*8ef0*/  UISETP.NE.AND UP0, UPT, UR51, 0x3, UPT ;  /* 0x000000033300788c */ /* 0x000fe8000bf05270 */
[----:B------:R-:W-:Y:S01]  /*8f00*/  USEL UR49, UR51, URZ, UP0 ;  /* 0x000000ff33317287 */ /* 0x000fe20008000000 */
[----:B------:R-:W-:Y:S11]  /*8f10*/  @P0 BRA `(.L_x_140) ;  /* 0x0000000000040947 */ /* 0x000ff60003800000 */
[----:B------:R-:W-:Y:S04]  /*8f20*/  DEPBAR.LE SB0, 0x1 ;  /* 0x000080400000791a */ /* 0x000fe80000000000 */
.L_x_140:
[----:B------:R-:W-:Y:S05]  /*8f30*/  BSYNC.RECONVERGENT B0 ;  /* 0x0000000000007941 */ /* 0x000fea0003800200 */
.L_x_139:
[----:B------:R-:W-:Y:S01]  /*8f40*/  BAR.SYNC.DEFER_BLOCKING 0x1, 0x80 ;  /* 0x0042000000007b1d */ /* 0x000fe20000010000 */
[----:B------:R-:W-:Y:S01]  /*8f50*/  ISETP.NE.AND P1, PT, R60, RZ, PT ;  /* 0x000000ff3c00720c */ /* 0x000fe20003f25270 */
[----:B------:R-:W-:Y:S01]  /*8f60*/  UISETP.NE.AND UP0, UPT, UR56, URZ, UPT ;  /* 0x000000ff3800728c */ /* 0x000fe2000bf05270 */
[----:B------:R-:W-:Y:S11]  /*8f70*/  LEA R3, R64, UR50, 0x3 ;  /* 0x0000003240037c11 */ /* 0x000ff6000f8e18ff */
[----:B------:R-:W-:Y:S01]  /*8f80*/  @P1 SHF.L.U32 R4, R27, 0x1f, RZ ;  /* 0x0000001f1b041819 */ /* 0x000fe200000006ff */
[----:B------:R-:W-:Y:S06]  /*8f90*/  BRA.U !UP0, `(.L_x_141) ;  /* 0x0000000108247547 */ /* 0x000fec000b800000 */
[----:B-1----:R-:W1:Y:S01]  /*8fa0*/  S2R R0, SR_CgaCtaId ;  /* 0x0000000000007919 */ /* 0x002e620000008800 */
[----:B------:R-:W-:Y:S01]  /*8fb0*/  IMAD.U32 R2, RZ, RZ, UR54 ;  /* 0x00000036ff027e24 */ /* 0x000fe2000f8e00ff */
[----:B------:R-:W-:Y:S04]  /*8fc0*/  UIADD3 UR4, UPT, UPT, UR54, 0x1, URZ ;  /* 0x0000000136047890 */ /* 0x000fe8000fffe0ff */
[----:B------:R-:W-:Y:S01]  /*8fd0*/  @P1 LEA R2, R2, UR50, 0x3 ;  /* 0x0000003202021c11 */ /* 0x000fe2000f8e18ff */
[----:B------:R-:W-:Y:S04]  /*8fe0*/  UISETP.NE.AND UP0, UPT, UR4, 0x3, UPT ;  /* 0x000000030400788c */ /* 0x000fe8000bf05270 */
[----:B------:R-:W-:Y:S01]  /*8ff0*/  @P1 VIADD R2, R2, 0x248 ;  /* 0x0000024802021836 */ /* 0x000fe20000000000 */
[----:B------:R-:W-:Y:S04]  /*9000*/  USEL UR54, UR4, URZ, UP0 ;  /* 0x000000ff04367287 */ /* 0x000fe80008000000 */
[----:B-1----:R-:W-:Y:S04]  /*9010*/  @P1 PRMT R0, R0, 0x654, R2 ;  /* 0x0000065400001816 */ /* 0x002fe80000000002 */
[----:B------:R2:W-:Y:S04]  /*9020*/  @P1 SYNCS.ARRIVE.TRANS64.RED.A1T0 RZ, [R0+URZ], RZ ;  /* 0x000000ff00ff19a7 */ /* 0x0005e800081004ff */
.L_x_141:
[----:B------:R-:W3:Y:S01]  /*9030*/  @P1 SYNCS.PHASECHK.TRANS64.TRYWAIT P0, [R3+URZ+0x230], R4 ;  /* 0x00023004030015a7 */ /* 0x000ee200080011ff */
[----:B------:R-:W-:Y:S01]  /*9040*/  BSSY B1, `(.L_x_142) ;  /* 0x0000012000017945 */ /* 0x000fe20003800000 */
[----:B---3--:R-:W-:Y:S03]  /*9050*/  @P1 SEL R66, RZ, 0x1, !P0 ;  /* 0x00000001ff421807 */ /* 0x008fe60004000000 */
[----:B------:R-:W-:Y:S05]  /*9060*/  @!P1 BRA `(.L_x_143) ;  /* 0x00000000003c9947 */ /* 0x000fea0003800000 */
[----:B------:R-:W-:Y:S01]  /*9070*/  ISETP.NE.AND P1, PT, R67, RZ, PT ;  /* 0x000000ff4300720c */ /* 0x000fe20003f25270 */
[----:B------:R-:W-:Y:S01]  /*9080*/  BSSY B0, `(.L_x_144) ;  /* 0x0000009000007945 */ /* 0x000fe20003800000 */
[----:B------:R-:W-:Y:S11]  /*9090*/  ISETP.NE.AND P0, PT, R66, RZ, PT ;  /* 0x000000ff4200720c */ /* 0x000ff60003f05270 */
[----:B------:R-:W-:Y:S05]  /*90a0*/  @P1 IMAD R64, R64, 0x1000, R65 ;  /* 0x0000100040401824 */ /* 0x000fea00078e0241 */
[----:B-12---:R-:W-:Y:S05]  /*90b0*/  @P1 IADD3 R0, PT, PT, R64, UR50, RZ ;  /* 0x0000003240001c10 */ /* 0x006fea000fffe0ff */
[----:B------:R-:W-:Y:S01]  /*90c0*/  @P1 IMAD.IADD R0, R61, 0x1, R0 ;  /* 0x000000013d001824 */ /* 0x000fe200078e0200 */
[----:B------:R-:W-:Y:S06]  /*90d0*/  @P0 BRA `(.L_x_145) ;  /* 0x00000000000c0947 */ /* 0x000fec0003800000 */
[----:B------:R-:W-:Y:S04]  /*90e0*/  SHF.L.U32 R27, R27, 0x1f, RZ ;  /* 0x0000001f1b1b7819 */ /* 0x000fe800000006ff */
[----:B------:R-:W1:Y:S02]  /*90f0*/  SYNCS.PHASECHK.TRANS64.TRYWAIT P0, [R3+URZ+0x230], R27 ;  /* 0x0002301b030075a7 */ /* 0x000e6400080011ff */
[----:B-1----:R-:W-:Y:S05]  /*9100*/  @!P0 BRA `(.L_x_146) ;  /* 0x0000002000288947 */ /* 0x002fea0003800000 */
.L_x_145:
[----:B------:R-:W-:Y:S05]  /*9110*/  BSYNC B0 ;  /* 0x0000000000007941 */ /* 0x000fea0003800000 */
.L_x_144:
[----:B------:R-:W-:Y:S11]  /*9120*/  ISETP.NE.AND P0, PT, R67, RZ, PT ;  /* 0x000000ff4300720c */ /* 0x000ff60003f05270 */
[----:B------:R-:W-:Y:S02]  /*9130*/  @!UPT UIADD3 URZ, UPT, UPT, URZ, URZ, URZ ;  /* 0x000000fffffff290 */ /* 0x000fe4000fffe0ff */
[----:B------:R3:W4:Y:S04]  /*9140*/  @P0 LDS.128 R28, [R64+UR50+0x300] ;  /* 0x00030032401c0984 */ /* 0x0007280008000c00 */
[----:B------:R3:W2:Y:S02]  /*9150*/  @P0 LDS.128 R36, [R0+0x300] ;  /* 0x0003000000240984 */ /* 0x0006a40000000c00 */
.L_x_143:
[----:B------:R-:W-:Y:S05]  /*9160*/  BSYNC B1 ;  /* 0x0000000000017941 */ /* 0x000fea0003800000 */
.L_x_142:
[----:B-123--:R-:W-:Y:S05]  /*9170*/  VIADD R0, R25, 0x10 ;  /* 0x0000001019007836 */ /* 0x00efea0000000000 */
[----:B------:R-:W-:Y:S04]  /*9180*/  SHF.R.U32.HI R0, RZ, 0x15, R0 ;  /* 0x00000015ff007819 */ /* 0x000fe80000011600 */
[----:B------:R-:W-:Y:S11]  /*9190*/  LOP3.LUT P0, RZ, R0, 0x3, R46, 0x48, !PT ;  /* 0x0000000300ff7812 */ /* 0x000ff6000780482e */
[----:B------:R-:W-:Y:S02]  /*91a0*/  @!UPT UIADD3 URZ, UPT, UPT, URZ, URZ, URZ ;  /* 0x000000fffffff290 */ /* 0x000fe4000fffe0ff */
[----:B------:R-:W-:Y:S05]  /*91b0*/  @!P0 BRA `(.L_x_147) ;  /* 0x0000000000408947 */ /* 0x000fea0003800000 */
[----:B------:R-:W1:Y:S01]  /*91c0*/  LDCU.64 UR8, c[0x4][0x70] ;  /* 0x01000e00ff0877ac */ /* 0x000e620008000a00 */
[----:B------:R-:W-:Y:S01]  /*91d0*/  MOV R3, 0x0 ;  /* 0x0000000000037802 */ /* 0x000fe20000000f00 */
[----:B------:R-:W-:Y:S02]  /*91e0*/  HFMA2 R12, -RZ, RZ, 0, 5.9604644775390625e-08 ;  /* 0x00000001ff0c7431 */ /* 0x000fe400000001ff */
[----:B------:R-:W-:Y:S02]  /*91f0*/  IMAD.MOV.U32 R8, RZ, RZ, 0x192 ;  /* 0x00000192ff087424 */ /* 0x000fe400078e00ff */
[----:B------:R-:W-:Y:S01]  /*9200*/  IMAD.MOV.U32 R13, RZ, RZ, RZ ;  /* 0x000000ffff0d7224 */ /* 0x000fe200078e00ff */
[----:B------:R-:W2:Y:S01]  /*9210*/  LDCU.64 UR6, c[0x4][0x78] ;  /* 0x01000f00ff0677ac */ /* 0x000ea20008000a00 */
[----:B------:R-:W3:Y:S01]  /*9220*/  LDC.64 R2, c[0x4][R3] ;  /* 0x0100000003027b82 */ /* 0x000ee20000000a00 */
[----:B------:R-:W5:Y:S01]  /*9230*/  LDCU.64 UR4, c[0x4][0x10] ;  /* 0x01000200ff0477ac */ /* 0x000f620008000a00 */
[----:B-1----:R-:W-:Y:S01]  /*9240*/  MOV R5, UR9 ;  /* 0x0000000900057c02 */ /* 0x002fe20008000f00 */
[----:B------:R-:W-:Y:S01]  /*9250*/  IMAD.U32 R4, RZ, RZ, UR8 ;  /* 0x00000008ff047e24 */ /* 0x000fe2000f8e00ff */
[----:B--2---:R-:W-:Y:S01]  /*9260*/  MOV R7, UR7 ;  /* 0x0000000700077c02 */ /* 0x004fe20008000f00 */
[----:B------:R-:W-:Y:S01]  /*9270*/  IMAD.U32 R6, RZ, RZ, UR6 ;  /* 0x00000006ff067e24 */ /* 0x000fe2000f8e00ff */
[----:B-----5:R-:W-:Y:S01]  /*9280*/  MOV R11, UR5 ;  /* 0x00000005000b7c02 */ /* 0x020fe20008000f00 */
[----:B------:R-:W-:Y:S02]  /*9290*/  IMAD.U32 R10, RZ, RZ, UR4 ;  /* 0x00000004ff0a7e24 */ /* 0x000fe4000f8e00ff */
[----:B------:R-:W-:Y:S07]  /*92a0*/  LEPC R20, `(.L_x_147) ;  /* 0x000000001014794e */ /* 0x000fee0000000000 */
[----:B---34-:R-:W-:Y:S05]  /*92b0*/  CALL.ABS.NOINC R2 ;  /* 0x0000000002007343 */ /* 0x018fea0003c00000 */
.L_x_147:
[----:B------:R-:W-:Y:S01]  /*92c0*/  ISETP.NE.AND P0, PT, R54, RZ, PT ;  /* 0x000000ff3600720c */ /* 0x000fe20003f05270 */
[----:B------:R-:W-:Y:S05]  /*92d0*/  WARPSYNC.ALL ;  /* 0x0000000000007948 */ /* 0x000fea0003800000 */
[----:B------:R-:W-:Y:S01]  /*92e0*/  R2UR UR4, R25 ;  /* 0x00000000190472ca */ /* 0x000fe200000e0000 */
[--C-:B----4-:R-:W-:Y:S01]  /*92f0*/  HADD2.F32 R0, -RZ, R28.reuse.H0_H0 ;  /* 0x2000001cff007230 */ /* 0x110fe20000004100 */
[----:B------:R-:W-:Y:S01]  /*9300*/  IADD3 R57, PT, PT, R57, 0x290, RZ ;  /* 0x0000029039397810 */ /* 0x000fe20007ffe0ff */
[----:B------:R-:W-:Y:S01]  /*9310*/  HADD2.F32 R2, -RZ, R28.H1_H1 ;  /* 0x3000001cff027230 */ /* 0x000fe20000004100 */
[----:B------:R-:W-:Y:S01]  /*9320*/  BSSY.RECONVERGENT B0, `(.L_x_148) ;  /* 0x0000056000007945 */ /* 0x000fe20003800200 */
[--C-:B------:R-:W-:Y:S01]  /*9330*/  HADD2.F32 R20, -RZ, R29.reuse.H0_H0 ;  /* 0x2000001dff147230 */ /* 0x100fe20000004100 */
[----:B------:R-:W-:Y:S01]  /*9340*/  LOP3.LUT R57, R57, 0xfefffff8, RZ, 0xc0, !PT ;  /* 0xfefffff839397812 */ /* 0x000fe200078ec0ff */
[----:B------:R-:W-:Y:S02]  /*9350*/  HADD2.F32 R21, -RZ, R29.H1_H1 ;  /* 0x3000001dff157230 */ /* 0x000fe40000004100 */
[--C-:B------:R-:W-:Y:S02]  /*9360*/  HADD2.F32 R25, -RZ, R30.reuse.H0_H0 ;  /* 0x2000001eff197230 */ /* 0x100fe40000004100 */
[----:B------:R-:W-:Y:S02]  /*9370*/  HADD2.F32 R27, -RZ, R30.H1_H1 ;  /* 0x3000001eff1b7230 */ /* 0x000fe40000004100 */
[----:B------:R-:W1:Y:S01]  /*9380*/  LDTM.x16 R4, tmem[UR4+0x10] ;  /* 0x00001004000479ee */ /* 0x000e620008240000 */
[----:B------:R-:W-:Y:S01]  /*9390*/  NOP ;  /* 0x0000000000007918 */ /* 0x000fe20000000000 */
[----:B-1----:R1:W-:Y:S01]  /*93a0*/  SYNCS.ARRIVE.TRANS64.RED.A1T0 RZ, [R57+URZ], RZ ;  /* 0x000000ff39ff79a7 */ /* 0x0023e200081004ff */
[--C-:B------:R-:W-:Y:S02]  /*93b0*/  HADD2.F32 R28, -RZ, R31.reuse.H0_H0 ;  /* 0x2000001fff1c7230 */ /* 0x100fe40000004100 */
[----:B------:R-:W-:Y:S02]  /*93c0*/  HADD2.F32 R29, -RZ, R31.H1_H1 ;  /* 0x3000001fff1d7230 */ /* 0x000fe40000004100 */
        /* <DEDUP_REMOVED lines=8> */
[C---:B------:R-:W-:Y:S01]  /*9450*/  FMUL R4, R24.reuse, R4 ;  /* 0x0000000418047220 */ /* 0x040fe20000400000 */
[C---:B------:R-:W-:Y:S01]  /*9460*/  FMUL R5, R24.reuse, R5 ;  /* 0x0000000518057220 */ /* 0x040fe20000400000 */
[C---:B------:R-:W-:Y:S01]  /*9470*/  FMUL R6, R24.reuse, R6 ;  /* 0x0000000618067220 */ /* 0x040fe20000400000 */
[----:B------:R-:W-:Y:S01]  /*9480*/  FMUL R3, R24, R9 ;  /* 0x0000000918037220 */ /* 0x000fe20000400000 */
[----:B------:R-:W-:Y:S01]  /*9490*/  FFMA R4, R26, R0, R4 ;  /* 0x000000001a047223 */ /* 0x000fe20000000004 */
[----:B------:R-:W-:Y:S01]  /*94a0*/  FMUL R0, R24, R7 ;  /* 0x0000000718007220 */ /* 0x000fe20000400000 */
[C---:B------:R-:W-:Y:S01]  /*94b0*/  FFMA R5, R26.reuse, R2, R5 ;  /* 0x000000021a057223 */ /* 0x040fe20000000005 */
[----:B------:R-:W-:Y:S01]  /*94c0*/  FFMA R6, R26, R20, R6 ;  /* 0x000000141a067223 */ /* 0x000fe20000000006 */
[----:B------:R-:W-:Y:S01]  /*94d0*/  FMUL R2, R24, R8 ;  /* 0x0000000818027220 */ /* 0x000fe20000400000 */
[----:B------:R-:W-:Y:S01]  /*94e0*/  FFMA R0, R26, R21, R0 ;  /* 0x000000151a007223 */ /* 0x000fe20000000000 */
[C---:B------:R-:W-:Y:S01]  /*94f0*/  FMUL R7, R24.reuse, R10 ;  /* 0x0000000a18077220 */ /* 0x040fe20000400000 */
[----:B------:R-:W-:Y:S01]  /*9500*/  F2FP.F16.F32.PACK_AB R4, R5, R4 ;  /* 0x000000040504723e */ /* 0x000fe200000000ff */
[----:B------:R-:W-:Y:S01]  /*9510*/  FMUL R11, R24, R11 ;  /* 0x0000000b180b7220 */ /* 0x000fe20000400000 */
[----:B------:R-:W-:Y:S01]  /*9520*/  FFMA R2, R26, R25, R2 ;  /* 0x000000191a027223 */ /* 0x000fe20000000002 */
[----:B------:R-:W-:Y:S01]  /*9530*/  F2FP.F16.F32.PACK_AB R5, R0, R6 ;  /* 0x000000060005723e */ /* 0x000fe200000000ff */
[----:B------:R-:W-:Y:S01]  /*9540*/  FMUL R8, R24, R12 ;  /* 0x0000000c18087220 */ /* 0x000fe20000400000 */
[----:B------:R-:W-:Y:S01]  /*9550*/  MOV R0, UR49 ;  /* 0x0000003100007c02 */ /* 0x000fe20008000f00 */
[----:B------:R-:W-:Y:S01]  /*9560*/  FFMA R3, R26, R27, R3 ;  /* 0x0000001b1a037223 */ /* 0x000fe20000000003 */
[----:B------:R-:W-:Y:S01]  /*9570*/  FMUL R9, R24, R13 ;  /* 0x0000000d18097220 */ /* 0x000fe20000400000 */
[----:B------:R-:W-:Y:S01]  /*9580*/  FFMA R7, R26, R28, R7 ;  /* 0x0000001c1a077223 */ /* 0x000fe20000000007 */
[----:B------:R-:W-:Y:S01]  /*9590*/  FMUL R10, R24, R14 ;  /* 0x0000000e180a7220 */ /* 0x000fe20000400000 */
[----:B------:R-:W-:Y:S01]  /*95a0*/  FFMA R11, R26, R29, R11 ;  /* 0x0000001d1a0b7223 */ /* 0x000fe2000000000b */
[----:B------:R-:W-:Y:S01]  /*95b0*/  FMUL R15, R24, R15 ;  /* 0x0000000f180f7220 */ /* 0x000fe20000400000 */
[----:B------:R-:W-:Y:S01]  /*95c0*/  FFMA R8, R26, R30, R8 ;  /* 0x0000001e1a087223 */ /* 0x000fe20000000008 */
[----:B------:R-:W-:Y:S01]  /*95d0*/  LEA R0, R0, R53, 0xb ;  /* 0x0000003500007211 */ /* 0x000fe200078e58ff */
[----:B------:R-:W-:Y:S01]  /*95e0*/  FMUL R12, R24, R16 ;  /* 0x00000010180c7220 */ /* 0x000fe20000400000 */
[----:B------:R-:W-:Y:S01]  /*95f0*/  FFMA R9, R26, R31, R9 ;  /* 0x0000001f1a097223 */ /* 0x000fe20000000009 */
[----:B------:R-:W-:Y:S01]  /*9600*/  FMUL R13, R24, R17 ;  /* 0x00000011180d7220 */ /* 0x000fe20000400000 */
[----:B------:R-:W-:Y:S01]  /*9610*/  FFMA R10, R26, R32, R10 ;  /* 0x000000201a0a7223 */ /* 0x000fe2000000000a */
[----:B------:R-:W-:Y:S01]  /*9620*/  FMUL R14, R24, R18 ;  /* 0x00000012180e7220 */ /* 0x000fe20000400000 */
[----:B------:R-:W-:Y:S01]  /*9630*/  FFMA R15, R26, R33, R15 ;  /* 0x000000211a0f7223 */ /* 0x000fe2000000000f */
[----:B------:R-:W-:Y:S01]  /*9640*/  FMUL R19, R24, R19 ;  /* 0x0000001318137220 */ /* 0x000fe20000400000 */
[----:B------:R-:W-:Y:S01]  /*9650*/  F2FP.F16.F32.PACK_AB R6, R3, R2 ;  /* 0x000000020306723e */ /* 0x000fe200000000ff */
[C---:B------:R-:W-:Y:S01]  /*9660*/  FFMA R12, R26.reuse, R34, R12 ;  /* 0x000000221a0c7223 */ /* 0x040fe2000000000c */
[----:B------:R-:W-:Y:S01]  /*9670*/  F2FP.F16.F32.PACK_AB R7, R11, R7 ;  /* 0x000000070b07723e */ /* 0x000fe200000000ff */
[----:B------:R-:W-:Y:S01]  /*9680*/  FFMA R13, R26, R35, R13 ;  /* 0x000000231a0d7223 */ /* 0x000fe2000000000d */
[----:B------:R-:W-:Y:S01]  /*9690*/  LEA R0, R0, UR50, 0x1 ;  /* 0x0000003200007c11 */ /* 0x000fe2000f8e08ff */
[C---:B------:R-:W-:Y:S01]  /*96a0*/  FFMA R14, R26.reuse, R36, R14 ;  /* 0x000000241a0e7223 */ /* 0x040fe2000000000e */
[----:B------:R-:W-:Y:S01]  /*96b0*/  FFMA R19, R26, R37, R19 ;  /* 0x000000251a137223 */ /* 0x000fe20000000013 */
[----:B------:R-:W-:Y:S02]  /*96c0*/  F2FP.F16.F32.PACK_AB R8, R9, R8 ;  /* 0x000000080908723e */ /* 0x000fe400000000ff */
[----:B------:R1:W-:Y:S01]  /*96d0*/  STS.128 [R0+0x300], R4 ;  /* 0x0003000400007388 */ /* 0x0003e20000000c00 */
        /* <DEDUP_REMOVED lines=14> */
[----:B------:R-:W-:Y:S02]  /*97c0*/  ULEA UR6, UR49, UR50, 0xc ;  /* 0x0000003231067291 */ /* 0x000fe4000f8e60ff */
[----:B------:R-:W-:Y:S02]  /*97d0*/  UIADD3 UR41, UPT, UPT, UR52, 0x10, URZ ;  /* 0x0000001034297890 */ /* 0x000fe4000fffe0ff */
[----:B------:R-:W-:Y:S02]  /*97e0*/  UIADD3 UR40, UPT, UPT, UR6, 0x300, URZ ;  /* 0x0000030006287890 */ /* 0x000fe4000fffe0ff */
[----:B------:R-:W-:Y:S02]  /*97f0*/  UIADD3 UR6, UPT, UPT, UR6, 0xb00, URZ ;  /* 0x00000b0006067890 */ /* 0x000fe4000fffe0ff */
[----:B------:R-:W-:Y:S02]  /*9800*/  UIADD3 UR7, UPT, UPT, UR52, 0x30, URZ ;  /* 0x0000003034077890 */ /* 0x000fe4000fffe0ff */
[----:B--2---:R-:W-:Y:S04]  /*9810*/  UIADD3 UR4, UP0, UPT, UR8, 0x680, URZ ;  /* 0x0000068008047890 */ /* 0x004fe8000ff1e0ff */
[----:B------:R-:W-:Y:S09]  /*9820*/  UIADD3.X UR5, UPT, UPT, URZ, UR9, URZ, UP0, !UPT ;  /* 0x00000009ff057290 */ /* 0x000ff200087fe4ff */
[----:B------:R2:W-:Y:S02]  /*9830*/  UTMASTG.4D [UR40], [UR4] ;  /* 0x00000028040073b5 */ /* 0x0005e40008018000 */
[----:B--2---:R-:W-:Y:S01]  /*9840*/  UMOV UR40, UR6 ;  /* 0x0000000600287c82 */ /* 0x004fe20008000000 */
[----:B------:R-:W-:Y:S02]  /*9850*/  UMOV UR41, UR7 ;  /* 0x0000000700297c82 */ /* 0x000fe40008000000 */
[----:B------:R2:W-:Y:S02]  /*9860*/  UTMASTG.4D [UR40], [UR4] ;  /* 0x00000028040073b5 */ /* 0x0005e40008018000 */
[----:B--2---:R0:W-:Y:S02]  /*9870*/  UTMACMDFLUSH ;  /* 0x00000000000079b7 */ /* 0x0041e40000000000 */
.L_x_149:
[----:B------:R-:W-:Y:S05]  /*9880*/  BSYNC.RECONVERGENT B0 ;  /* 0x0000000000007941 */ /* 0x000fea0003800200 */
.L_x_148:
[----:B------:R-:W-:Y:S01]  /*9890*/  UIADD3 UR4, UPT, UPT, UR49, 0x1, URZ ;  /* 0x0000000131047890 */ /* 0x000fe2000fffe0ff */
[----:B------:R-:W-:Y:S03]  /*98a0*/  BSSY.RECONVERGENT B0, `(.L_x_150) ;  /* 0x0000008000007945 */ /* 0x000fe60003800200 */
[----:B------:R-:W-:Y:S04]  /*98b0*/  UISETP.NE.AND UP0, UPT, UR4, 0x3, UPT ;  /* 0x000000030400788c */ /* 0x000fe8000bf05270 */
[----:B------:R-:W-:Y:S02]  /*98c0*/  UISETP.EQ.XOR UP1, UPT, UR51, 0x3, !UP0 ;  /* 0x000000033300788c */ /* 0x000fe4000c722a70 */
[----:B------:R-:W-:Y:S02]  /*98d0*/  USEL UR53, UR4, URZ, UP0 ;  /* 0x000000ff04357287 */ /* 0x000fe40008000000 */
[----:B------:R-:W-:Y:S04]  /*98e0*/  USEL UR5, URZ, 0x1, !UP1 ;  /* 0x00000001ff057887 */ /* 0x000fe8000c800000 */
[----:B------:R-:W-:Y:S01]  /*98f0*/  ULOP3.LUT UR57, UR57, UR5, URZ, 0x3c, !UPT ;  /* 0x0000000539397292 */ /* 0x000fe2000f8e3cff */
[----:B------:R-:W-:Y:S11]  /*9900*/  @P0 BRA `(.L_x_151) ;  /* 0x0000000000040947 */ /* 0x000ff60003800000 */
[----:B------:R-:W-:Y:S04]  /*9910*/  DEPBAR.LE SB0, 0x1 ;  /* 0x000080400000791a */ /* 0x000fe80000000000 */
.L_x_151:
[----:B------:R-:W-:Y:S05]  /*9920*/  BSYNC.RECONVERGENT B0 ;  /* 0x0000000000007941 */ /* 0x000fea0003800200 */
.L_x_150:
[----:B------:R-:W-:Y:S01]  /*9930*/  BAR.SYNC.DEFER_BLOCKING 0x1, 0x80 ;  /* 0x0042000000007b1d */ /* 0x000fe20000010000 */
[----:B------:R-:W-:Y:S01]  /*9940*/  UISETP.NE.AND UP0, UPT, UR56, -0x2, UPT ;  /* 0xfffffffe3800788c */ /* 0x000fe2000bf05270 */
[----:B------:R-:W-:Y:S08]  /*9950*/  IADD3 R22, PT, PT, R22, 0x1, RZ ;  /* 0x0000000116167810 */ /* 0x000ff00007ffe0ff */
[----:B------:R-:W-:Y:S05]  /*9960*/  BRA.U !UP0, `(.L_x_152) ;  /* 0x0000000108287547 */ /* 0x000fea000b800000 */
[----:B-1----:R-:W1:Y:S01]  /*9970*/  S2R R0, SR_CgaCtaId ;  /* 0x0000000000007919 */ /* 0x002e620000008800 */
[----:B------:R-:W-:Y:S01]  /*9980*/  ISETP.NE.AND P0, PT, R60, RZ, PT ;  /* 0x000000ff3c00720c */ /* 0x000fe20003f05270 */
[----:B------:R-:W-:Y:S01]  /*9990*/  IMAD.U32 R2, RZ, RZ, UR54 ;  /* 0x00000036ff027e24 */ /* 0x000fe2000f8e00ff */
[----:B------:R-:W-:Y:S04]  /*99a0*/  UIADD3 UR4, UPT, UPT, UR54, 0x1, URZ ;  /* 0x0000000136047890 */ /* 0x000fe8000fffe0ff */
[----:B------:R-:W-:Y:S04]  /*99b0*/  UISETP.NE.AND UP0, UPT, UR4, 0x3, UPT ;  /* 0x000000030400788c */ /* 0x000fe8000bf05270 */
[----:B------:R-:W-:Y:S03]  /*99c0*/  USEL UR54, UR4, URZ, UP0 ;  /* 0x000000ff04367287 */ /* 0x000fe60008000000 */
[----:B------:R-:W-:Y:S05]  /*99d0*/  @P0 LEA R2, R2, UR50, 0x3 ;  /* 0x0000003202020c11 */ /* 0x000fea000f8e18ff */
[----:B------:R-:W-:Y:S05]  /*99e0*/  @P0 VIADD R2, R2, 0x248 ;  /* 0x0000024802020836 */ /* 0x000fea0000000000 */
[----:B-1----:R-:W-:Y:S04]  /*99f0*/  @P0 PRMT R0, R0, 0x654, R2 ;  /* 0x0000065400000816 */ /* 0x002fe80000000002 */
[----:B------:R2:W-:Y:S03]  /*9a00*/  @P0 SYNCS.ARRIVE.TRANS64.RED.A1T0 RZ, [R0+URZ], RZ ;  /* 0x000000ff00ff09a7 */ /* 0x0005e600081004ff */
.L_x_152:
[----:B------:R-:W-:Y:S01]  /*9a10*/  R2UR UR6, R59 ;  /* 0x000000003b0672ca */ /* 0x000fe200000e0000 */
[----:B------:R-:W-:Y:S01]  /*9a20*/  UIADD3 UR56, UPT, UPT, UR56, 0x2, URZ ;  /* 0x0000000238387890 */ /* 0x000fe2000fffe0ff */
[----:B------:R-:W-:Y:S02]  /*9a30*/  R2UR UR5, R48 ;  /* 0x00000000300572ca */ /* 0x000fe400000e0000 */
[----:B------:R-:W-:Y:S02]  /*9a40*/  R2UR UR4, R49 ;  /* 0x00000000310472ca */ /* 0x000fe400000e0000 */
[----:B------:R-:W-:Y:S02]  /*9a50*/  R2UR UR49, R56 ;  /* 0x00000000383172ca */ /* 0x000fe400000e0000 */
[C---:B------:R-:W-:Y:S02]  /*9a60*/  ISETP.NE.AND P0, PT, R22.reuse, 0x2, PT ;  /* 0x000000021600780c */ /* 0x040fe40003f05270 */
[----:B------:R-:W-:Y:S02]  /*9a70*/  LOP3.LUT R51, R51, 0x1, RZ, 0x3c, !PT ;  /* 0x0000000133337812 */ /* 0x000fe400078e3cff */
[----:B-12---:R-:W-:Y:S01]  /*9a80*/  SEL R0, RZ, 0x1, P0 ;  /* 0x00000001ff007807 */ /* 0x006fe20000000000 */
[----:B------:R-:W-:Y:S01]  /*9a90*/  UISETP.NE.AND UP0, UPT, UR6, URZ, UPT ;  /* 0x000000ff0600728c */ /* 0x000fe2000bf05270 */
[----:B------:R-:W-:Y:S01]  /*9aa0*/  SEL R22, R22, RZ, P0 ;  /* 0x000000ff16167207 */ /* 0x000fe20000000000 */
[----:B------:R-:W-:Y:S01]  /*9ab0*/  UIADD3 UR19, UPT, UPT, UR36, UR5, URZ ;  /* 0x0000000524137290 */ /* 0x000fe2000fffe0ff */
[----:B------:R-:W-:Y:S01]  /*9ac0*/  LOP3.LUT R52, R52, R0, RZ, 0x3c, !PT ;  /* 0x0000000034347212 */ /* 0x000fe200078e3cff */
[----:B------:R-:W-:Y:S05]  /*9ad0*/  UIADD3 UR21, UPT, UPT, UR37, UR4, URZ ;  /* 0x0000000425157290 */ /* 0x000fea000fffe0ff */
[----:B------:R-:W-:Y:S07]  /*9ae0*/  BRA.U UP0, `(.L_x_153) ;  /* 0xffffffd900647547 */ /* 0x000fee000b83ffff */
[----:B------:R-:W-:-:S13]  /*9af0*/  R2UR UR4, R50 ;  /* 0x00000000320472ca */ /* 0x000fda00000e0000 */
[----:B------:R-:W-:-:S09]  /*9b00*/  UISETP.NE.AND UP0, UPT, UR4, URZ, UPT ;  /* 0x000000ff0400728c */ /* 0x000fd2000bf05270 */
[----:B------:R-:W-:Y:S05]  /*9b10*/  BRA.U !UP0, `(.L_x_154) ;  /* 0x0000000108487547 */ /* 0x000fea000b800000 */
[----:B------:R-:W1:Y:S02]  /*9b20*/  LDCU.64 UR4, c[0x0][0x890] ;  /* 0x00011200ff0477ac */ /* 0x000e640008000a00 */
[----:B-1----:R-:W-:-:S04]  /*9b30*/  UISETP.NE.U32.AND UP0, UPT, UR4, URZ, UPT ;  /* 0x000000ff0400728c */ /* 0x002fc8000bf05070 */
[----:B------:R-:W-:-:S09]  /*9b40*/  UISETP.NE.AND.EX UP0, UPT, UR5, URZ, UPT, UP0 ;  /* 0x000000ff0500728c */ /* 0x000fd2000bf05300 */
[----:B------:R-:W-:Y:S05]  /*9b50*/  BRA.U UP0, `(.L_x_155) ;  /* 0x00000001000c7547 */ /* 0x000fea000b800000 */
[----:B------:R-:W-:-:S13]  /*9b60*/  FSETP.NEU.AND P0, PT, R26, RZ, PT ;  /* 0x000000ff1a00720b */ /* 0x000fda0003f0d000 */
[----:B------:R-:W-:Y:S05]  /*9b70*/  @!P0 EXIT ;  /* 0x000000000000894d */ /* 0x000fea0003800000 */
[----:B------:R-:W-:Y:S05]  /*9b80*/  BRA `(.L_x_154) ;  /* 0x00000000002c7947 */ /* 0x000fea0003800000 */
.L_x_155:
[----:B------:R-:W-:Y:S01]  /*9b90*/  ISETP.NE.AND P0, PT, R58, RZ, PT ;  /* 0x000000ff3a00720c */ /* 0x000fe20003f05270 */
[----:B------:R-:W-:-:S12]  /*9ba0*/  BSSY.RECONVERGENT B0, `(.L_x_154) ;  /* 0x0000009000007945 */ /* 0x000fd80003800200 */
[----:B------:R-:W-:Y:S05]  /*9bb0*/  @P0 BRA `(.L_x_156) ;  /* 0x0000000000140947 */ /* 0x000fea0003800000 */
[----:B------:R-:W1:Y:S02]  /*9bc0*/  LDCU.64 UR4, c[0x0][0x888] ;  /* 0x00011100ff0477ac */ /* 0x000e640008000a00 */
[----:B-1----:R-:W-:-:S04]  /*9bd0*/  ISETP.NE.U32.AND P0, PT, RZ, UR4, PT ;  /* 0x00000004ff007c0c */ /* 0x002fc8000bf05070 */
[----:B------:R-:W-:-:S13]  /*9be0*/  ISETP.NE.AND.EX P0, PT, RZ, UR5, PT, P0 ;  /* 0x00000005ff007c0c */ /* 0x000fda000bf05300 */
[----:B------:R-:W-:Y:S05]  /*9bf0*/  @!P0 EXIT ;  /* 0x000000000000894d */ /* 0x000fea0003800000 */
[----:B------:R-:W-:Y:S05]  /*9c00*/  BRA `(.L_x_157) ;  /* 0x0000000000087947 */ /* 0x000fea0003800000 */
.L_x_156:
[----:B------:R-:W-:-:S13]  /*9c10*/  FSETP.NEU.AND P0, PT, R26, RZ, PT ;  /* 0x000000ff1a00720b */ /* 0x000fda0003f0d000 */
[----:B------:R-:W-:Y:S05]  /*9c20*/  @!P0 EXIT ;  /* 0x000000000000894d */ /* 0x000fea0003800000 */
.L_x_157:
[----:B------:R-:W-:Y:S05]  /*9c30*/  BSYNC.RECONVERGENT B0 ;  /* 0x0000000000007941 */ /* 0x000fea0003800200 */
.L_x_154:
[----:B------:R-:W1:Y:S01]  /*9c40*/  S2UR UR5, SR_CgaCtaId ;  /* 0x00000000000579c3 */ /* 0x000e620000008800 */
[----:B------:R-:W-:Y:S01]  /*9c50*/  ULEA UR4, UR54, UR50, 0x3 ;  /* 0x0000003236047291 */ /* 0x000fe2000f8e18ff */
[----:B------:R-:W-:-:S04]  /*9c60*/  DEPBAR.LE SB0, 0x0 ;  /* 0x000080000000791a */ /* 0x000fc80000000000 */
[----:B------:R-:W-:-:S04]  /*9c70*/  UIADD3 UR4, UPT, UPT, UR4, 0x248, URZ ;  /* 0x0000024804047890 */ /* 0x000fc8000fffe0ff */
[----:B-1----:R-:W-:-:S09]  /*9c80*/  UPRMT UR4, UR5, 0x654, UR4 ;  /* 0x0000065405047896 */ /* 0x002fd20008000004 */
[----:B------:R-:W-:Y:S01]  /*9c90*/  SYNCS.ARRIVE.TRANS64.RED.A1T0 RZ, [UR4], RZ ;  /* 0x000000ffffff79a7 */ /* 0x000fe20008100404 */
[----:B------:R-:W-:Y:S05]  /*9ca0*/  EXIT ;  /* 0x000000000000794d */ /* 0x000fea0003800000 */
.L_x_25:
[----:B------:R-:W-:Y:S07]  /*9cb0*/  MOV R0, UR11 ;  /* 0x0000000b00007c02 */ /* 0x000fee0008000f00 */
.L_x_158:
[----:B-1----:R1:W2:Y:S02]  /*9cc0*/  SYNCS.PHASECHK.TRANS64.TRYWAIT P0, [R0+URZ+0x118], R4 ;  /* 0x00011804000075a7 */ /* 0x0022a400080011ff */
[----:B--2---:R-:W-:Y:S05]  /*9cd0*/  @!P0 NANOSLEEP.SYNCS 0x989680 ;  /* 0x009896800000895d */ /* 0x004fea0003900000 */
[----:B------:R-:W2:Y:S02]  /*9ce0*/  @!P0 SYNCS.PHASECHK.TRANS64 P0, [R0+URZ+0x118], R4 ;  /* 0x00011804000085a7 */ /* 0x000ea400080010ff */
[----:B--2---:R-:W-:Y:S05]  /*9cf0*/  @!P0 BRA `(.L_x_158) ;  /* 0xfffffffc00f08947 */ /* 0x004fea000383ffff */
[----:B------:R-:W-:Y:S05]  /*9d00*/  BRA `(.L_x_24) ;  /* 0xffffff8400487947 */ /* 0x000fea000383ffff */
.L_x_32:
[----:B-1----:R-:W-:Y:S07]  /*9d10*/  MOV R0, UR21 ;  /* 0x0000001500007c02 */ /* 0x002fee0008000f00 */
.L_x_159:
[----:B-1----:R1:W2:Y:S02]  /*9d20*/  SYNCS.PHASECHK.TRANS64.TRYWAIT P0, [R0+URZ+0x118], R4 ;  /* 0x00011804000075a7 */ /* 0x0022a400080011ff */
[----:B--2---:R-:W-:Y:S05]  /*9d30*/  @!P0 NANOSLEEP.SYNCS 0x989680 ;  /* 0x009896800000895d */ /* 0x004fea0003900000 */
[----:B------:R-:W2:Y:S02]  /*9d40*/  @!P0 SYNCS.PHASECHK.TRANS64 P0, [R0+URZ+0x118], R4 ;  /* 0x00011804000085a7 */ /* 0x000ea400080010ff */
[----:B--2---:R-:W-:Y:S05]  /*9d50*/  @!P0 BRA `(.L_x_159) ;  /* 0xfffffffc00f08947 */ /* 0x004fea000383ffff */
[----:B------:R-:W-:Y:S05]  /*9d60*/  BRA `(.L_x_31) ;  /* 0xffffff8800747947 */ /* 0x000fea000383ffff */
.L_x_37:
[----:B-1----:R-:W-:-:S07]  /*9d70*/  MOV R0, UR24 ;  /* 0x0000001800007c02 */ /* 0x002fce0008000f00 */
.L_x_160:
[----:B-1----:R1:W2:Y:S02]  /*9d80*/  SYNCS.PHASECHK.TRANS64.TRYWAIT P0, [R0+URZ+0x270], R3 ;  /* 0x00027003000075a7 */ /* 0x0022a400080011ff */
[----:B--2---:R-:W-:Y:S05]  /*9d90*/  @!P0 NANOSLEEP.SYNCS 0x989680 ;  /* 0x009896800000895d */ /* 0x004fea0003900000 */
[----:B------:R-:W2:Y:S02]  /*9da0*/  @!P0 SYNCS.PHASECHK.TRANS64 P0, [R0+URZ+0x270], R3 ;  /* 0x00027003000085a7 */ /* 0x000ea400080010ff */
[----:B--2---:R-:W-:Y:S05]  /*9db0*/  @!P0 BRA `(.L_x_160) ;  /* 0xfffffffc00f08947 */ /* 0x004fea000383ffff */
[----:B------:R-:W-:Y:S05]  /*9dc0*/  BRA `(.L_x_161) ;  /* 0xffffff8c00407947 */ /* 0x000fea000383ffff */
.L_x_41:
[----:B------:R-:W-:-:S07]  /*9dd0*/  MOV R0, UR4 ;  /* 0x0000000400007c02 */ /* 0x000fce0008000f00 */
.L_x_162:
[----:B-1----:R1:W2:Y:S02]  /*9de0*/  SYNCS.PHASECHK.TRANS64.TRYWAIT P0, [R0+URZ], R2 ;  /* 0x00000002000075a7 */ /* 0x0022a400080011ff */
[----:B--2---:R-:W-:Y:S05]  /*9df0*/  @!P0 NANOSLEEP.SYNCS 0x989680 ;  /* 0x009896800000895d */ /* 0x004fea0003900000 */
[----:B------:R-:W2:Y:S02]  /*9e00*/  @!P0 SYNCS.PHASECHK.TRANS64 P0, [R0+URZ], R2 ;  /* 0x00000002000085a7 */ /* 0x000ea400080010ff */
[----:B--2---:R-:W-:Y:S05]  /*9e10*/  @!P0 BRA `(.L_x_162) ;  /* 0xfffffffc00f08947 */ /* 0x004fea000383ffff */
[----:B------:R-:W-:Y:S05]  /*9e20*/  BRA `(.L_x_163) ;  /* 0xffffff9000d47947 */ /* 0x000fea000383ffff */
.L_x_42:
[----:B------:R-:W-:-:S07]  /*9e30*/  MOV R0, UR5 ;  /* 0x0000000500007c02 */ /* 0x000fce0008000f00 */
.L_x_164:
[----:B-1----:R1:W2:Y:S02]  /*9e40*/  SYNCS.PHASECHK.TRANS64.TRYWAIT P0, [R0+URZ], R2 ;  /* 0x00000002000075a7 */ /* 0x0022a400080011ff */
[----:B--2---:R-:W-:Y:S05]  /*9e50*/  @!P0 NANOSLEEP.SYNCS 0x989680 ;  /* 0x009896800000895d */ /* 0x004fea0003900000 */
[----:B------:R-:W2:Y:S02]  /*9e60*/  @!P0 SYNCS.PHASECHK.TRANS64 P0, [R0+URZ], R2 ;  /* 0x00000002000085a7 */ /* 0x000ea400080010ff */
[----:B--2---:R-:W-:Y:S05]  /*9e70*/  @!P0 BRA `(.L_x_164) ;  /* 0xfffffffc00f08947 */ /* 0x004fea000383ffff */
[----:B------:R-:W-:Y:S05]  /*9e80*/  BRA `(.L_x_165) ;  /* 0xffffff9000e47947 */ /* 0x000fea000383ffff */
.L_x_43:
[----:B------:R-:W-:-:S07]  /*9e90*/  MOV R0, UR5 ;  /* 0x0000000500007c02 */ /* 0x000fce0008000f00 */
.L_x_166:
[----:B-1----:R1:W2:Y:S02]  /*9ea0*/  SYNCS.PHASECHK.TRANS64.TRYWAIT P0, [R0+URZ], R2 ;  /* 0x00000002000075a7 */ /* 0x0022a400080011ff */
[----:B--2---:R-:W-:Y:S05]  /*9eb0*/  @!P0 NANOSLEEP.SYNCS 0x989680 ;  /* 0x009896800000895d */ /* 0x004fea0003900000 */
[----:B------:R-:W2:Y:S02]  /*9ec0*/  @!P0 SYNCS.PHASECHK.TRANS64 P0, [R0+URZ], R2 ;  /* 0x00000002000085a7 */ /* 0x000ea400080010ff */
[----:B--2---:R-:W-:Y:S05]  /*9ed0*/  @!P0 BRA `(.L_x_166) ;  /* 0xfffffffc00f08947 */ /* 0x004fea000383ffff */
[----:B------:R-:W-:Y:S05]  /*9ee0*/  BRA `(.L_x_167) ;  /* 0xffffff9000f47947 */ /* 0x000fea000383ffff */
.L_x_44:
[----:B------:R-:W-:-:S07]  /*9ef0*/  MOV R0, UR5 ;  /* 0x0000000500007c02 */ /* 0x000fce0008000f00 */
.L_x_168:
[----:B-1----:R1:W2:Y:S02]  /*9f00*/  SYNCS.PHASECHK.TRANS64.TRYWAIT P0, [R0+URZ], R2 ;  /* 0x00000002000075a7 */ /* 0x0022a400080011ff */
[----:B--2---:R-:W-:Y:S05]  /*9f10*/  @!P0 NANOSLEEP.SYNCS 0x989680 ;  /* 0x009896800000895d */ /* 0x004fea0003900000 */
[----:B------:R-:W2:Y:S02]  /*9f20*/  @!P0 SYNCS.PHASECHK.TRANS64 P0, [R0+URZ], R2 ;  /* 0x00000002000085a7 */ /* 0x000ea400080010ff */
[----:B--2---:R-:W-:Y:S05]  /*9f30*/  @!P0 BRA `(.L_x_168) ;  /* 0xfffffffc00f08947 */ /* 0x004fea000383ffff */
[----:B------:R-:W-:Y:S05]  /*9f40*/  BRA `(.L_x_169) ;  /* 0xffffff9400047947 */ /* 0x000fea000383ffff */
.L_x_45:
[----:B------:R-:W-:-:S07]  /*9f50*/  MOV R0, UR5 ;  /* 0x0000000500007c02 */ /* 0x000fce0008000f00 */
.L_x_170:
[----:B-1----:R1:W2:Y:S02]  /*9f60*/  SYNCS.PHASECHK.TRANS64.TRYWAIT P0, [R0+URZ], R2 ;  /* 0x00000002000075a7 */ /* 0x0022a400080011ff */
[----:B--2---:R-:W-:Y:S05]  /*9f70*/  @!P0 NANOSLEEP.SYNCS 0x989680 ;  /* 0x009896800000895d */ /* 0x004fea0003900000 */
[----:B------:R-:W2:Y:S02]  /*9f80*/  @!P0 SYNCS.PHASECHK.TRANS64 P0, [R0+URZ], R2 ;  /* 0x00000002000085a7 */ /* 0x000ea400080010ff */
[----:B--2---:R-:W-:Y:S05]  /*9f90*/  @!P0 BRA `(.L_x_170) ;  /* 0xfffffffc00f08947 */ /* 0x004fea000383ffff */
[----:B------:R-:W-:Y:S05]  /*9fa0*/  BRA `(.L_x_171) ;  /* 0xffffff9400147947 */ /* 0x000fea000383ffff */
.L_x_46:
[----:B------:R-:W-:-:S07]  /*9fb0*/  MOV R0, UR5 ;  /* 0x0000000500007c02 */ /* 0x000fce0008000f00 */
.L_x_172:
[----:B-1----:R1:W2:Y:S02]  /*9fc0*/  SYNCS.PHASECHK.TRANS64.TRYWAIT P0, [R0+URZ], R2 ;  /* 0x00000002000075a7 */ /* 0x0022a400080011ff */
[----:B--2---:R-:W-:Y:S05]  /*9fd0*/  @!P0 NANOSLEEP.SYNCS 0x989680 ;  /* 0x009896800000895d */ /* 0x004fea0003900000 */
[----:B------:R-:W2:Y:S02]  /*9fe0*/  @!P0 SYNCS.PHASECHK.TRANS64 P0, [R0+URZ], R2 ;  /* 0x00000002000085a7 */ /* 0x000ea400080010ff */
[----:B--2---:R-:W-:Y:S05]  /*9ff0*/  @!P0 BRA `(.L_x_172) ;  /* 0xfffffffc00f08947 */ /* 0x004fea000383ffff */
[----:B------:R-:W-:Y:S05]  /*a000*/  BRA `(.L_x_173) ;  /* 0xffffff9400247947 */ /* 0x000fea000383ffff */
.L_x_47:
[----:B------:R-:W-:-:S07]  /*a010*/  MOV R0, UR5 ;  /* 0x0000000500007c02 */ /* 0x000fce0008000f00 */
.L_x_174:
[----:B-1----:R1:W2:Y:S02]  /*a020*/  SYNCS.PHASECHK.TRANS64.TRYWAIT P0, [R0+URZ], R2 ;  /* 0x00000002000075a7 */ /* 0x0022a400080011ff */
[----:B--2---:R-:W-:Y:S05]  /*a030*/  @!P0 NANOSLEEP.SYNCS 0x989680 ;  /* 0x009896800000895d */ /* 0x004fea0003900000 */
[----:B------:R-:W2:Y:S02]  /*a040*/  @!P0 SYNCS.PHASECHK.TRANS64 P0, [R0+URZ], R2 ;  /* 0x00000002000085a7 */ /* 0x000ea400080010ff */
[----:B--2---:R-:W-:Y:S05]  /*a050*/  @!P0 BRA `(.L_x_174) ;  /* 0xfffffffc00f08947 */ /* 0x004fea000383ffff */
[----:B------:R-:W-:Y:S05]  /*a060*/  BRA `(.L_x_175) ;  /* 0xffffff9400347947 */ /* 0x000fea000383ffff */
.L_x_48:
[----:B------:R-:W-:-:S07]  /*a070*/  MOV R0, UR5 ;  /* 0x0000000500007c02 */ /* 0x000fce0008000f00 */
.L_x_176:
[----:B-1----:R1:W2:Y:S02]  /*a080*/  SYNCS.PHASECHK.TRANS64.TRYWAIT P0, [R0+URZ], R2 ;  /* 0x00000002000075a7 */ /* 0x0022a400080011ff */
[----:B--2---:R-:W-:Y:S05]  /*a090*/  @!P0 NANOSLEEP.SYNCS 0x989680 ;  /* 0x009896800000895d */ /* 0x004fea0003900000 */
[----:B------:R-:W2:Y:S02]  /*a0a0*/  @!P0 SYNCS.PHASECHK.TRANS64 P0, [R0+URZ], R2 ;  /* 0x00000002000085a7 */ /* 0x000ea400080010ff */
[----:B--2---:R-:W-:Y:S05]  /*a0b0*/  @!P0 BRA `(.L_x_176) ;  /* 0xfffffffc00f08947 */ /* 0x004fea000383ffff */
[----:B------:R-:W-:Y:S05]  /*a0c0*/  BRA `(.L_x_177) ;  /* 0xffffff9400447947 */ /* 0x000fea000383ffff */
.L_x_49:
[----:B------:R-:W-:-:S07]  /*a0d0*/  MOV R0, UR5 ;  /* 0x0000000500007c02 */ /* 0x000fce0008000f00 */
.L_x_178:
[----:B-1----:R1:W2:Y:S02]  /*a0e0*/  SYNCS.PHASECHK.TRANS64.TRYWAIT P0, [R0+URZ], R2 ;  /* 0x00000002000075a7 */ /* 0x0022a400080011ff */
[----:B--2---:R-:W-:Y:S05]  /*a0f0*/  @!P0 NANOSLEEP.SYNCS 0x989680 ;  /* 0x009896800000895d */ /* 0x004fea0003900000 */
[----:B------:R-:W2:Y:S02]  /*a100*/  @!P0 SYNCS.PHASECHK.TRANS64 P0, [R0+URZ], R2 ;  /* 0x00000002000085a7 */ /* 0x000ea400080010ff */
[----:B--2---:R-:W-:Y:S05]  /*a110*/  @!P0 BRA `(.L_x_178) ;  /* 0xfffffffc00f08947 */ /* 0x004fea000383ffff */
[----:B------:R-:W-:Y:S05]  /*a120*/  BRA `(.L_x_179) ;  /* 0xffffff9400547947 */ /* 0x000fea000383ffff */
.L_x_50:
[----:B------:R-:W-:-:S07]  /*a130*/  MOV R0, UR5 ;  /* 0x0000000500007c02 */ /* 0x000fce0008000f00 */
.L_x_180:
[----:B-1----:R1:W2:Y:S02]  /*a140*/  SYNCS.PHASECHK.TRANS64.TRYWAIT P0, [R0+URZ], R2 ;  /* 0x00000002000075a7 */ /* 0x0022a400080011ff */
[----:B--2---:R-:W-:Y:S05]  /*a150*/  @!P0 NANOSLEEP.SYNCS 0x989680 ;  /* 0x009896800000895d */ /* 0x004fea0003900000 */
[----:B------:R-:W2:Y:S02]  /*a160*/  @!P0 SYNCS.PHASECHK.TRANS64 P0, [R0+URZ], R2 ;  /* 0x00000002000085a7 */ /* 0x000ea400080010ff */
[----:B--2---:R-:W-:Y:S05]  /*a170*/  @!P0 BRA `(.L_x_180) ;  /* 0xfffffffc00f08947 */ /* 0x004fea000383ffff */
[----:B------:R-:W-:Y:S05]  /*a180*/  BRA `(.L_x_181) ;  /* 0xffffff9400647947 */ /* 0x000fea000383ffff */
.L_x_51:
[----:B------:R-:W-:-:S07]  /*a190*/  MOV R0, UR5 ;  /* 0x0000000500007c02 */ /* 0x000fce0008000f00 */
.L_x_182:
[----:B-1----:R1:W2:Y:S02]  /*a1a0*/  SYNCS.PHASECHK.TRANS64.TRYWAIT P0, [R0+URZ], R2 ;  /* 0x00000002000075a7 */ /* 0x0022a400080011ff */
[----:B--2---:R-:W-:Y:S05]  /*a1b0*/  @!P0 NANOSLEEP.SYNCS 0x989680 ;  /* 0x009896800000895d */ /* 0x004fea0003900000 */
[----:B------:R-:W2:Y:S02]  /*a1c0*/  @!P0 SYNCS.PHASECHK.TRANS64 P0, [R0+URZ], R2 ;  /* 0x00000002000085a7 */ /* 0x000ea400080010ff */
[----:B--2---:R-:W-:Y:S05]  /*a1d0*/  @!P0 BRA `(.L_x_182) ;  /* 0xfffffffc00f08947 */ /* 0x004fea000383ffff */
[----:B------:R-:W-:Y:S05]  /*a1e0*/  BRA `(.L_x_183) ;  /* 0xffffff9400747947 */ /* 0x000fea000383ffff */
.L_x_52:
[----:B------:R-:W-:-:S07]  /*a1f0*/  MOV R0, UR5 ;  /* 0x0000000500007c02 */ /* 0x000fce0008000f00 */
.L_x_184:
[----:B-1----:R1:W2:Y:S02]  /*a200*/  SYNCS.PHASECHK.TRANS64.TRYWAIT P0, [R0+URZ], R2 ;  /* 0x00000002000075a7 */ /* 0x0022a400080011ff */
[----:B--2---:R-:W-:Y:S05]  /*a210*/  @!P0 NANOSLEEP.SYNCS 0x989680 ;  /* 0x009896800000895d */ /* 0x004fea0003900000 */
[----:B------:R-:W2:Y:S02]  /*a220*/  @!P0 SYNCS.PHASECHK.TRANS64 P0, [R0+URZ], R2 ;  /* 0x00000002000085a7 */ /* 0x000ea400080010ff */
[----:B--2---:R-:W-:Y:S05]  /*a230*/  @!P0 BRA `(.L_x_184) ;  /* 0xfffffffc00f08947 */ /* 0x004fea000383ffff */
[----:B------:R-:W-:Y:S05]  /*a240*/  BRA `(.L_x_185) ;  /* 0xffffff9400847947 */ /* 0x000fea000383ffff */
.L_x_53:
[----:B------:R-:W-:-:S07]  /*a250*/  MOV R0, UR5 ;  /* 0x0000000500007c02 */ /* 0x000fce0008000f00 */
.L_x_186:
[----:B-1----:R1:W2:Y:S02]  /*a260*/  SYNCS.PHASECHK.TRANS64.TRYWAIT P0, [R0+URZ], R2 ;  /* 0x00000002000075a7 */ /* 0x0022a400080011ff */
[----:B--2---:R-:W-:Y:S05]  /*a270*/  @!P0 NANOSLEEP.SYNCS 0x989680 ;  /* 0x009896800000895d */ /* 0x004fea0003900000 */
[----:B------:R-:W2:Y:S02]  /*a280*/  @!P0 SYNCS.PHASECHK.TRANS64 P0, [R0+URZ], R2 ;  /* 0x00000002000085a7 */ /* 0x000ea400080010ff */
[----:B--2---:R-:W-:Y:S05]  /*a290*/  @!P0 BRA `(.L_x_186) ;  /* 0xfffffffc00f08947 */ /* 0x004fea000383ffff */
[----:B------:R-:W-:Y:S05]  /*a2a0*/  BRA `(.L_x_187) ;  /* 0xffffff9400947947 */ /* 0x000fea000383ffff */
.L_x_54:
[----:B------:R-:W-:-:S07]  /*a2b0*/  MOV R0, UR5 ;  /* 0x0000000500007c02 */ /* 0x000fce0008000f00 */
.L_x_188:
[----:B-1----:R1:W2:Y:S02]  /*a2c0*/  SYNCS.PHASECHK.TRANS64.TRYWAIT P0, [R0+URZ], R2 ;  /* 0x00000002000075a7 */ /* 0x0022a400080011ff */
[----:B--2---:R-:W-:Y:S05]  /*a2d0*/  @!P0 NANOSLEEP.SYNCS 0x989680 ;  /* 0x009896800000895d */ /* 0x004fea0003900000 */
[----:B------:R-:W2:Y:S02]  /*a2e0*/  @!P0 SYNCS.PHASECHK.TRANS64 P0, [R0+URZ], R2 ;  /* 0x00000002000085a7 */ /* 0x000ea400080010ff */
[----:B--2---:R-:W-:Y:S05]  /*a2f0*/  @!P0 BRA `(.L_x_188) ;  /* 0xfffffffc00f08947 */ /* 0x004fea000383ffff */
[----:B------:R-:W-:Y:S05]  /*a300*/  BRA `(.L_x_189) ;  /* 0xffffff9400a47947 */ /* 0x000fea000383ffff */
.L_x_55:
[----:B------:R-:W-:-:S07]  /*a310*/  MOV R0, UR5 ;  /* 0x0000000500007c02 */ /* 0x000fce0008000f00 */
.L_x_190:
[----:B-1----:R1:W2:Y:S02]  /*a320*/  SYNCS.PHASECHK.TRANS64.TRYWAIT P0, [R0+URZ], R2 ;  /* 0x00000002000075a7 */ /* 0x0022a400080011ff */
[----:B--2---:R-:W-:Y:S05]  /*a330*/  @!P0 NANOSLEEP.SYNCS 0x989680 ;  /* 0x009896800000895d */ /* 0x004fea0003900000 */
[----:B------:R-:W2:Y:S02]  /*a340*/  @!P0 SYNCS.PHASECHK.TRANS64 P0, [R0+URZ], R2 ;  /* 0x00000002000085a7 */ /* 0x000ea400080010ff */
[----:B--2---:R-:W-:Y:S05]  /*a350*/  @!P0 BRA `(.L_x_190) ;  /* 0xfffffffc00f08947 */ /* 0x004fea000383ffff */
[----:B------:R-:W-:Y:S05]  /*a360*/  BRA `(.L_x_191) ;  /* 0xffffff9400b47947 */ /* 0x000fea000383ffff */
.L_x_56:
[----:B------:R-:W-:-:S07]  /*a370*/  MOV R0, UR5 ;  /* 0x0000000500007c02 */ /* 0x000fce0008000f00 */
.L_x_192:
[----:B-1----:R1:W2:Y:S02]  /*a380*/  SYNCS.PHASECHK.TRANS64.TRYWAIT P0, [R0+URZ], R2 ;  /* 0x00000002000075a7 */ /* 0x0022a400080011ff */
[----:B--2---:R-:W-:Y:S05]  /*a390*/  @!P0 NANOSLEEP.SYNCS 0x989680 ;  /* 0x009896800000895d */ /* 0x004fea0003900000 */
[----:B------:R-:W2:Y:S02]  /*a3a0*/  @!P0 SYNCS.PHASECHK.TRANS64 P0, [R0+URZ], R2 ;  /* 0x00000002000085a7 */ /* 0x000ea400080010ff */
[----:B--2---:R-:W-:Y:S05]  /*a3b0*/  @!P0 BRA `(.L_x_192) ;  /* 0xfffffffc00f08947 */ /* 0x004fea000383ffff */
[----:B------:R-:W-:Y:S05]  /*a3c0*/  BRA `(.L_x_193) ;  /* 0xffffff9400c47947 */ /* 0x000fea000383ffff */
.L_x_57:
[----:B------:R-:W-:-:S07]  /*a3d0*/  MOV R0, UR5 ;  /* 0x0000000500007c02 */ /* 0x000fce0008000f00 */
.L_x_194:
[----:B-1----:R1:W2:Y:S02]  /*a3e0*/  SYNCS.PHASECHK.TRANS64.TRYWAIT P0, [R0+URZ], R2 ;  /* 0x00000002000075a7 */ /* 0x0022a400080011ff */
[----:B--2---:R-:W-:Y:S05]  /*a3f0*/  @!P0 NANOSLEEP.SYNCS 0x989680 ;  /* 0x009896800000895d */ /* 0x004fea0003900000 */
[----:B------:R-:W2:Y:S02]  /*a400*/  @!P0 SYNCS.PHASECHK.TRANS64 P0, [R0+URZ], R2 ;  /* 0x00000002000085a7 */ /* 0x000ea400080010ff */
[----:B--2---:R-:W-:Y:S05]  /*a410*/  @!P0 BRA `(.L_x_194) ;  /* 0xfffffffc00f08947 */ /* 0x004fea000383ffff */
[----:B------:R-:W-:Y:S05]  /*a420*/  BRA `(.L_x_195) ;  /* 0xffffff9400d47947 */ /* 0x000fea000383ffff */
.L_x_58:
[----:B------:R-:W-:-:S07]  /*a430*/  MOV R0, UR5 ;  /* 0x0000000500007c02 */ /* 0x000fce0008000f00 */
.L_x_196:
[----:B-1----:R1:W2:Y:S02]  /*a440*/  SYNCS.PHASECHK.TRANS64.TRYWAIT P0, [R0+URZ], R2 ;  /* 0x00000002000075a7 */ /* 0x0022a400080011ff */
[----:B--2---:R-:W-:Y:S05]  /*a450*/  @!P0 NANOSLEEP.SYNCS 0x989680 ;  /* 0x009896800000895d */ /* 0x004fea0003900000 */
[----:B------:R-:W2:Y:S02]  /*a460*/  @!P0 SYNCS.PHASECHK.TRANS64 P0, [R0+URZ], R2 ;  /* 0x00000002000085a7 */ /* 0x000ea400080010ff */
[----:B--2---:R-:W-:Y:S05]  /*a470*/  @!P0 BRA `(.L_x_196) ;  /* 0xfffffffc00f08947 */ /* 0x004fea000383ffff */
[----:B------:R-:W-:Y:S05]  /*a480*/  BRA `(.L_x_197) ;  /* 0xffffff9400e47947 */ /* 0x000fea000383ffff */
.L_x_59:
[----:B------:R-:W-:-:S07]  /*a490*/  MOV R0, UR5 ;  /* 0x0000000500007c02 */ /* 0x000fce0008000f00 */
.L_x_198:
[----:B-1----:R1:W2:Y:S02]  /*a4a0*/  SYNCS.PHASECHK.TRANS64.TRYWAIT P0, [R0+URZ], R2 ;  /* 0x00000002000075a7 */ /* 0x0022a400080011ff */
[----:B--2---:R-:W-:Y:S05]  /*a4b0*/  @!P0 NANOSLEEP.SYNCS 0x989680 ;  /* 0x009896800000895d */ /* 0x004fea0003900000 */
[----:B------:R-:W2:Y:S02]  /*a4c0*/  @!P0 SYNCS.PHASECHK.TRANS64 P0, [R0+URZ], R2 ;  /* 0x00000002000085a7 */ /* 0x000ea400080010ff */
[----:B--2---:R-:W-:Y:S05]  /*a4d0*/  @!P0 BRA `(.L_x_198) ;  /* 0xfffffffc00f08947 */ /* 0x004fea000383ffff */
[----:B------:R-:W-:Y:S05]  /*a4e0*/  BRA `(.L_x_199) ;  /* 0xffffff9400f47947 */ /* 0x000fea000383ffff */
.L_x_60:
[----:B------:R-:W-:-:S07]  /*a4f0*/  MOV R0, UR5 ;  /* 0x0000000500007c02 */ /* 0x000fce0008000f00 */
.L_x_200:
[----:B-1----:R1:W2:Y:S02]  /*a500*/  SYNCS.PHASECHK.TRANS64.TRYWAIT P0, [R0+URZ], R2 ;  /* 0x00000002000075a7 */ /* 0x0022a400080011ff */
[----:B--2---:R-:W-:Y:S05]  /*a510*/  @!P0 NANOSLEEP.SYNCS 0x989680 ;  /* 0x009896800000895d */ /* 0x004fea0003900000 */
[----:B------:R-:W2:Y:S02]  /*a520*/  @!P0 SYNCS.PHASECHK.TRANS64 P0, [R0+URZ], R2 ;  /* 0x00000002000085a7 */ /* 0x000ea400080010ff */
[----:B--2---:R-:W-:Y:S05]  /*a530*/  @!P0 BRA `(.L_x_200) ;  /* 0xfffffffc00f08947 */ /* 0x004fea000383ffff */
[----:B------:R-:W-:Y:S05]  /*a540*/  BRA `(.L_x_201) ;  /* 0xffffff9800047947 */ /* 0x000fea000383ffff */
.L_x_61:
[----:B------:R-:W-:-:S07]  /*a550*/  MOV R0, UR5 ;  /* 0x0000000500007c02 */ /* 0x000fce0008000f00 */
.L_x_202:
[----:B-1----:R1:W2:Y:S02]  /*a560*/  SYNCS.PHASECHK.TRANS64.TRYWAIT P0, [R0+URZ], R2 ;  /* 0x00000002000075a7 */ /* 0x0022a400080011ff */
[----:B--2---:R-:W-:Y:S05]  /*a570*/  @!P0 NANOSLEEP.SYNCS 0x989680 ;  /* 0x009896800000895d */ /* 0x004fea0003900000 */
[----:B------:R-:W2:Y:S02]  /*a580*/  @!P0 SYNCS.PHASECHK.TRANS64 P0, [R0+URZ], R2 ;  /* 0x00000002000085a7 */ /* 0x000ea400080010ff */
[----:B--2---:R-:W-:Y:S05]  /*a590*/  @!P0 BRA `(.L_x_202) ;  /* 0xfffffffc00f08947 */ /* 0x004fea000383ffff */
[----:B------:R-:W-:Y:S05]  /*a5a0*/  BRA `(.L_x_203) ;  /* 0xffffff9800147947 */ /* 0x000fea000383ffff */
.L_x_62:
[----:B------:R-:W-:-:S07]  /*a5b0*/  MOV R0, UR5 ;  /* 0x0000000500007c02 */ /* 0x000fce0008000f00 */
.L_x_204:
[----:B-1----:R1:W2:Y:S02]  /*a5c0*/  SYNCS.PHASECHK.TRANS64.TRYWAIT P0, [R0+URZ], R2 ;  /* 0x00000002000075a7 */ /* 0x0022a400080011ff */
[----:B--2---:R-:W-:Y:S05]  /*a5d0*/  @!P0 NANOSLEEP.SYNCS 0x989680 ;  /* 0x009896800000895d */ /* 0x004fea0003900000 */
[----:B------:R-:W2:Y:S02]  /*a5e0*/  @!P0 SYNCS.PHASECHK.TRANS64 P0, [R0+URZ], R2 ;  /* 0x00000002000085a7 */ /* 0x000ea400080010ff */
[----:B--2---:R-:W-:Y:S05]  /*a5f0*/  @!P0 BRA `(.L_x_204) ;  /* 0xfffffffc00f08947 */ /* 0x004fea000383ffff */
[----:B------:R-:W-:Y:S05]  /*a600*/  BRA `(.L_x_205) ;  /* 0xffffff9800247947 */ /* 0x000fea000383ffff */
.L_x_63:
[----:B------:R-:W-:-:S07]  /*a610*/  MOV R0, UR5 ;  /* 0x0000000500007c02 */ /* 0x000fce0008000f00 */
.L_x_206:
[----:B-1----:R1:W2:Y:S02]  /*a620*/  SYNCS.PHASECHK.TRANS64.TRYWAIT P0, [R0+URZ], R2 ;  /* 0x00000002000075a7 */ /* 0x0022a400080011ff */
[----:B--2---:R-:W-:Y:S05]  /*a630*/  @!P0 NANOSLEEP.SYNCS 0x989680 ;  /* 0x009896800000895d */ /* 0x004fea0003900000 */
[----:B------:R-:W2:Y:S02]  /*a640*/  @!P0 SYNCS.PHASECHK.TRANS64 P0, [R0+URZ], R2 ;  /* 0x00000002000085a7 */ /* 0x000ea400080010ff */
[----:B--2---:R-:W-:Y:S05]  /*a650*/  @!P0 BRA `(.L_x_206) ;  /* 0xfffffffc00f08947 */ /* 0x004fea000383ffff */
[----:B------:R-:W-:Y:S05]  /*a660*/  BRA `(.L_x_207) ;  /* 0xffffff9800347947 */ /* 0x000fea000383ffff */
.L_x_64:
[----:B------:R-:W-:-:S07]  /*a670*/  MOV R0, UR5 ;  /* 0x0000000500007c02 */ /* 0x000fce0008000f00 */
.L_x_208:
[----:B-1----:R1:W2:Y:S02]  /*a680*/  SYNCS.PHASECHK.TRANS64.TRYWAIT P0, [R0+URZ], R2 ;  /* 0x00000002000075a7 */ /* 0x0022a400080011ff */
[----:B--2---:R-:W-:Y:S05]  /*a690*/  @!P0 NANOSLEEP.SYNCS 0x989680 ;  /* 0x009896800000895d */ /* 0x004fea0003900000 */
[----:B------:R-:W2:Y:S02]  /*a6a0*/  @!P0 SYNCS.PHASECHK.TRANS64 P0, [R0+URZ], R2 ;  /* 0x00000002000085a7 */ /* 0x000ea400080010ff */
[----:B--2---:R-:W-:Y:S05]  /*a6b0*/  @!P0 BRA `(.L_x_208) ;  /* 0xfffffffc00f08947 */ /* 0x004fea000383ffff */
[----:B------:R-:W-:Y:S05]  /*a6c0*/  BRA `(.L_x_209) ;  /* 0xffffff9800447947 */ /* 0x000fea000383ffff */
.L_x_65:
[----:B------:R-:W-:-:S07]  /*a6d0*/  MOV R0, UR5 ;  /* 0x0000000500007c02 */ /* 0x000fce0008000f00 */
.L_x_210:
[----:B-1----:R1:W2:Y:S02]  /*a6e0*/  SYNCS.PHASECHK.TRANS64.TRYWAIT P0, [R0+URZ], R2 ;  /* 0x00000002000075a7 */ /* 0x0022a400080011ff */
[----:B--2---:R-:W-:Y:S05]  /*a6f0*/  @!P0 NANOSLEEP.SYNCS 0x989680 ;  /* 0x009896800000895d */ /* 0x004fea0003900000 */
[----:B------:R-:W2:Y:S02]  /*a700*/  @!P0 SYNCS.PHASECHK.TRANS64 P0, [R0+URZ], R2 ;  /* 0x00000002000085a7 */ /* 0x000ea400080010ff */
[----:B--2---:R-:W-:Y:S05]  /*a710*/  @!P0 BRA `(.L_x_210) ;  /* 0xfffffffc00f08947 */ /* 0x004fea000383ffff */
[----:B------:R-:W-:Y:S05]  /*a720*/  BRA `(.L_x_211) ;  /* 0xffffff9800547947 */ /* 0x000fea000383ffff */
.L_x_66:
[----:B------:R-:W-:-:S07]  /*a730*/  MOV R0, UR5 ;  /* 0x0000000500007c02 */ /* 0x000fce0008000f00 */
.L_x_212:
[----:B-1----:R1:W2:Y:S02]  /*a740*/  SYNCS.PHASECHK.TRANS64.TRYWAIT P0, [R0+URZ], R2 ;  /* 0x00000002000075a7 */ /* 0x0022a400080011ff */
[----:B--2---:R-:W-:Y:S05]  /*a750*/  @!P0 NANOSLEEP.SYNCS 0x989680 ;  /* 0x009896800000895d */ /* 0x004fea0003900000 */
[----:B------:R-:W2:Y:S02]  /*a760*/  @!P0 SYNCS.PHASECHK.TRANS64 P0, [R0+URZ], R2 ;  /* 0x00000002000085a7 */ /* 0x000ea400080010ff */
[----:B--2---:R-:W-:Y:S05]  /*a770*/  @!P0 BRA `(.L_x_212) ;  /* 0xfffffffc00f08947 */ /* 0x004fea000383ffff */
[----:B------:R-:W-:Y:S05]  /*a780*/  BRA `(.L_x_213) ;  /* 0xffffff9800647947 */ /* 0x000fea000383ffff */
.L_x_67:
[----:B------:R-:W-:-:S07]  /*a790*/  MOV R0, UR5 ;  /* 0x0000000500007c02 */ /* 0x000fce0008000f00 */
.L_x_214:
[----:B-1----:R1:W2:Y:S02]  /*a7a0*/  SYNCS.PHASECHK.TRANS64.TRYWAIT P0, [R0+URZ], R2 ;  /* 0x00000002000075a7 */ /* 0x0022a400080011ff */
[----:B--2---:R-:W-:Y:S05]  /*a7b0*/  @!P0 NANOSLEEP.SYNCS 0x989680 ;  /* 0x009896800000895d */ /* 0x004fea0003900000 */
[----:B------:R-:W2:Y:S02]  /*a7c0*/  @!P0 SYNCS.PHASECHK.TRANS64 P0, [R0+URZ], R2 ;  /* 0x00000002000085a7 */ /* 0x000ea400080010ff */
[----:B--2---:R-:W-:Y:S05]  /*a7d0*/  @!P0 BRA `(.L_x_214) ;  /* 0xfffffffc00f08947 */ /* 0x004fea000383ffff */
[----:B------:R-:W-:Y:S05]  /*a7e0*/  BRA `(.L_x_215) ;  /* 0xffffff9800747947 */ /* 0x000fea000383ffff */
.L_x_68:
[----:B------:R-:W-:-:S07]  /*a7f0*/  MOV R0, UR5 ;  /* 0x0000000500007c02 */ /* 0x000fce0008000f00 */
.L_x_216:
[----:B-1----:R1:W2:Y:S02]  /*a800*/  SYNCS.PHASECHK.TRANS64.TRYWAIT P0, [R0+URZ], R2 ;  /* 0x00000002000075a7 */ /* 0x0022a400080011ff */
[----:B--2---:R-:W-:Y:S05]  /*a810*/  @!P0 NANOSLEEP.SYNCS 0x989680 ;  /* 0x009896800000895d */ /* 0x004fea0003900000 */
[----:B------:R-:W2:Y:S02]  /*a820*/  @!P0 SYNCS.PHASECHK.TRANS64 P0, [R0+URZ], R2 ;  /* 0x00000002000085a7 */ /* 0x000ea400080010ff */
[----:B--2---:R-:W-:Y:S05]  /*a830*/  @!P0 BRA `(.L_x_216) ;  /* 0xfffffffc00f08947 */ /* 0x004fea000383ffff */
[----:B------:R-:W-:Y:S05]  /*a840*/  BRA `(.L_x_217) ;  /* 0xffffff9800847947 */ /* 0x000fea000383ffff */
.L_x_69:
[----:B------:R-:W-:-:S07]  /*a850*/  MOV R0, UR5 ;  /* 0x0000000500007c02 */ /* 0x000fce0008000f00 */
.L_x_218:
[----:B-1----:R1:W2:Y:S02]  /*a860*/  SYNCS.PHASECHK.TRANS64.TRYWAIT P0, [R0+URZ], R2 ;  /* 0x00000002000075a7 */ /* 0x0022a400080011ff */
[----:B--2---:R-:W-:Y:S05]  /*a870*/  @!P0 NANOSLEEP.SYNCS 0x989680 ;  /* 0x009896800000895d */ /* 0x004fea0003900000 */
[----:B------:R-:W2:Y:S02]  /*a880*/  @!P0 SYNCS.PHASECHK.TRANS64 P0, [R0+URZ], R2 ;  /* 0x00000002000085a7 */ /* 0x000ea400080010ff */
[----:B--2---:R-:W-:Y:S05]  /*a890*/  @!P0 BRA `(.L_x_218) ;  /* 0xfffffffc00f08947 */ /* 0x004fea000383ffff */
[----:B------:R-:W-:Y:S05]  /*a8a0*/  BRA `(.L_x_219) ;  /* 0xffffff9800947947 */ /* 0x000fea000383ffff */
.L_x_70:
[----:B------:R-:W-:-:S07]  /*a8b0*/  MOV R0, UR5 ;  /* 0x0000000500007c02 */ /* 0x000fce0008000f00 */
.L_x_220:
[----:B-1----:R1:W2:Y:S02]  /*a8c0*/  SYNCS.PHASECHK.TRANS64.TRYWAIT P0, [R0+URZ], R2 ;  /* 0x00000002000075a7 */ /* 0x0022a400080011ff */
[----:B--2---:R-:W-:Y:S05]  /*a8d0*/  @!P0 NANOSLEEP.SYNCS 0x989680 ;  /* 0x009896800000895d */ /* 0x004fea0003900000 */
[----:B------:R-:W2:Y:S02]  /*a8e0*/  @!P0 SYNCS.PHASECHK.TRANS64 P0, [R0+URZ], R2 ;  /* 0x00000002000085a7 */ /* 0x000ea400080010ff */
[----:B--2---:R-:W-:Y:S05]  /*a8f0*/  @!P0 BRA `(.L_x_220) ;  /* 0xfffffffc00f08947 */ /* 0x004fea000383ffff */
[----:B------:R-:W-:Y:S05]  /*a900*/  BRA `(.L_x_221) ;  /* 0xffffff9800a47947 */ /* 0x000fea000383ffff */
.L_x_71:
[----:B------:R-:W-:-:S07]  /*a910*/  MOV R0, UR5 ;  /* 0x0000000500007c02 */ /* 0x000fce0008000f00 */
.L_x_222:
[----:B-1----:R1:W2:Y:S02]  /*a920*/  SYNCS.PHASECHK.TRANS64.TRYWAIT P0, [R0+URZ], R2 ;  /* 0x00000002000075a7 */ /* 0x0022a400080011ff */
[----:B--2---:R-:W-:Y:S05]  /*a930*/  @!P0 NANOSLEEP.SYNCS 0x989680 ;  /* 0x009896800000895d */ /* 0x004fea0003900000 */
[----:B------:R-:W2:Y:S02]  /*a940*/  @!P0 SYNCS.PHASECHK.TRANS64 P0, [R0+URZ], R2 ;  /* 0x00000002000085a7 */ /* 0x000ea400080010ff */
[----:B--2---:R-:W-:Y:S05]  /*a950*/  @!P0 BRA `(.L_x_222) ;  /* 0xfffffffc00f08947 */ /* 0x004fea000383ffff */
[----:B------:R-:W-:Y:S05]  /*a960*/  BRA `(.L_x_223) ;  /* 0xffffff9800b47947 */ /* 0x000fea000383ffff */
.L_x_72:
[----:B------:R-:W-:-:S07]  /*a970*/  MOV R0, UR5 ;  /* 0x0000000500007c02 */ /* 0x000fce0008000f00 */
.L_x_224:
[----:B-1----:R1:W2:Y:S02]  /*a980*/  SYNCS.PHASECHK.TRANS64.TRYWAIT P0, [R0+URZ], R2 ;  /* 0x00000002000075a7 */ /* 0x0022a400080011ff */
[----:B--2---:R-:W-:Y:S05]  /*a990*/  @!P0 NANOSLEEP.SYNCS 0x989680 ;  /* 0x009896800000895d */ /* 0x004fea0003900000 */
[----:B------:R-:W2:Y:S02]  /*a9a0*/  @!P0 SYNCS.PHASECHK.TRANS64 P0, [R0+URZ], R2 ;  /* 0x00000002000085a7 */ /* 0x000ea400080010ff */
[----:B--2---:R-:W-:Y:S05]  /*a9b0*/  @!P0 BRA `(.L_x_224) ;  /* 0xfffffffc00f08947 */ /* 0x004fea000383ffff */
[----:B------:R-:W-:Y:S05]  /*a9c0*/  BRA `(.L_x_225) ;  /* 0xffffff9800c47947 */ /* 0x000fea000383ffff */
.L_x_73:
[----:B------:R-:W-:-:S07]  /*a9d0*/  MOV R0, UR5 ;  /* 0x0000000500007c02 */ /* 0x000fce0008000f00 */
.L_x_226:
[----:B-1----:R1:W2:Y:S02]  /*a9e0*/  SYNCS.PHASECHK.TRANS64.TRYWAIT P0, [R0+URZ], R2 ;  /* 0x00000002000075a7 */ /* 0x0022a400080011ff */
[----:B--2---:R-:W-:Y:S05]  /*a9f0*/  @!P0 NANOSLEEP.SYNCS 0x989680 ;  /* 0x009896800000895d */ /* 0x004fea0003900000 */
[----:B------:R-:W2:Y:S02]  /*aa00*/  @!P0 SYNCS.PHASECHK.TRANS64 P0, [R0+URZ], R2 ;  /* 0x00000002000085a7 */ /* 0x000ea400080010ff */
[----:B--2---:R-:W-:Y:S05]  /*aa10*/  @!P0 BRA `(.L_x_226) ;  /* 0xfffffffc00f08947 */ /* 0x004fea000383ffff */
[----:B------:R-:W-:Y:S05]  /*aa20*/  BRA `(.L_x_227) ;  /* 0xffffff9800d47947 */ /* 0x000fea000383ffff */
.L_x_74:
[----:B------:R-:W-:-:S07]  /*aa30*/  MOV R0, UR5 ;  /* 0x0000000500007c02 */ /* 0x000fce0008000f00 */
.L_x_228:
[----:B-1----:R1:W2:Y:S02]  /*aa40*/  SYNCS.PHASECHK.TRANS64.TRYWAIT P0, [R0+URZ], R2 ;  /* 0x00000002000075a7 */ /* 0x0022a400080011ff */
[----:B--2---:R-:W-:Y:S05]  /*aa50*/  @!P0 NANOSLEEP.SYNCS 0x989680 ;  /* 0x009896800000895d */ /* 0x004fea0003900000 */
[----:B------:R-:W2:Y:S02]  /*aa60*/  @!P0 SYNCS.PHASECHK.TRANS64 P0, [R0+URZ], R2 ;  /* 0x00000002000085a7 */ /* 0x000ea400080010ff */
[----:B--2---:R-:W-:Y:S05]  /*aa70*/  @!P0 BRA `(.L_x_228) ;  /* 0xfffffffc00f08947 */ /* 0x004fea000383ffff */
[----:B------:R-:W-:Y:S05]  /*aa80*/  BRA `(.L_x_229) ;  /* 0xffffff9800e47947 */ /* 0x000fea000383ffff */
.L_x_77:
[----:B------:R-:W-:-:S07]  /*aa90*/  MOV R4, UR4 ;  /* 0x0000000400047c02 */ /* 0x000fce0008000f00 */
.L_x_230:
[----:B--2---:R2:W3:Y:S02]  /*aaa0*/  SYNCS.PHASECHK.TRANS64.TRYWAIT P1, [R4+URZ+0x278], R6 ;  /* 0x00027806040075a7 */ /* 0x0044e400080211ff */
[----:B---3--:R-:W-:Y:S05]  /*aab0*/  @!P1 NANOSLEEP.SYNCS 0x989680 ;  /* 0x009896800000995d */ /* 0x008fea0003900000 */
[----:B------:R-:W3:Y:S02]  /*aac0*/  @!P1 SYNCS.PHASECHK.TRANS64 P1, [R4+URZ+0x278], R6 ;  /* 0x00027806040095a7 */ /* 0x000ee400080210ff */
[----:B---3--:R-:W-:Y:S05]  /*aad0*/  @!P1 BRA `(.L_x_230) ;  /* 0xfffffffc00f09947 */ /* 0x008fea000383ffff */
[----:B------:R-:W-:Y:S05]  /*aae0*/  BRA `(.L_x_231) ;  /* 0xffffff9c00547947 */ /* 0x000fea000383ffff */
.L_x_78:
[----:B--2---:R-:W-:-:S07]  /*aaf0*/  MOV R4, UR4 ;  /* 0x0000000400047c02 */ /* 0x004fce0008000f00 */
.L_x_232:
[----:B--2---:R2:W3:Y:S02]  /*ab00*/  SYNCS.PHASECHK.TRANS64.TRYWAIT P1, [R4+URZ+0x270], R5 ;  /* 0x00027005040075a7 */ /* 0x0044e400080211ff */
[----:B---3--:R-:W-:Y:S05]  /*ab10*/  @!P1 NANOSLEEP.SYNCS 0x989680 ;  /* 0x009896800000995d */ /* 0x008fea0003900000 */
[----:B------:R-:W3:Y:S02]  /*ab20*/  @!P1 SYNCS.PHASECHK.TRANS64 P1, [R4+URZ+0x270], R5 ;  /* 0x00027005040095a7 */ /* 0x000ee400080210ff */
[----:B---3--:R-:W-:Y:S05]  /*ab30*/  @!P1 BRA `(.L_x_232) ;  /* 0xfffffffc00f09947 */ /* 0x008fea000383ffff */
[----:B------:R-:W-:Y:S05]  /*ab40*/  BRA `(.L_x_233) ;  /* 0xffffff9c005c7947 */ /* 0x000fea000383ffff */
.L_x_88:
[----:B--2---:R-:W-:-:S04]  /*ab50*/  MOV R5, UR5 ;  /* 0x0000000500057c02 */ /* 0x004fc80008000f00 */
[----:B------:R2:W3:Y:S03]  /*ab60*/  SYNCS.PHASECHK.TRANS64.TRYWAIT P0, [R5+URZ+0x8], R6 ;  /* 0x00000806050075a7 */ /* 0x0004e600080011ff */
[----:B---3--:R-:W-:Y:S05]  /*ab70*/  @!P0 NANOSLEEP.SYNCS 0x989680 ;  /* 0x009896800000895d */ /* 0x008fea0003900000 */
[----:B------:R-:W3:Y:S02]  /*ab80*/  @!P0 SYNCS.PHASECHK.TRANS64 P0, [R5+URZ+0x8], R6 ;  /* 0x00000806050085a7 */ /* 0x000ee400080010ff */
[----:B---3--:R-:W-:Y:S05]  /*ab90*/  @!P0 BRA `(.L_x_88) ;  /* 0xfffffffc00ec8947 */ /* 0x008fea000383ffff */
[----:B------:R-:W-:Y:S05]  /*aba0*/  BRA `(.L_x_87) ;  /* 0xffffffa000287947 */ /* 0x000fea000383ffff */
.L_x_90:
[----:B------:R-:W-:Y:S01]  /*abb0*/  BSSY B0, `(.L_x_234) ;  /* 0x0000006000007945 */ /* 0x000fe20003800000 */
[----:B------:R-:W-:-:S07]  /*abc0*/  MOV R15, 0xffffffff ;  /* 0xffffffff000f7802 */ /* 0x000fce0000000f00 */
[----:B-12--5:R-:W-:Y:S05]  /*abd0*/  WARPSYNC.COLLECTIVE R15, `(.L_x_235) ;  /* 0x000000000f0c7348 */ /* 0x026fea0003c00000 */
[----:B------:R-:W-:Y:S02]  /*abe0*/  ELECT P6, UR79, PT ;  /* 0x00000000004f782f */ /* 0x000fe400038c0000 */
[----:B------:R-:W-:Y:S01]  /*abf0*/  MOV R14, UR79 ;  /* 0x0000004f000e7c02 */ /* 0x000fe20008000f00 */
[----:B-12--5:R-:W-:Y:S10]  /*ac00*/  ENDCOLLECTIVE ;  /* 0x000000000000791b */ /* 0x026ff40003800000 */
.L_x_235:
[----:B------:R-:W-:Y:S05]  /*ac10*/  BSYNC B0 ;  /* 0x0000000000007941 */ /* 0x000fea0003800000 */
.L_x_234:
[----:B------:R-:W-:Y:S05]  /*ac20*/  BRA `(.L_x_236) ;  /* 0xffffffa000587947 */ /* 0x000fea000383ffff */
.L_x_92:
[----:B--2---:R-:W-:-:S04]  /*ac30*/  MOV R3, UR5 ;  /* 0x0000000500037c02 */ /* 0x004fc80008000f00 */
[----:B------:R2:W3:Y:S03]  /*ac40*/  SYNCS.PHASECHK.TRANS64.TRYWAIT P0, [R3+URZ+0x8], R4 ;  /* 0x00000804030075a7 */ /* 0x0004e600080011ff */
[----:B---3--:R-:W-:Y:S05]  /*ac50*/  @!P0 NANOSLEEP.SYNCS 0x989680 ;  /* 0x009896800000895d */ /* 0x008fea0003900000 */
[----:B------:R-:W3:Y:S02]  /*ac60*/  @!P0 SYNCS.PHASECHK.TRANS64 P0, [R3+URZ+0x8], R4 ;  /* 0x00000804030085a7 */ /* 0x000ee400080010ff */
[----:B---3--:R-:W-:Y:S05]  /*ac70*/  @!P0 BRA `(.L_x_92) ;  /* 0xfffffffc00ec8947 */ /* 0x008fea000383ffff */
[----:B------:R-:W-:Y:S05]  /*ac80*/  BRA `(.L_x_91) ;  /* 0xffffffa0005c7947 */ /* 0x000fea000383ffff */
.L_x_93:
[----:B------:R-:W-:-:S07]  /*ac90*/  MOV R4, UR18 ;  /* 0x0000001200047c02 */ /* 0x000fce0008000f00 */
.L_x_237:
[----:B-1----:R1:W2:Y:S02]  /*aca0*/  SYNCS.PHASECHK.TRANS64.TRYWAIT P0, [R4+URZ+0x270], R5 ;  /* 0x00027005040075a7 */ /* 0x0022a400080011ff */
[----:B--2---:R-:W-:Y:S05]  /*acb0*/  @!P0 NANOSLEEP.SYNCS 0x989680 ;  /* 0x009896800000895d */ /* 0x004fea0003900000 */
[----:B------:R-:W2:Y:S02]  /*acc0*/  @!P0 SYNCS.PHASECHK.TRANS64 P0, [R4+URZ+0x270], R5 ;  /* 0x00027005040085a7 */ /* 0x000ea400080010ff */
[----:B--2---:R-:W-:Y:S05]  /*acd0*/  @!P0 BRA `(.L_x_237) ;  /* 0xfffffffc00f08947 */ /* 0x004fea000383ffff */
[----:B------:R-:W-:Y:S05]  /*ace0*/  BRA `(.L_x_238) ;  /* 0xffffffa400387947 */ /* 0x000fea000383ffff */
.L_x_95:
[----:B------:R-:W-:-:S07]  /*acf0*/  MOV R4, UR23 ;  /* 0x0000001700047c02 */ /* 0x000fce0008000f00 */
.L_x_239:
[----:B-1----:R1:W2:Y:S02]  /*ad00*/  SYNCS.PHASECHK.TRANS64.TRYWAIT P0, [R4+URZ+0x290], R5 ;  /* 0x00029005040075a7 */ /* 0x0022a400080011ff */
[----:B--2---:R-:W-:Y:S05]  /*ad10*/  @!P0 NANOSLEEP.SYNCS 0x989680 ;  /* 0x009896800000895d */ /* 0x004fea0003900000 */
[----:B------:R-:W2:Y:S02]  /*ad20*/  @!P0 SYNCS.PHASECHK.TRANS64 P0, [R4+URZ+0x290], R5 ;  /* 0x00029005040085a7 */ /* 0x000ea400080010ff */
[----:B--2---:R-:W-:Y:S05]  /*ad30*/  @!P0 BRA `(.L_x_239) ;  /* 0xfffffffc00f08947 */ /* 0x004fea000383ffff */
[----:B------:R-:W-:Y:S05]  /*ad40*/  BRA `(.L_x_94) ;  /* 0xffffffa400587947 */ /* 0x000fea000383ffff */
.L_x_99:
[----:B-1----:R-:W-:Y:S07]  /*ad50*/  MOV R4, UR10 ;  /* 0x0000000a00047c02 */ /* 0x002fee0008000f00 */
.L_x_240:
[----:B-1----:R1:W2:Y:S02]  /*ad60*/  SYNCS.PHASECHK.TRANS64.TRYWAIT P0, [R4+URZ], R6 ;  /* 0x00000006040075a7 */ /* 0x0022a400080011ff */
[----:B--2---:R-:W-:Y:S05]  /*ad70*/  @!P0 NANOSLEEP.SYNCS 0x989680 ;  /* 0x009896800000895d */ /* 0x004fea0003900000 */
[----:B------:R-:W2:Y:S02]  /*ad80*/  @!P0 SYNCS.PHASECHK.TRANS64 P0, [R4+URZ], R6 ;  /* 0x00000006040085a7 */ /* 0x000ea400080010ff */
[----:B--2---:R-:W-:Y:S05]  /*ad90*/  @!P0 BRA `(.L_x_240) ;  /* 0xfffffffc00f08947 */ /* 0x004fea000383ffff */
[----:B------:R-:W-:Y:S05]  /*ada0*/  BRA `(.L_x_98) ;  /* 0xffffffa400907947 */ /* 0x000fea000383ffff */
.L_x_103:
[----:B--2---:R-:W-:-:S07]  /*adb0*/  MOV R0, UR4 ;  /* 0x0000000400007c02 */ /* 0x004fce0008000f00 */
.L_x_241:
[----:B-1----:R1:W2:Y:S02]  /*adc0*/  SYNCS.PHASECHK.TRANS64.TRYWAIT P0, [R0+URZ], R2 ;  /* 0x00000002000075a7 */ /* 0x0022a400080011ff */
[----:B--2---:R-:W-:Y:S05]  /*add0*/  @!P0 NANOSLEEP.SYNCS 0x989680 ;  /* 0x009896800000895d */ /* 0x004fea0003900000 */
[----:B------:R-:W2:Y:S02]  /*ade0*/  @!P0 SYNCS.PHASECHK.TRANS64 P0, [R0+URZ], R2 ;  /* 0x00000002000085a7 */ /* 0x000ea400080010ff */
[----:B--2---:R-:W-:Y:S05]  /*adf0*/  @!P0 BRA `(.L_x_241) ;  /* 0xfffffffc00f08947 */ /* 0x004fea000383ffff */
[----:B------:R-:W-:Y:S05]  /*ae00*/  BRA `(.L_x_242) ;  /* 0xffffffa8005c7947 */ /* 0x000fea000383ffff */
.L_x_106:
[----:B------:R-:W-:-:S07]  /*ae10*/  MOV R0, UR18 ;  /* 0x0000001200007c02 */ /* 0x000fce0008000f00 */
.L_x_243:
[----:B-1----:R1:W2:Y:S02]  /*ae20*/  SYNCS.PHASECHK.TRANS64.TRYWAIT P1, [R0+URZ+0x2a0], R2 ;  /* 0x0002a002000075a7 */ /* 0x0022a400080211ff */
[----:B--2---:R-:W-:Y:S05]  /*ae30*/  @!P1 NANOSLEEP.SYNCS 0x989680 ;  /* 0x009896800000995d */ /* 0x004fea0003900000 */
[----:B------:R-:W2:Y:S02]  /*ae40*/  @!P1 SYNCS.PHASECHK.TRANS64 P1, [R0+URZ+0x2a0], R2 ;  /* 0x0002a002000095a7 */ /* 0x000ea400080210ff */
[----:B--2---:R-:W-:Y:S05]  /*ae50*/  @!P1 BRA `(.L_x_243) ;  /* 0xfffffffc00f09947 */ /* 0x004fea000383ffff */
[----:B------:R-:W-:Y:S05]  /*ae60*/  BRA `(.L_x_244) ;  /* 0xffffffa800a87947 */ /* 0x000fea000383ffff */
.L_x_111:
[----:B------:R-:W-:Y:S07]  /*ae70*/  MOV R0, UR31 ;  /* 0x0000001f00007c02 */ /* 0x000fee0008000f00 */
.L_x_245:
[----:B-1----:R1:W2:Y:S02]  /*ae80*/  SYNCS.PHASECHK.TRANS64.TRYWAIT P0, [R0+URZ+0x270], R3 ;  /* 0x00027003000075a7 */ /* 0x0022a400080011ff */
[----:B--2---:R-:W-:Y:S05]  /*ae90*/  @!P0 NANOSLEEP.SYNCS 0x989680 ;  /* 0x009896800000895d */ /* 0x004fea0003900000 */
[----:B------:R-:W2:Y:S02]  /*aea0*/  @!P0 SYNCS.PHASECHK.TRANS64 P0, [R0+URZ+0x270], R3 ;  /* 0x00027003000085a7 */ /* 0x000ea400080010ff */
[----:B--2---:R-:W-:Y:S05]  /*aeb0*/  @!P0 BRA `(.L_x_245) ;  /* 0xfffffffc00f08947 */ /* 0x004fea000383ffff */
[----:B------:R-:W-:Y:S05]  /*aec0*/  BRA `(.L_x_246) ;  /* 0xffffffb000347947 */ /* 0x000fea000383ffff */
.L_x_114:
[----:B------:R-:W-:Y:S07]  /*aed0*/  MOV R3, UR31 ;  /* 0x0000001f00037c02 */ /* 0x000fee0008000f00 */
.L_x_247:
[----:B-1----:R1:W2:Y:S02]  /*aee0*/  SYNCS.PHASECHK.TRANS64.TRYWAIT P1, [R3+URZ+0x268], R8 ;  /* 0x00026808030075a7 */ /* 0x0022a400080211ff */
[----:B--2---:R-:W-:Y:S05]  /*aef0*/  @!P1 NANOSLEEP.SYNCS 0x989680 ;  /* 0x009896800000995d */ /* 0x004fea0003900000 */
[----:B------:R-:W2:Y:S02]  /*af00*/  @!P1 SYNCS.PHASECHK.TRANS64 P1, [R3+URZ+0x268], R8 ;  /* 0x00026808030095a7 */ /* 0x000ea400080210ff */
[----:B--2---:R-:W-:Y:S05]  /*af10*/  @!P1 BRA `(.L_x_247) ;  /* 0xfffffffc00f09947 */ /* 0x004fea000383ffff */
[----:B------:R-:W-:Y:S05]  /*af20*/  BRA `(.L_x_113) ;  /* 0xffffffb400907947 */ /* 0x000fea000383ffff */
.L_x_117:
[----:B------:R-:W-:Y:S07]  /*af30*/  MOV R0, UR4 ;  /* 0x0000000400007c02 */ /* 0x000fee0008000f00 */
.L_x_248:
[----:B-1----:R1:W2:Y:S02]  /*af40*/  SYNCS.PHASECHK.TRANS64.TRYWAIT P1, [R0+URZ+0x248], R3 ;  /* 0x00024803000075a7 */ /* 0x0022a400080211ff */
[----:B--2---:R-:W-:Y:S05]  /*af50*/  @!P1 NANOSLEEP.SYNCS 0x989680 ;  /* 0x009896800000995d */ /* 0x004fea0003900000 */
[----:B------:R-:W2:Y:S02]  /*af60*/  @!P1 SYNCS.PHASECHK.TRANS64 P1, [R0+URZ+0x248], R3 ;  /* 0x00024803000095a7 */ /* 0x000ea400080210ff */
[----:B--2---:R-:W-:Y:S05]  /*af70*/  @!P1 BRA `(.L_x_248) ;  /* 0xfffffffc00f09947 */ /* 0x004fea000383ffff */
[----:B------:R-:W-:Y:S05]  /*af80*/  BRA `(.L_x_249) ;  /* 0xffffffb800b07947 */ /* 0x000fea000383ffff */
.L_x_118:
[----:B------:R-:W-:Y:S07]  /*af90*/  MOV R0, UR5 ;  /* 0x0000000500007c02 */ /* 0x000fee0008000f00 */
.L_x_250:
[----:B-1----:R1:W2:Y:S02]  /*afa0*/  SYNCS.PHASECHK.TRANS64.TRYWAIT P0, [R0+URZ+0x248], R3 ;  /* 0x00024803000075a7 */ /* 0x0022a400080011ff */
[----:B--2---:R-:W-:Y:S05]  /*afb0*/  @!P0 NANOSLEEP.SYNCS 0x989680 ;  /* 0x009896800000895d */ /* 0x004fea0003900000 */
[----:B------:R-:W2:Y:S02]  /*afc0*/  @!P0 SYNCS.PHASECHK.TRANS64 P0, [R0+URZ+0x248], R3 ;  /* 0x00024803000085a7 */ /* 0x000ea400080010ff */
[----:B--2---:R-:W-:Y:S05]  /*afd0*/  @!P0 BRA `(.L_x_250) ;  /* 0xfffffffc00f08947 */ /* 0x004fea000383ffff */
[----:B------:R-:W-:Y:S05]  /*afe0*/  BRA `(.L_x_251) ;  /* 0xffffffbc003c7947 */ /* 0x000fea000383ffff */
.L_x_120:
[----:B------:R-:W-:-:S07]  /*aff0*/  MOV R0, UR4 ;  /* 0x0000000400007c02 */ /* 0x000fce0008000f00 */
.L_x_252:
[----:B-1----:R1:W2:Y:S02]  /*b000*/  SYNCS.PHASECHK.TRANS64.TRYWAIT P0, [R0+URZ], R2 ;  /* 0x00000002000075a7 */ /* 0x0022a400080011ff */
[----:B--2---:R-:W-:Y:S05]  /*b010*/  @!P0 NANOSLEEP.SYNCS 0x989680 ;  /* 0x009896800000895d */ /* 0x004fea0003900000 */
[----:B------:R-:W2:Y:S02]  /*b020*/  @!P0 SYNCS.PHASECHK.TRANS64 P0, [R0+URZ], R2 ;  /* 0x00000002000085a7 */ /* 0x000ea400080010ff */
[----:B--2---:R-:W-:Y:S05]  /*b030*/  @!P0 BRA `(.L_x_252) ;  /* 0xfffffffc00f08947 */ /* 0x004fea000383ffff */
[----:B------:R-:W-:Y:S05]  /*b040*/  BRA `(.L_x_253) ;  /* 0xffffffbc00ec7947 */ /* 0x000fea000383ffff */
.L_x_121:
[----:B------:R-:W-:-:S07]  /*b050*/  MOV R0, UR5 ;  /* 0x0000000500007c02 */ /* 0x000fce0008000f00 */
.L_x_254:
[----:B-1----:R1:W2:Y:S02]  /*b060*/  SYNCS.PHASECHK.TRANS64.TRYWAIT P0, [R0+URZ], R2 ;  /* 0x00000002000075a7 */ /* 0x0022a400080011ff */
[----:B--2---:R-:W-:Y:S05]  /*b070*/  @!P0 NANOSLEEP.SYNCS 0x989680 ;  /* 0x009896800000895d */ /* 0x004fea0003900000 */
[----:B------:R-:W2:Y:S02]  /*b080*/  @!P0 SYNCS.PHASECHK.TRANS64 P0, [R0+URZ], R2 ;  /* 0x00000002000085a7 */ /* 0x000ea400080010ff */
[----:B--2---:R-:W-:Y:S05]  /*b090*/  @!P0 BRA `(.L_x_254) ;  /* 0xfffffffc00f08947 */ /* 0x004fea000383ffff */
[----:B------:R-:W-:Y:S05]  /*b0a0*/  BRA `(.L_x_255) ;  /* 0xffffffbc00f87947 */ /* 0x000fea000383ffff */
.L_x_123:
[----:B------:R-:W-:Y:S07]  /*b0b0*/  MOV R0, UR50 ;  /* 0x0000003200007c02 */ /* 0x000fee0008000f00 */
.L_x_256:
[----:B-1----:R1:W2:Y:S02]  /*b0c0*/  SYNCS.PHASECHK.TRANS64.TRYWAIT P0, [R0+URZ+0x270], R2 ;  /* 0x00027002000075a7 */ /* 0x0022a400080011ff */
[----:B--2---:R-:W-:Y:S05]  /*b0d0*/  @!P0 NANOSLEEP.SYNCS 0x989680 ;  /* 0x009896800000895d */ /* 0x004fea0003900000 */
[----:B------:R-:W2:Y:S02]  /*b0e0*/  @!P0 SYNCS.PHASECHK.TRANS64 P0, [R0+URZ+0x270], R2 ;  /* 0x00027002000085a7 */ /* 0x000ea400080010ff */
[----:B--2---:R-:W-:Y:S05]  /*b0f0*/  @!P0 BRA `(.L_x_256) ;  /* 0xfffffffc00f08947 */ /* 0x004fea000383ffff */
[----:B------:R-:W-:Y:S05]  /*b100*/  BRA `(.L_x_257) ;  /* 0xffffffc000e87947 */ /* 0x000fea000383ffff */
.L_x_133:
[----:B-1----:R1:W3:Y:S02]  /*b110*/  SYNCS.PHASECHK.TRANS64.TRYWAIT P1, [R0+URZ+0x230], R2 ;  /* 0x00023002000075a7 */ /* 0x0022e400080211ff */
[----:B---3--:R-:W-:Y:S05]  /*b120*/  @!P1 NANOSLEEP.SYNCS 0x989680 ;  /* 0x009896800000995d */ /* 0x008fea0003900000 */
[----:B------:R-:W3:Y:S02]  /*b130*/  @!P1 SYNCS.PHASECHK.TRANS64 P1, [R0+URZ+0x230], R2 ;  /* 0x00023002000095a7 */ /* 0x000ee400080210ff */
[----:B---3--:R-:W-:Y:S05]  /*b140*/  @!P1 BRA `(.L_x_133) ;  /* 0xfffffffc00f09947 */ /* 0x008fea000383ffff */
[----:B------:R-:W-:Y:S05]  /*b150*/  BRA `(.L_x_132) ;  /* 0xffffffd4006c7947 */ /* 0x000fea000383ffff */
.L_x_135:
[----:B-1----:R1:W4:Y:S02]  /*b160*/  SYNCS.PHASECHK.TRANS64.TRYWAIT P0, [R57+URZ+0x280], R3 ;  /* 0x00028003390075a7 */ /* 0x00232400080011ff */
[----:B----4-:R-:W-:Y:S05]  /*b170*/  @!P0 NANOSLEEP.SYNCS 0x989680 ;  /* 0x009896800000895d */ /* 0x010fea0003900000 */
[----:B------:R-:W4:Y:S02]  /*b180*/  @!P0 SYNCS.PHASECHK.TRANS64 P0, [R57+URZ+0x280], R3 ;  /* 0x00028003390085a7 */ /* 0x000f2400080010ff */
[----:B----4-:R-:W-:Y:S05]  /*b190*/  @!P0 BRA `(.L_x_135) ;  /* 0xfffffffc00f08947 */ /* 0x010fea000383ffff */
[----:B------:R-:W-:Y:S05]  /*b1a0*/  BRA `(.L_x_134) ;  /* 0xffffffd4009c7947 */ /* 0x000fea000383ffff */
.L_x_146:
[----:B-1----:R1:W2:Y:S02]  /*b1b0*/  SYNCS.PHASECHK.TRANS64.TRYWAIT P0, [R3+URZ+0x230], R27 ;  /* 0x0002301b030075a7 */ /* 0x0022a400080011ff */
[----:B--2---:R-:W-:Y:S05]  /*b1c0*/  @!P0 NANOSLEEP.SYNCS 0x989680 ;  /* 0x009896800000895d */ /* 0x004fea0003900000 */
[----:B------:R-:W2:Y:S02]  /*b1d0*/  @!P0 SYNCS.PHASECHK.TRANS64 P0, [R3+URZ+0x230], R27 ;  /* 0x0002301b030085a7 */ /* 0x000ea400080010ff */
[----:B--2---:R-:W-:Y:S05]  /*b1e0*/  @!P0 BRA `(.L_x_146) ;  /* 0xfffffffc00f08947 */ /* 0x004fea000383ffff */
[----:B------:R-:W-:Y:S05]  /*b1f0*/  BRA `(.L_x_145) ;  /* 0xffffffdc00c47947 */ /* 0x000fea000383ffff */
        .weak           $__internal_0_$__cuda_sm10x_tcgen05_guardrail_trap_col_being_dealloced_not_returned_by_alloc
        .type           $__internal_0_$__cuda_sm10x_tcgen05_guardrail_trap_col_being_dealloced_not_returned_by_alloc,@function
        .size           $__internal_0_$__cuda_sm10x_tcgen05_guardrail_trap_col_being_dealloced_not_returned_by_alloc,($__internal_1_$__cuda_sm10x_tcgen05_guardrail_trap_phase_invalid_during_alloc - $__internal_0_$__cuda_sm10x_tcgen05_guardrail_trap_col_being_dealloced_not_returned_by_alloc)
$__internal_0_$__cuda_sm10x_tcgen05_guardrail_trap_col_being_dealloced_not_returned_by_alloc:
[----:B------:R-:W-:Y:S05]  /*b200*/  BPT.TRAP 0x1 ;  /* 0x000000040000795c */ /* 0x000fea0000300000 */
[----:B------:R-:W-:-:S04]  /*b210*/  HFMA2 R3, -RZ, RZ, 0, 0 ;  /* 0x00000000ff037431 */ /* 0x000fc800000001ff */
[----:B------:R-:W-:Y:S05]  /*b220*/  RET.REL.NODEC R2 `(_ZN7cutlass13device_kernelINS_4conv6kernel13ConvUniversalINS1_16ConvProblemShapeILNS1_8OperatorE2ELi2EEENS1_10collective14CollectiveConvINS1_47MainloopSm100TmaUmmaWarpSpecializedImplicitGemmILS5_2ELi35ELi2ELi1ELi2EN4cute5tupleIJNSA_1CILi2EEENSC_ILi1EEESE_EEEEENSB_IJNSC_ILi128EEENSB_IJNSC_ILi64EEEEEENSB_IJNSC_ILi32EEEEEEEEENS_6half_tESN_NSA_8TiledMMAINSA_8MMA_AtomIJNSA_26SM100_MMA_F16BF16_2x1SM_SSISN_SN_fLi128ELi64ELNSA_4UMMA5MajorE1ELSS_1ELNSR_7ScaleInE0ELST_0EEEEEENSA_6LayoutINSB_IJSE_SE_SE_EEENSB_IJNSC_ILi0EEESY_SY_EEEEENSB_IJNSA_10UnderscoreES11_S11_EEEEENS7_6detail27Sm100ImplicitGemmTileTraitsINSA_18SM100_TMA_2SM_LOADENSA_14ComposedLayoutINSA_7SwizzleILi3ELi4ELi3EEENSA_18smem_ptr_flag_bitsILi16EEENSW_INSB_IJSI_NSC_ILi8EEEEEENSB_IJSE_SI_EEEEEEEvEENS15_INSA_25SM100_TMA_2SM_LOAD_IM2COLENS17_INS18_ILi2ELi4ELi3EEES1B_NSW_INSB_IJSK_S1C_EEENSB_IJSE_SK_EEEEEEEvEEEENS_8epilogue10collective18CollectiveEpilogueINS1Q_23Sm100TmaWarpSpecializedILi3ELi2ELi16ELb1ELb0EEEJNSB_IJSI_SJ_SL_EEENSB_IJNSW_ISI_SE_EENSW_INSB_IJNSC_ILi16EEESD_EEES1L_EEEEESN_NSB_IJlNSB_IJSE_llEEESY_EEESN_S22_NS1Q_6fusion15FusionCallbacksIS1U_NS23_17LinearCombinationISN_fSN_fLNS_15FloatRoundStyleE2EEES1V_S20_JEEENSA_5SM1004TMEM4LOAD26SM100_TMEM_LOAD_32dp32b16xENSA_13SM90_TMA_LOADENS17_INS18_ILi1ELi4ELi3EEES1B_NSW_INSB_IJS1C_S1X_EEENSB_IJS1X_SE_EEEEEEENSA_39AutoVectorizingCopyWithAssumedAlignmentILi128EEENSA_14SM90_TMA_STOREES2I_S2K_S2K_EEEvvEEEEvNT_6ParamsE) ;  /* 0xffffff4c02747950 */ /* 0x000fea0003c3ffff */
        .weak           $__internal_1_$__cuda_sm10x_tcgen05_guardrail_trap_phase_invalid_during_alloc
        .type           $__internal_1_$__cuda_sm10x_tcgen05_guardrail_trap_phase_invalid_during_alloc,@function
        .size           $__internal_1_$__cuda_sm10x_tcgen05_guardrail_trap_phase_invalid_during_alloc,($__internal_2_$__cuda_sm10x_tcgen05_guardrail_trap_unallocated_columns_being_dealloced - $__internal_1_$__cuda_sm10x_tcgen05_guardrail_trap_phase_invalid_during_alloc)
$__internal_1_$__cuda_sm10x_tcgen05_guardrail_trap_phase_invalid_during_alloc:
[----:B------:R-:W-:Y:S05]  /*b230*/  BPT.TRAP 0x1 ;  /* 0x000000040000795c */ /* 0x000fea0000300000 */
[----:B------:R-:W-:-:S04]  /*b240*/  MOV R5, 0x0 ;  /* 0x0000000000057802 */ /* 0x000fc80000000f00 */
[----:B------:R-:W-:Y:S05]  /*b250*/  RET.REL.NODEC R4 `(_ZN7cutlass13device_kernelINS_4conv6kernel13ConvUniversalINS1_16ConvProblemShapeILNS1_8OperatorE2ELi2EEENS1_10collective14CollectiveConvINS1_47MainloopSm100TmaUmmaWarpSpecializedImplicitGemmILS5_2ELi35ELi2ELi1ELi2EN4cute5tupleIJNSA_1CILi2EEENSC_ILi1EEESE_EEEEENSB_IJNSC_ILi128EEENSB_IJNSC_ILi64EEEEEENSB_IJNSC_ILi32EEEEEEEEENS_6half_tESN_NSA_8TiledMMAINSA_8MMA_AtomIJNSA_26SM100_MMA_F16BF16_2x1SM_SSISN_SN_fLi128ELi64ELNSA_4UMMA5MajorE1ELSS_1ELNSR_7ScaleInE0ELST_0EEEEEENSA_6LayoutINSB_IJSE_SE_SE_EEENSB_IJNSC_ILi0EEESY_SY_EEEEENSB_IJNSA_10UnderscoreES11_S11_EEEEENS7_6detail27Sm100ImplicitGemmTileTraitsINSA_18SM100_TMA_2SM_LOADENSA_14ComposedLayoutINSA_7SwizzleILi3ELi4ELi3EEENSA_18smem_ptr_flag_bitsILi16EEENSW_INSB_IJSI_NSC_ILi8EEEEEENSB_IJSE_SI_EEEEEEEvEENS15_INSA_25SM100_TMA_2SM_LOAD_IM2COLENS17_INS18_ILi2ELi4ELi3EEES1B_NSW_INSB_IJSK_S1C_EEENSB_IJSE_SK_EEEEEEEvEEEENS_8epilogue10collective18CollectiveEpilogueINS1Q_23Sm100TmaWarpSpecializedILi3ELi2ELi16ELb1ELb0EEEJNSB_IJSI_SJ_SL_EEENSB_IJNSW_ISI_SE_EENSW_INSB_IJNSC_ILi16EEESD_EEES1L_EEEEESN_NSB_IJlNSB_IJSE_llEEESY_EEESN_S22_NS1Q_6fusion15FusionCallbacksIS1U_NS23_17LinearCombinationISN_fSN_fLNS_15FloatRoundStyleE2EEES1V_S20_JEEENSA_5SM1004TMEM4LOAD26SM100_TMEM_LOAD_32dp32b16xENSA_13SM90_TMA_LOADENS17_INS18_ILi1ELi4ELi3EEES1B_NSW_INSB_IJS1C_S1X_EEENSB_IJS1X_SE_EEEEEEENSA_39AutoVectorizingCopyWithAssumedAlignmentILi128EEENSA_14SM90_TMA_STOREES2I_S2K_S2K_EEEvvEEEEvNT_6ParamsE) ;  /* 0xffffff4c04687950 */ /* 0x000fea0003c3ffff */
        .weak           $__internal_2_$__cuda_sm10x_tcgen05_guardrail_trap_unallocated_columns_being_dealloced
        .type           $__internal_2_$__cuda_sm10x_tcgen05_guardrail_trap_unallocated_columns_being_dealloced,@function
        .size           $__internal_2_$__cuda_sm10x_tcgen05_guardrail_trap_unallocated_columns_being_dealloced,(.L_x_259 - $__internal_2_$__cuda_sm10x_tcgen05_guardrail_trap_unallocated_columns_being_dealloced)
$__internal_2_$__cuda_sm10x_tcgen05_guardrail_trap_unallocated_columns_being_dealloced:
[----:B------:R-:W-:Y:S05]  /*b260*/  BPT.TRAP 0x1 ;  /* 0x000000040000795c */ /* 0x000fea0000300000 */
[----:B------:R-:W-:-:S04]  /*b270*/  HFMA2 R3, -RZ, RZ, 0, 0 ;  /* 0x00000000ff037431 */ /* 0x000fc800000001ff */
[----:B------:R-:W-:Y:S05]  /*b280*/  RET.REL.NODEC R2 `(_ZN7cutlass13device_kernelINS_4conv6kernel13ConvUniversalINS1_16ConvProblemShapeILNS1_8OperatorE2ELi2EEENS1_10collective14CollectiveConvINS1_47MainloopSm100TmaUmmaWarpSpecializedImplicitGemmILS5_2ELi35ELi2ELi1ELi2EN4cute5tupleIJNSA_1CILi2EEENSC_ILi1EEESE_EEEEENSB_IJNSC_ILi128EEENSB_IJNSC_ILi64EEEEEENSB_IJNSC_ILi32EEEEEEEEENS_6half_tESN_NSA_8TiledMMAINSA_8MMA_AtomIJNSA_26SM100_MMA_F16BF16_2x1SM_SSISN_SN_fLi128ELi64ELNSA_4UMMA5MajorE1ELSS_1ELNSR_7ScaleInE0ELST_0EEEEEENSA_6LayoutINSB_IJSE_SE_SE_EEENSB_IJNSC_ILi0EEESY_SY_EEEEENSB_IJNSA_10UnderscoreES11_S11_EEEEENS7_6detail27Sm100ImplicitGemmTileTraitsINSA_18SM100_TMA_2SM_LOADENSA_14ComposedLayoutINSA_7SwizzleILi3ELi4ELi3EEENSA_18smem_ptr_flag_bitsILi16EEENSW_INSB_IJSI_NSC_ILi8EEEEEENSB_IJSE_SI_EEEEEEEvEENS15_INSA_25SM100_TMA_2SM_LOAD_IM2COLENS17_INS18_ILi2ELi4ELi3EEES1B_NSW_INSB_IJSK_S1C_EEENSB_IJSE_SK_EEEEEEEvEEEENS_8epilogue10collective18CollectiveEpilogueINS1Q_23Sm100TmaWarpSpecializedILi3ELi2ELi16ELb1ELb0EEEJNSB_IJSI_SJ_SL_EEENSB_IJNSW_ISI_SE_EENSW_INSB_IJNSC_ILi16EEESD_EEES1L_EEEEESN_NSB_IJlNSB_IJSE_llEEESY_EEESN_S22_NS1Q_6fusion15FusionCallbacksIS1U_NS23_17LinearCombinationISN_fSN_fLNS_15FloatRoundStyleE2EEES1V_S20_JEEENSA_5SM1004TMEM4LOAD26SM100_TMEM_LOAD_32dp32b16xENSA_13SM90_TMA_LOADENS17_INS18_ILi1ELi4ELi3EEES1B_NSW_INSB_IJS1C_S1X_EEENSB_IJS1X_SE_EEEEEEENSA_39AutoVectorizingCopyWithAssumedAlignmentILi128EEENSA_14SM90_TMA_STOREES2I_S2K_S2K_EEEvvEEEEvNT_6ParamsE) ;  /* 0xffffff4c025c7950 */ /* 0x000fea0003c3ffff */
.L_x_258:
[----:B------:R-:W-:-:S00]  /*b290*/  BRA `(.L_x_258) ;  /* 0xfffffffc00fc7947 */ /* 0x000fc0000383ffff */
[----:B------:R-:W-:-:S00]  /*b2a0*/  NOP ;  /* 0x0000000000007918 */ /* 0x000fc00000000000 */
        /* <DEDUP_REMOVED lines=13> */
.L_x_259:


//--------------------- .nv.global.init           --------------------------
	.section	.nv.global.init,"aw",@progbits
.nv.global.init:
	.type		$str$29,@object
	.size		$str$29,($str$30 - $str$29)
$str$29:
        /*0000*/ 	.byte	0x28, 0x61, 0x64, 0x64, 0x72, 0x65, 0x73, 0x73, 0x20, 0x26, 0x20, 0x6d, 0x61, 0x73, 0x6b, 0x29
        /*0010*/ 	.byte	0x20, 0x3d, 0x3d, 0x20, 0x30, 0x00
	.type		$str$30,@object
	.size		$str$30,($str$28 - $str$30)
$str$30:
        /*0016*/ 	.byte	0x2f, 0x74, 0x6d, 0x70, 0x2f, 0x63, 0x75, 0x74, 0x6c, 0x61, 0x73, 0x73, 0x5f, 0x73, 0x77, 0x65
        /*0026*/ 	.byte	0x65, 0x70, 0x5f, 0x73, 0x72, 0x63, 0x2f, 0x69, 0x6e, 0x63, 0x6c, 0x75, 0x64, 0x65, 0x2f, 0x63
        /*0036*/ 	.byte	0x75, 0x74, 0x65, 0x2f, 0x70, 0x6f, 0x69, 0x6e, 0x74, 0x65, 0x72, 0x5f, 0x66, 0x6c, 0x61, 0x67
        /*0046*/ 	.byte	0x67, 0x65, 0x64, 0x2e, 0x68, 0x70, 0x70, 0x00
	.type		$str$28,@object
	.size		$str$28,($str$27 - $str$28)
$str$28:
        /*004e*/ 	.byte	0x2f, 0x74, 0x6d, 0x70, 0x2f, 0x63, 0x75, 0x74, 0x6c, 0x61, 0x73, 0x73, 0x5f, 0x73, 0x77, 0x65
        /*005e*/ 	.byte	0x65, 0x70, 0x5f, 0x73, 0x72, 0x63, 0x2f, 0x69, 0x6e, 0x63, 0x6c, 0x75, 0x64, 0x65, 0x2f, 0x63
        /*006e*/ 	.byte	0x75, 0x74, 0x65, 0x2f, 0x61, 0x74, 0x6f, 0x6d, 0x2f, 0x63, 0x6f, 0x70, 0x79, 0x5f, 0x74, 0x72
        /*007e*/ 	.byte	0x61, 0x69, 0x74, 0x73, 0x5f, 0x73, 0x6d, 0x31, 0x30, 0x30, 0x2e, 0x68, 0x70, 0x70, 0x00
	.type		$str$27,@object
	.size		$str$27,(__unnamed_1 - $str$27)
$str$27:
        /*008d*/ 	.byte	0x28, 0x28, 0x75, 0x69, 0x6e, 0x74, 0x33, 0x32, 0x5f, 0x74, 0x28, 0x74, 0x68, 0x72, 0x65, 0x61
        /*009d*/ 	.byte	0x64, 0x49, 0x64, 0x78, 0x2e, 0x78, 0x29, 0x20, 0x2f, 0x20, 0x33, 0x32, 0x29, 0x20, 0x25, 0x20
        /*00ad*/ 	.byte	0x34, 0x29, 0x20, 0x3d, 0x3d, 0x20, 0x28, 0x28, 0x28, 0x74, 0x6d, 0x65, 0x6d, 0x5f, 0x61, 0x64
        /*00bd*/ 	.byte	0x64, 0x72, 0x20, 0x3e, 0x3e, 0x20, 0x31, 0x36, 0x29, 0x20, 0x2f, 0x20, 0x33, 0x32, 0x29, 0x20
        /*00cd*/ 	.byte	0x25, 0x20, 0x34, 0x29, 0x00
	.type		__unnamed_1,@object
	.size		__unnamed_1,(__unnamed_2 - __unnamed_1)
__unnamed_1:
        /*00d2*/ 	.byte	0x61, 0x75, 0x74, 0x6f, 0x20, 0x63, 0x75, 0x74, 0x65, 0x3a, 0x3a, 0x61, 0x73, 0x5f, 0x70, 0x6f
        /* <DEDUP_REMOVED lines=24> */
        /*0262*/ 	.byte	0x34, 0x38, 0x3e, 0x3e, 0x3e, 0x3e, 0x5d, 0x00
	.type		__unnamed_2,@object
	.size		__unnamed_2,(.L_2 - __unnamed_2)
__unnamed_2:
        /* <DEDUP_REMOVED lines=40> */
        /*04ea*/ 	.byte	0x3a, 0x3a, 0x43, 0x3c, 0x30, 0x3e, 0x3e, 0x3e, 0x3e, 0x5d, 0x00
.L_2:


//--------------------- .nv.shared._ZN7cutlass13device_kernelINS_4conv6kernel13ConvUniversalINS1_16ConvProblemShapeILNS1_8OperatorE2ELi2EEENS1_10collective14CollectiveConvINS1_47MainloopSm100TmaUmmaWarpSpecializedImplicitGemmILS5_2ELi35ELi2ELi1ELi2EN4cute5tupleIJNSA_1CILi2EEENSC_ILi1EEESE_EEEEENSB_IJNSC_ILi128EEENSB_IJNSC_ILi64EEEEEENSB_IJNSC_ILi32EEEEEEEEENS_6half_tESN_NSA_8TiledMMAINSA_8MMA_AtomIJNSA_26SM100_MMA_F16BF16_2x1SM_SSISN_SN_fLi128ELi64ELNSA_4UMMA5MajorE1ELSS_1ELNSR_7ScaleInE0ELST_0EEEEEENSA_6LayoutINSB_IJSE_SE_SE_EEENSB_IJNSC_ILi0EEESY_SY_EEEEENSB_IJNSA_10UnderscoreES11_S11_EEEEENS7_6detail27Sm100ImplicitGemmTileTraitsINSA_18SM100_TMA_2SM_LOADENSA_14ComposedLayoutINSA_7SwizzleILi3ELi4ELi3EEENSA_18smem_ptr_flag_bitsILi16EEENSW_INSB_IJSI_NSC_ILi8EEEEEENSB_IJSE_SI_EEEEEEEvEENS15_INSA_25SM100_TMA_2SM_LOAD_IM2COLENS17_INS18_ILi2ELi4ELi3EEES1B_NSW_INSB_IJSK_S1C_EEENSB_IJSE_SK_EEEEEEEvEEEENS_8epilogue10collective18CollectiveEpilogueINS1Q_23Sm100TmaWarpSpecializedILi3ELi2ELi16ELb1ELb0EEEJNSB_IJSI_SJ_SL_EEENSB_IJNSW_ISI_SE_EENSW_INSB_IJNSC_ILi16EEESD_EEES1L_EEEEESN_NSB_IJlNSB_IJSE_llEEESY_EEESN_S22_NS1Q_6fusion15FusionCallbacksIS1U_NS23_17LinearCombinationISN_fSN_fLNS_15FloatRoundStyleE2EEES1V_S20_JEEENSA_5SM1004TMEM4LOAD26SM100_TMEM_LOAD_32dp32b16xENSA_13SM90_TMA_LOADENS17_INS18_ILi1ELi4ELi3EEES1B_NSW_INSB_IJS1C_S1X_EEENSB_IJS1X_SE_EEEEEEENSA_39AutoVectorizingCopyWithAssumedAlignmentILi128EEENSA_14SM90_TMA_STOREES2I_S2K_S2K_EEEvvEEEEvNT_6ParamsE --------------------------
	.section	.nv.shared._ZN7cutlass13device_kernelINS_4conv6kernel13ConvUniversalINS1_16ConvProblemShapeILNS1_8OperatorE2ELi2EEENS1_10collective14CollectiveConvINS1_47MainloopSm100TmaUmmaWarpSpecializedImplicitGemmILS5_2ELi35ELi2ELi1ELi2EN4cute5tupleIJNSA_1CILi2EEENSC_ILi1EEESE_EEEEENSB_IJNSC_ILi128EEENSB_IJNSC_ILi64EEEEEENSB_IJNSC_ILi32EEEEEEEEENS_6half_tESN_NSA_8TiledMMAINSA_8MMA_AtomIJNSA_26SM100_MMA_F16BF16_2x1SM_SSISN_SN_fLi128ELi64ELNSA_4UMMA5MajorE1ELSS_1ELNSR_7ScaleInE0ELST_0EEEEEENSA_6LayoutINSB_IJSE_SE_SE_EEENSB_IJNSC_ILi0EEESY_SY_EEEEENSB_IJNSA_10UnderscoreES11_S11_EEEEENS7_6detail27Sm100ImplicitGemmTileTraitsINSA_18SM100_TMA_2SM_LOADENSA_14ComposedLayoutINSA_7SwizzleILi3ELi4ELi3EEENSA_18smem_ptr_flag_bitsILi16EEENSW_INSB_IJSI_NSC_ILi8EEEEEENSB_IJSE_SI_EEEEEEEvEENS15_INSA_25SM100_TMA_2SM_LOAD_IM2COLENS17_INS18_ILi2ELi4ELi3EEES1B_NSW_INSB_IJSK_S1C_EEENSB_IJSE_SK_EEEEEEEvEEEENS_8epilogue10collective18CollectiveEpilogueINS1Q_23Sm100TmaWarpSpecializedILi3ELi2ELi16ELb1ELb0EEEJNSB_IJSI_SJ_SL_EEENSB_IJNSW_ISI_SE_EENSW_INSB_IJNSC_ILi16EEESD_EEES1L_EEEEESN_NSB_IJlNSB_IJSE_llEEESY_EEESN_S22_NS1Q_6fusion15FusionCallbacksIS1U_NS23_17LinearCombinationISN_fSN_fLNS_15FloatRoundStyleE2EEES1V_S20_JEEENSA_5SM1004TMEM4LOAD26SM100_TMEM_LOAD_32dp32b16xENSA_13SM90_TMA_LOADENS17_INS18_ILi1ELi4ELi3EEES1B_NSW_INSB_IJS1C_S1X_EEENSB_IJS1X_SE_EEEEEEENSA_39AutoVectorizingCopyWithAssumedAlignmentILi128EEENSA_14SM90_TMA_STOREES2I_S2K_S2K_EEEvvEEEEvNT_6ParamsE,"aw",@nobits
	.sectionflags	@""
	.align	16
	.zero		1024


//--------------------- .nv.shared.reserved.0     --------------------------
	.section	.nv.shared.reserved.0,"aw",@nobits
	.weak		__nv_reservedSMEM_offset_0_alias
	.size		__nv_reservedSMEM_offset_0_alias, 0, 64
	.other		__nv_reservedSMEM_offset_0_alias,@"STO_CUDA_RESERVED_SHARED STV_DEFAULT"
__nv_reservedSMEM_offset_0_alias:
	.zero		0
.nv.shared.reserved.0:
	.zero		64
	.weak		__nv_reservedSMEM_tcgen05_partition
	.type		__nv_reservedSMEM_tcgen05_partition,@object
	.size		__nv_reservedSMEM_tcgen05_partition,(.L_0 - __nv_reservedSMEM_tcgen05_partition)
__nv_reservedSMEM_tcgen05_partition:
	.zero		32
.L_0:


//--------------------- .nv.global                --------------------------
	.section	.nv.global,"aw",@nobits
.nv.global:
	.type		_ZN39_INTERNAL_77d446e3_4_k_cu_9bfc7a48_31924cute1_E,@object
	.size		_ZN39_INTERNAL_77d446e3_4_k_cu_9bfc7a48_31924cute1_E,(_ZN39_INTERNAL_77d446e3_4_k_cu_9bfc7a48_31924cuda3std3__45__cpo6cbeginE - _ZN39_INTERNAL_77d446e3_4_k_cu_9bfc7a48_31924cute1_E)
_ZN39_INTERNAL_77d446e3_4_k_cu_9bfc7a48_31924cute1_E:
	.zero		1
	.type		_ZN39_INTERNAL_77d446e3_4_k_cu_9bfc7a48_31924cuda3std3__45__cpo6cbeginE,@object
	.size		_ZN39_INTERNAL_77d446e3_4_k_cu_9bfc7a48_31924cuda3std3__45__cpo6cbeginE,(_ZN39_INTERNAL_77d446e3_4_k_cu_9bfc7a48_31924cuda3std3__48in_placeE - _ZN39_INTERNAL_77d446e3_4_k_cu_9bfc7a48_31924cuda3std3__45__cpo6cbeginE)
_ZN39_INTERNAL_77d446e3_4_k_cu_9bfc7a48_31924cuda3std3__45__cpo6cbeginE:
	.zero		1
	.type		_ZN39_INTERNAL_77d446e3_4_k_cu_9bfc7a48_31924cuda3std3__48in_placeE,@object
	.size		_ZN39_INTERNAL_77d446e3_4_k_cu_9bfc7a48_31924cuda3std3__48in_placeE,(_ZN39_INTERNAL_77d446e3_4_k_cu_9bfc7a48_31924cuda3std6ranges3__45__cpo9iter_moveE - _ZN39_INTERNAL_77d446e3_4_k_cu_9bfc7a48_31924cuda3std3__48in_placeE)
_ZN39_INTERNAL_77d446e3_4_k_cu_9bfc7a48_31924cuda3std3__48in_placeE:
	.zero		1
	.type		_ZN39_INTERNAL_77d446e3_4_k_cu_9bfc7a48_31924cuda3std6ranges3__45__cpo9iter_moveE,@object
	.size		_ZN39_INTERNAL_77d446e3_4_k_cu_9bfc7a48_31924cuda3std6ranges3__45__cpo9iter_moveE,(_ZN39_INTERNAL_77d446e3_4_k_cu_9bfc7a48_31924cuda3std3__45__cpo5beginE - _ZN39_INTERNAL_77d446e3_4_k_cu_9bfc7a48_31924cuda3std6ranges3__45__cpo9iter_moveE)
_ZN39_INTERNAL_77d446e3_4_k_cu_9bfc7a48_31924cuda3std6ranges3__45__cpo9iter_moveE:
	.zero		1
	.type		_ZN39_INTERNAL_77d446e3_4_k_cu_9bfc7a48_31924cuda3std3__45__cpo5beginE,@object
	.size		_ZN39_INTERNAL_77d446e3_4_k_cu_9bfc7a48_31924cuda3std3__45__cpo5beginE,(_ZN39_INTERNAL_77d446e3_4_k_cu_9bfc7a48_31924cuda3std3__441_GLOBAL__N__77d446e3_4_k_cu_9bfc7a48_31926ignoreE - _ZN39_INTERNAL_77d446e3_4_k_cu_9bfc7a48_31924cuda3std3__45__cpo5beginE)
_ZN39_INTERNAL_77d446e3_4_k_cu_9bfc7a48_31924cuda3std3__45__cpo5beginE:
	.zero		1
	.type		_ZN39_INTERNAL_77d446e3_4_k_cu_9bfc7a48_31924cuda3std3__441_GLOBAL__N__77d446e3_4_k_cu_9bfc7a48_31926ignoreE,@object
	.size		_ZN39_INTERNAL_77d446e3_4_k_cu_9bfc7a48_31924cuda3std3__441_GLOBAL__N__77d446e3_4_k_cu_9bfc7a48_31926ignoreE,(_ZN39_INTERNAL_77d446e3_4_k_cu_9bfc7a48_31924cute7productE - _ZN39_INTERNAL_77d446e3_4_k_cu_9bfc7a48_31924cuda3std3__441_GLOBAL__N__77d446e3_4_k_cu_9bfc7a48_31926ignoreE)
_ZN39_INTERNAL_77d446e3_4_k_cu_9bfc7a48_31924cuda3std3__441_GLOBAL__N__77d446e3_4_k_cu_9bfc7a48_31926ignoreE:
	.zero		1
	.type		_ZN39_INTERNAL_77d446e3_4_k_cu_9bfc7a48_31924cute7productE,@object
	.size		_ZN39_INTERNAL_77d446e3_4_k_cu_9bfc7a48_31924cute7productE,(_ZN39_INTERNAL_77d446e3_4_k_cu_9bfc7a48_31924cuda3std3__45__cpo3endE - _ZN39_INTERNAL_77d446e3_4_k_cu_9bfc7a48_31924cute7productE)
_ZN39_INTERNAL_77d446e3_4_k_cu_9bfc7a48_31924cute7productE:
	.zero		1
	.type		_ZN39_INTERNAL_77d446e3_4_k_cu_9bfc7a48_31924cuda3std3__45__cpo3endE,@object
	.size		_ZN39_INTERNAL_77d446e3_4_k_cu_9bfc7a48_31924cuda3std3__45__cpo3endE,(_ZN39_INTERNAL_77d446e3_4_k_cu_9bfc7a48_31924cuda3std3__419piecewise_constructE - _ZN39_INTERNAL_77d446e3_4_k_cu_9bfc7a48_31924cuda3std3__45__cpo3endE)
_ZN39_INTERNAL_77d446e3_4_k_cu_9bfc7a48_31924cuda3std3__45__cpo3endE:
	.zero		1
	.type		_ZN39_INTERNAL_77d446e3_4_k_cu_9bfc7a48_31924cuda3std3__419piecewise_constructE,@object
	.size		_ZN39_INTERNAL_77d446e3_4_k_cu_9bfc7a48_31924cuda3std3__419piecewise_constructE,(_ZN39_INTERNAL_77d446e3_4_k_cu_9bfc7a48_31924cuda3std3__45__cpo4cendE - _ZN39_INTERNAL_77d446e3_4_k_cu_9bfc7a48_31924cuda3std3__419piecewise_constructE)
_ZN39_INTERNAL_77d446e3_4_k_cu_9bfc7a48_31924cuda3std3__419piecewise_constructE:
	.zero		1
	.type		_ZN39_INTERNAL_77d446e3_4_k_cu_9bfc7a48_31924cuda3std3__45__cpo4cendE,@object
	.size		_ZN39_INTERNAL_77d446e3_4_k_cu_9bfc7a48_31924cuda3std3__45__cpo4cendE,(_ZN39_INTERNAL_77d446e3_4_k_cu_9bfc7a48_31924cuda3std6ranges3__45__cpo4swapE - _ZN39_INTERNAL_77d446e3_4_k_cu_9bfc7a48_31924cuda3std3__45__cpo4cendE)
_ZN39_INTERNAL_77d446e3_4_k_cu_9bfc7a48_31924cuda3std3__45__cpo4cendE:
	.zero		1
	.type		_ZN39_INTERNAL_77d446e3_4_k_cu_9bfc7a48_31924cuda3std6ranges3__45__cpo4swapE,@object
	.size		_ZN39_INTERNAL_77d446e3_4_k_cu_9bfc7a48_31924cuda3std6ranges3__45__cpo4swapE,(.L_10 - _ZN39_INTERNAL_77d446e3_4_k_cu_9bfc7a48_31924cuda3std6ranges3__45__cpo4swapE)
_ZN39_INTERNAL_77d446e3_4_k_cu_9bfc7a48_31924cuda3std6ranges3__45__cpo4swapE:
	.zero		1
.L_10:


//--------------------- .nv.constant0._ZN7cutlass13device_kernelINS_4conv6kernel13ConvUniversalINS1_16ConvProblemShapeILNS1_8OperatorE2ELi2EEENS1_10collective14CollectiveConvINS1_47MainloopSm100TmaUmmaWarpSpecializedImplicitGemmILS5_2ELi35ELi2ELi1ELi2EN4cute5tupleIJNSA_1CILi2EEENSC_ILi1EEESE_EEEEENSB_IJNSC_ILi128EEENSB_IJNSC_ILi64EEEEEENSB_IJNSC_ILi32EEEEEEEEENS_6half_tESN_NSA_8TiledMMAINSA_8MMA_AtomIJNSA_26SM100_MMA_F16BF16_2x1SM_SSISN_SN_fLi128ELi64ELNSA_4UMMA5MajorE1ELSS_1ELNSR_7ScaleInE0ELST_0EEEEEENSA_6LayoutINSB_IJSE_SE_SE_EEENSB_IJNSC_ILi0EEESY_SY_EEEEENSB_IJNSA_10UnderscoreES11_S11_EEEEENS7_6detail27Sm100ImplicitGemmTileTraitsINSA_18SM100_TMA_2SM_LOADENSA_14ComposedLayoutINSA_7SwizzleILi3ELi4ELi3EEENSA_18smem_ptr_flag_bitsILi16EEENSW_INSB_IJSI_NSC_ILi8EEEEEENSB_IJSE_SI_EEEEEEEvEENS15_INSA_25SM100_TMA_2SM_LOAD_IM2COLENS17_INS18_ILi2ELi4ELi3EEES1B_NSW_INSB_IJSK_S1C_EEENSB_IJSE_SK_EEEEEEEvEEEENS_8epilogue10collective18CollectiveEpilogueINS1Q_23Sm100TmaWarpSpecializedILi3ELi2ELi16ELb1ELb0EEEJNSB_IJSI_SJ_SL_EEENSB_IJNSW_ISI_SE_EENSW_INSB_IJNSC_ILi16EEESD_EEES1L_EEEEESN_NSB_IJlNSB_IJSE_llEEESY_EEESN_S22_NS1Q_6fusion15FusionCallbacksIS1U_NS23_17LinearCombinationISN_fSN_fLNS_15FloatRoundStyleE2EEES1V_S20_JEEENSA_5SM1004TMEM4LOAD26SM100_TMEM_LOAD_32dp32b16xENSA_13SM90_TMA_LOADENS17_INS18_ILi1ELi4ELi3EEES1B_NSW_INSB_IJS1C_S1X_EEENSB_IJS1X_SE_EEEEEEENSA_39AutoVectorizingCopyWithAssumedAlignmentILi128EEENSA_14SM90_TMA_STOREES2I_S2K_S2K_EEEvvEEEEvNT_6ParamsE --------------------------
	.section	.nv.constant0._ZN7cutlass13device_kernelINS_4conv6kernel13ConvUniversalINS1_16ConvProblemShapeILNS1_8OperatorE2ELi2EEENS1_10collective14CollectiveConvINS1_47MainloopSm100TmaUmmaWarpSpecializedImplicitGemmILS5_2ELi35ELi2ELi1ELi2EN4cute5tupleIJNSA_1CILi2EEENSC_ILi1EEESE_EEEEENSB_IJNSC_ILi128EEENSB_IJNSC_ILi64EEEEEENSB_IJNSC_ILi32EEEEEEEEENS_6half_tESN_NSA_8TiledMMAINSA_8MMA_AtomIJNSA_26SM100_MMA_F16BF16_2x1SM_SSISN_SN_fLi128ELi64ELNSA_4UMMA5MajorE1ELSS_1ELNSR_7ScaleInE0ELST_0EEEEEENSA_6LayoutINSB_IJSE_SE_SE_EEENSB_IJNSC_ILi0EEESY_SY_EEEEENSB_IJNSA_10UnderscoreES11_S11_EEEEENS7_6detail27Sm100ImplicitGemmTileTraitsINSA_18SM100_TMA_2SM_LOADENSA_14ComposedLayoutINSA_7SwizzleILi3ELi4ELi3EEENSA_18smem_ptr_flag_bitsILi16EEENSW_INSB_IJSI_NSC_ILi8EEEEEENSB_IJSE_SI_EEEEEEEvEENS15_INSA_25SM100_TMA_2SM_LOAD_IM2COLENS17_INS18_ILi2ELi4ELi3EEES1B_NSW_INSB_IJSK_S1C_EEENSB_IJSE_SK_EEEEEEEvEEEENS_8epilogue10collective18CollectiveEpilogueINS1Q_23Sm100TmaWarpSpecializedILi3ELi2ELi16ELb1ELb0EEEJNSB_IJSI_SJ_SL_EEENSB_IJNSW_ISI_SE_EENSW_INSB_IJNSC_ILi16EEESD_EEES1L_EEEEESN_NSB_IJlNSB_IJSE_llEEESY_EEESN_S22_NS1Q_6fusion15FusionCallbacksIS1U_NS23_17LinearCombinationISN_fSN_fLNS_15FloatRoundStyleE2EEES1V_S20_JEEENSA_5SM1004TMEM4LOAD26SM100_TMEM_LOAD_32dp32b16xENSA_13SM90_TMA_LOADENS17_INS18_ILi1ELi4ELi3EEES1B_NSW_INSB_IJS1C_S1X_EEENSB_IJS1X_SE_EEEEEEENSA_39AutoVectorizingCopyWithAssumedAlignmentILi128EEENSA_14SM90_TMA_STOREES2I_S2K_S2K_EEEvvEEEEvNT_6ParamsE,"a",@progbits
	.sectionflags	@""
	.align	4
.nv.constant0._ZN7cutlass13device_kernelINS_4conv6kernel13ConvUniversalINS1_16ConvProblemShapeILNS1_8OperatorE2ELi2EEENS1_10collective14CollectiveConvINS1_47MainloopSm100TmaUmmaWarpSpecializedImplicitGemmILS5_2ELi35ELi2ELi1ELi2EN4cute5tupleIJNSA_1CILi2EEENSC_ILi1EEESE_EEEEENSB_IJNSC_ILi128EEENSB_IJNSC_ILi64EEEEEENSB_IJNSC_ILi32EEEEEEEEENS_6half_tESN_NSA_8TiledMMAINSA_8MMA_AtomIJNSA_26SM100_MMA_F16BF16_2x1SM_SSISN_SN_fLi128ELi64ELNSA_4UMMA5MajorE1ELSS_1ELNSR_7ScaleInE0ELST_0EEEEEENSA_6LayoutINSB_IJSE_SE_SE_EEENSB_IJNSC_ILi0EEESY_SY_EEEEENSB_IJNSA_10UnderscoreES11_S11_EEEEENS7_6detail27Sm100ImplicitGemmTileTraitsINSA_18SM100_TMA_2SM_LOADENSA_14ComposedLayoutINSA_7SwizzleILi3ELi4ELi3EEENSA_18smem_ptr_flag_bitsILi16EEENSW_INSB_IJSI_NSC_ILi8EEEEEENSB_IJSE_SI_EEEEEEEvEENS15_INSA_25SM100_TMA_2SM_LOAD_IM2COLENS17_INS18_ILi2ELi4ELi3EEES1B_NSW_INSB_IJSK_S1C_EEENSB_IJSE_SK_EEEEEEEvEEEENS_8epilogue10collective18CollectiveEpilogueINS1Q_23Sm100TmaWarpSpecializedILi3ELi2ELi16ELb1ELb0EEEJNSB_IJSI_SJ_SL_EEENSB_IJNSW_ISI_SE_EENSW_INSB_IJNSC_ILi16EEESD_EEES1L_EEEEESN_NSB_IJlNSB_IJSE_llEEESY_EEESN_S22_NS1Q_6fusion15FusionCallbacksIS1U_NS23_17LinearCombinationISN_fSN_fLNS_15FloatRoundStyleE2EEES1V_S20_JEEENSA_5SM1004TMEM4LOAD26SM100_TMEM_LOAD_32dp32b16xENSA_13SM90_TMA_LOADENS17_INS18_ILi1ELi4ELi3EEES1B_NSW_INSB_IJS1C_S1X_EEENSB_IJS1X_SE_EEEEEEENSA_39AutoVectorizingCopyWithAssumedAlignmentILi128EEENSA_14SM90_TMA_STOREES2I_S2K_S2K_EEEvvEEEEvNT_6ParamsE:
	.zero		2944


//--------------------- SYMBOLS --------------------------

	.type		.nv.reservedSmem.offset0,@object
	.size		.nv.reservedSmem.offset0,0x4
	.type		.nv.reservedSmem.cap,@object
	.size		.nv.reservedSmem.cap,0x4
	.type		__assertfail,@function
